//
// Generated by NVIDIA NVVM Compiler
//
// Compiler Build ID: CL-36424714
// Cuda compilation tools, release 13.0, V13.0.88
// Based on NVVM 20.0.0
//

.version 9.0
.target sm_100
.address_size 64

	// .globl	_ZN3cub18CUB_300001_SM_10006detail11EmptyKernelIvEEvv
// _ZZN3cub18CUB_300001_SM_10006detail10radix_sort31DeviceRadixSortSingleTileKernelINS1_5radix10policy_hubIiNS0_8NullTypeEyE10Policy1000ELNS0_9SortOrderE0EiS6_yNS1_21identity_decomposer_tEEEvPKT1_PSB_PKT2_PSF_T3_iiT4_E12temp_storage has been demoted
// _ZZN3cub18CUB_300001_SM_10006detail10radix_sort30DeviceRadixSortHistogramKernelINS1_5radix10policy_hubIiNS0_8NullTypeEyE10Policy1000ELNS0_9SortOrderE0EiyNS1_21identity_decomposer_tEEEvPT2_PKT1_SB_iiT3_E12temp_storage has been demoted
// _ZZN3cub18CUB_300001_SM_10006detail10radix_sort33DeviceRadixSortExclusiveSumKernelINS1_5radix10policy_hubIiNS0_8NullTypeEyE10Policy1000EyEEvPT0_E12temp_storage has been demoted
// _ZZN3cub18CUB_300001_SM_10006detail10radix_sort29DeviceRadixSortOnesweepKernelINS1_5radix10policy_hubIiNS0_8NullTypeEyE10Policy1000ELNS0_9SortOrderE0EiS6_yiiNS1_21identity_decomposer_tEEEvPT5_SC_PT3_PKSD_PT1_PKSH_PT2_PKSL_T4_iiT6_E1s has been demoted
// _ZZN3cub18CUB_300001_SM_10006detail10radix_sort31DeviceRadixSortSingleTileKernelINS1_5radix10policy_hubIiNS0_8NullTypeEyE10Policy1000ELNS0_9SortOrderE1EiS6_yNS1_21identity_decomposer_tEEEvPKT1_PSB_PKT2_PSF_T3_iiT4_E12temp_storage has been demoted
// _ZZN3cub18CUB_300001_SM_10006detail10radix_sort30DeviceRadixSortHistogramKernelINS1_5radix10policy_hubIiNS0_8NullTypeEyE10Policy1000ELNS0_9SortOrderE1EiyNS1_21identity_decomposer_tEEEvPT2_PKT1_SB_iiT3_E12temp_storage has been demoted
// _ZZN3cub18CUB_300001_SM_10006detail10radix_sort29DeviceRadixSortOnesweepKernelINS1_5radix10policy_hubIiNS0_8NullTypeEyE10Policy1000ELNS0_9SortOrderE1EiS6_yiiNS1_21identity_decomposer_tEEEvPT5_SC_PT3_PKSD_PT1_PKSH_PT2_PKSL_T4_iiT6_E1s has been demoted
.global .align 1 .b8 _ZN34_INTERNAL_e6283b60_4_k_cu_1b39e34d4cuda3std3__45__cpo5beginE[1];
.global .align 1 .b8 _ZN34_INTERNAL_e6283b60_4_k_cu_1b39e34d4cuda3std3__45__cpo3endE[1];
.global .align 1 .b8 _ZN34_INTERNAL_e6283b60_4_k_cu_1b39e34d4cuda3std3__45__cpo6cbeginE[1];
.global .align 1 .b8 _ZN34_INTERNAL_e6283b60_4_k_cu_1b39e34d4cuda3std3__45__cpo4cendE[1];
.global .align 1 .b8 _ZN34_INTERNAL_e6283b60_4_k_cu_1b39e34d4cuda3std3__45__cpo6rbeginE[1];
.global .align 1 .b8 _ZN34_INTERNAL_e6283b60_4_k_cu_1b39e34d4cuda3std3__45__cpo4rendE[1];
.global .align 1 .b8 _ZN34_INTERNAL_e6283b60_4_k_cu_1b39e34d4cuda3std3__45__cpo7crbeginE[1];
.global .align 1 .b8 _ZN34_INTERNAL_e6283b60_4_k_cu_1b39e34d4cuda3std3__45__cpo5crendE[1];
.global .align 1 .b8 _ZN34_INTERNAL_e6283b60_4_k_cu_1b39e34d4cuda3std3__436_GLOBAL__N__e6283b60_4_k_cu_1b39e34d6ignoreE[1];
.global .align 1 .b8 _ZN34_INTERNAL_e6283b60_4_k_cu_1b39e34d4cuda3std3__419piecewise_constructE[1];
.global .align 1 .b8 _ZN34_INTERNAL_e6283b60_4_k_cu_1b39e34d4cuda3std3__48in_placeE[1];
.global .align 1 .b8 _ZN34_INTERNAL_e6283b60_4_k_cu_1b39e34d4cuda3std3__420unreachable_sentinelE[1];
.global .align 1 .b8 _ZN34_INTERNAL_e6283b60_4_k_cu_1b39e34d4cuda3std3__47nulloptE[1];
.global .align 1 .b8 _ZN34_INTERNAL_e6283b60_4_k_cu_1b39e34d4cuda3std3__48unexpectE[1];
.global .align 1 .b8 _ZN34_INTERNAL_e6283b60_4_k_cu_1b39e34d4cuda3std6ranges3__45__cpo4swapE[1];
.global .align 1 .b8 _ZN34_INTERNAL_e6283b60_4_k_cu_1b39e34d4cuda3std6ranges3__45__cpo9iter_moveE[1];
.global .align 1 .b8 _ZN34_INTERNAL_e6283b60_4_k_cu_1b39e34d4cuda3std6ranges3__45__cpo5beginE[1];
.global .align 1 .b8 _ZN34_INTERNAL_e6283b60_4_k_cu_1b39e34d4cuda3std6ranges3__45__cpo3endE[1];
.global .align 1 .b8 _ZN34_INTERNAL_e6283b60_4_k_cu_1b39e34d4cuda3std6ranges3__45__cpo6cbeginE[1];
.global .align 1 .b8 _ZN34_INTERNAL_e6283b60_4_k_cu_1b39e34d4cuda3std6ranges3__45__cpo4cendE[1];
.global .align 1 .b8 _ZN34_INTERNAL_e6283b60_4_k_cu_1b39e34d4cuda3std6ranges3__45__cpo7advanceE[1];
.global .align 1 .b8 _ZN34_INTERNAL_e6283b60_4_k_cu_1b39e34d4cuda3std6ranges3__45__cpo9iter_swapE[1];
.global .align 1 .b8 _ZN34_INTERNAL_e6283b60_4_k_cu_1b39e34d4cuda3std6ranges3__45__cpo4nextE[1];
.global .align 1 .b8 _ZN34_INTERNAL_e6283b60_4_k_cu_1b39e34d4cuda3std6ranges3__45__cpo4prevE[1];
.global .align 1 .b8 _ZN34_INTERNAL_e6283b60_4_k_cu_1b39e34d4cuda3std6ranges3__45__cpo4dataE[1];
.global .align 1 .b8 _ZN34_INTERNAL_e6283b60_4_k_cu_1b39e34d4cuda3std6ranges3__45__cpo5cdataE[1];
.global .align 1 .b8 _ZN34_INTERNAL_e6283b60_4_k_cu_1b39e34d4cuda3std6ranges3__45__cpo4sizeE[1];
.global .align 1 .b8 _ZN34_INTERNAL_e6283b60_4_k_cu_1b39e34d4cuda3std6ranges3__45__cpo5ssizeE[1];
.global .align 1 .b8 _ZN34_INTERNAL_e6283b60_4_k_cu_1b39e34d4cuda3std6ranges3__45__cpo8distanceE[1];
.global .align 1 .b8 _ZN34_INTERNAL_e6283b60_4_k_cu_1b39e34d6thrust24THRUST_300001_SM_1000_NS8cuda_cub3parE[1];
.global .align 1 .b8 _ZN34_INTERNAL_e6283b60_4_k_cu_1b39e34d6thrust24THRUST_300001_SM_1000_NS8cuda_cub10par_nosyncE[1];
.global .align 1 .b8 _ZN34_INTERNAL_e6283b60_4_k_cu_1b39e34d6thrust24THRUST_300001_SM_1000_NS6system6detail10sequential3seqE[1];
.global .align 1 .b8 _ZN34_INTERNAL_e6283b60_4_k_cu_1b39e34d6thrust24THRUST_300001_SM_1000_NS6system3cpp3parE[1];
.global .align 1 .b8 _ZN34_INTERNAL_e6283b60_4_k_cu_1b39e34d6thrust24THRUST_300001_SM_1000_NS12placeholders2_1E[1];
.global .align 1 .b8 _ZN34_INTERNAL_e6283b60_4_k_cu_1b39e34d6thrust24THRUST_300001_SM_1000_NS12placeholders2_2E[1];
.global .align 1 .b8 _ZN34_INTERNAL_e6283b60_4_k_cu_1b39e34d6thrust24THRUST_300001_SM_1000_NS12placeholders2_3E[1];
.global .align 1 .b8 _ZN34_INTERNAL_e6283b60_4_k_cu_1b39e34d6thrust24THRUST_300001_SM_1000_NS12placeholders2_4E[1];
.global .align 1 .b8 _ZN34_INTERNAL_e6283b60_4_k_cu_1b39e34d6thrust24THRUST_300001_SM_1000_NS12placeholders2_5E[1];
.global .align 1 .b8 _ZN34_INTERNAL_e6283b60_4_k_cu_1b39e34d6thrust24THRUST_300001_SM_1000_NS12placeholders2_6E[1];
.global .align 1 .b8 _ZN34_INTERNAL_e6283b60_4_k_cu_1b39e34d6thrust24THRUST_300001_SM_1000_NS12placeholders2_7E[1];
.global .align 1 .b8 _ZN34_INTERNAL_e6283b60_4_k_cu_1b39e34d6thrust24THRUST_300001_SM_1000_NS12placeholders2_8E[1];
.global .align 1 .b8 _ZN34_INTERNAL_e6283b60_4_k_cu_1b39e34d6thrust24THRUST_300001_SM_1000_NS12placeholders2_9E[1];
.global .align 1 .b8 _ZN34_INTERNAL_e6283b60_4_k_cu_1b39e34d6thrust24THRUST_300001_SM_1000_NS12placeholders3_10E[1];
.global .align 1 .b8 _ZN34_INTERNAL_e6283b60_4_k_cu_1b39e34d6thrust24THRUST_300001_SM_1000_NS3seqE[1];
.global .align 1 .b8 _ZN34_INTERNAL_e6283b60_4_k_cu_1b39e34d6thrust24THRUST_300001_SM_1000_NS6deviceE[1];

.visible .entry _ZN3cub18CUB_300001_SM_10006detail11EmptyKernelIvEEvv()
{


	ret;

}
	// .globl	_ZN3cub18CUB_300001_SM_10006detail8for_each13static_kernelINS2_12policy_hub_t12policy_500_tElN6thrust24THRUST_300001_SM_1000_NS8cuda_cub20__uninitialized_copy7functorINS7_6detail15normal_iteratorINS7_10device_ptrIiEEEENS7_7pointerIiNS8_3tagENS7_11use_defaultESI_EEEEEEvT0_T1_
.visible .entry _ZN3cub18CUB_300001_SM_10006detail8for_each13static_kernelINS2_12policy_hub_t12policy_500_tElN6thrust24THRUST_300001_SM_1000_NS8cuda_cub20__uninitialized_copy7functorINS7_6detail15normal_iteratorINS7_10device_ptrIiEEEENS7_7pointerIiNS8_3tagENS7_11use_defaultESI_EEEEEEvT0_T1_(
	.param .u64 _ZN3cub18CUB_300001_SM_10006detail8for_each13static_kernelINS2_12policy_hub_t12policy_500_tElN6thrust24THRUST_300001_SM_1000_NS8cuda_cub20__uninitialized_copy7functorINS7_6detail15normal_iteratorINS7_10device_ptrIiEEEENS7_7pointerIiNS8_3tagENS7_11use_defaultESI_EEEEEEvT0_T1__param_0,
	.param .align 8 .b8 _ZN3cub18CUB_300001_SM_10006detail8for_each13static_kernelINS2_12policy_hub_t12policy_500_tElN6thrust24THRUST_300001_SM_1000_NS8cuda_cub20__uninitialized_copy7functorINS7_6detail15normal_iteratorINS7_10device_ptrIiEEEENS7_7pointerIiNS8_3tagENS7_11use_defaultESI_EEEEEEvT0_T1__param_1[16]
)
.maxntid 256
{
	.reg .pred 	%p<4>;
	.reg .b32 	%r<10>;
	.reg .b64 	%rd<26>;

	ld.param.u64 	%rd8, [_ZN3cub18CUB_300001_SM_10006detail8for_each13static_kernelINS2_12policy_hub_t12policy_500_tElN6thrust24THRUST_300001_SM_1000_NS8cuda_cub20__uninitialized_copy7functorINS7_6detail15normal_iteratorINS7_10device_ptrIiEEEENS7_7pointerIiNS8_3tagENS7_11use_defaultESI_EEEEEEvT0_T1__param_1+8];
	ld.param.u64 	%rd7, [_ZN3cub18CUB_300001_SM_10006detail8for_each13static_kernelINS2_12policy_hub_t12policy_500_tElN6thrust24THRUST_300001_SM_1000_NS8cuda_cub20__uninitialized_copy7functorINS7_6detail15normal_iteratorINS7_10device_ptrIiEEEENS7_7pointerIiNS8_3tagENS7_11use_defaultESI_EEEEEEvT0_T1__param_1];
	ld.param.u64 	%rd9, [_ZN3cub18CUB_300001_SM_10006detail8for_each13static_kernelINS2_12policy_hub_t12policy_500_tElN6thrust24THRUST_300001_SM_1000_NS8cuda_cub20__uninitialized_copy7functorINS7_6detail15normal_iteratorINS7_10device_ptrIiEEEENS7_7pointerIiNS8_3tagENS7_11use_defaultESI_EEEEEEvT0_T1__param_0];
	mov.u32 	%r1, %ctaid.x;
	mul.wide.u32 	%rd1, %r1, 512;
	sub.s64 	%rd2, %rd9, %rd1;
	setp.lt.s64 	%p1, %rd2, 512;
	@%p1 bra 	$L__BB1_2;
	mov.u32 	%r7, %tid.x;
	cvta.to.global.u64 	%rd19, %rd8;
	cvta.to.global.u64 	%rd20, %rd7;
	cvt.u64.u32 	%rd21, %r7;
	add.s64 	%rd22, %rd1, %rd21;
	shl.b64 	%rd23, %rd22, 2;
	add.s64 	%rd24, %rd20, %rd23;
	add.s64 	%rd25, %rd19, %rd23;
	ld.global.u32 	%r8, [%rd24];
	st.global.u32 	[%rd25], %r8;
	ld.global.u32 	%r9, [%rd24+1024];
	st.global.u32 	[%rd25+1024], %r9;
	bra.uni 	$L__BB1_6;
$L__BB1_2:
	cvta.to.global.u64 	%rd3, %rd7;
	cvta.to.global.u64 	%rd4, %rd8;
	mov.u32 	%r2, %tid.x;
	cvt.s64.s32 	%rd5, %rd2;
	cvt.u64.u32 	%rd6, %r2;
	setp.le.s64 	%p2, %rd5, %rd6;
	@%p2 bra 	$L__BB1_4;
	add.s64 	%rd10, %rd1, %rd6;
	shl.b64 	%rd11, %rd10, 2;
	add.s64 	%rd12, %rd3, %rd11;
	add.s64 	%rd13, %rd4, %rd11;
	ld.global.u32 	%r3, [%rd12];
	st.global.u32 	[%rd13], %r3;
$L__BB1_4:
	cvt.u32.u64 	%r4, %rd6;
	add.s32 	%r5, %r4, 256;
	cvt.u64.u32 	%rd14, %r5;
	setp.le.s64 	%p3, %rd5, %rd14;
	@%p3 bra 	$L__BB1_6;
	add.s64 	%rd15, %rd1, %rd6;
	shl.b64 	%rd16, %rd15, 2;
	add.s64 	%rd17, %rd3, %rd16;
	add.s64 	%rd18, %rd4, %rd16;
	ld.global.u32 	%r6, [%rd17+1024];
	st.global.u32 	[%rd18+1024], %r6;
$L__BB1_6:
	ret;

}
	// .globl	_ZN3cub18CUB_300001_SM_10006detail10radix_sort31DeviceRadixSortSingleTileKernelINS1_5radix10policy_hubIiNS0_8NullTypeEyE10Policy1000ELNS0_9SortOrderE0EiS6_yNS1_21identity_decomposer_tEEEvPKT1_PSB_PKT2_PSF_T3_iiT4_
.visible .entry _ZN3cub18CUB_300001_SM_10006detail10radix_sort31DeviceRadixSortSingleTileKernelINS1_5radix10policy_hubIiNS0_8NullTypeEyE10Policy1000ELNS0_9SortOrderE0EiS6_yNS1_21identity_decomposer_tEEEvPKT1_PSB_PKT2_PSF_T3_iiT4_(
	.param .u64 .ptr .align 1 _ZN3cub18CUB_300001_SM_10006detail10radix_sort31DeviceRadixSortSingleTileKernelINS1_5radix10policy_hubIiNS0_8NullTypeEyE10Policy1000ELNS0_9SortOrderE0EiS6_yNS1_21identity_decomposer_tEEEvPKT1_PSB_PKT2_PSF_T3_iiT4__param_0,
	.param .u64 .ptr .align 1 _ZN3cub18CUB_300001_SM_10006detail10radix_sort31DeviceRadixSortSingleTileKernelINS1_5radix10policy_hubIiNS0_8NullTypeEyE10Policy1000ELNS0_9SortOrderE0EiS6_yNS1_21identity_decomposer_tEEEvPKT1_PSB_PKT2_PSF_T3_iiT4__param_1,
	.param .u64 .ptr .align 1 _ZN3cub18CUB_300001_SM_10006detail10radix_sort31DeviceRadixSortSingleTileKernelINS1_5radix10policy_hubIiNS0_8NullTypeEyE10Policy1000ELNS0_9SortOrderE0EiS6_yNS1_21identity_decomposer_tEEEvPKT1_PSB_PKT2_PSF_T3_iiT4__param_2,
	.param .u64 .ptr .align 1 _ZN3cub18CUB_300001_SM_10006detail10radix_sort31DeviceRadixSortSingleTileKernelINS1_5radix10policy_hubIiNS0_8NullTypeEyE10Policy1000ELNS0_9SortOrderE0EiS6_yNS1_21identity_decomposer_tEEEvPKT1_PSB_PKT2_PSF_T3_iiT4__param_3,
	.param .u64 _ZN3cub18CUB_300001_SM_10006detail10radix_sort31DeviceRadixSortSingleTileKernelINS1_5radix10policy_hubIiNS0_8NullTypeEyE10Policy1000ELNS0_9SortOrderE0EiS6_yNS1_21identity_decomposer_tEEEvPKT1_PSB_PKT2_PSF_T3_iiT4__param_4,
	.param .u32 _ZN3cub18CUB_300001_SM_10006detail10radix_sort31DeviceRadixSortSingleTileKernelINS1_5radix10policy_hubIiNS0_8NullTypeEyE10Policy1000ELNS0_9SortOrderE0EiS6_yNS1_21identity_decomposer_tEEEvPKT1_PSB_PKT2_PSF_T3_iiT4__param_5,
	.param .u32 _ZN3cub18CUB_300001_SM_10006detail10radix_sort31DeviceRadixSortSingleTileKernelINS1_5radix10policy_hubIiNS0_8NullTypeEyE10Policy1000ELNS0_9SortOrderE0EiS6_yNS1_21identity_decomposer_tEEEvPKT1_PSB_PKT2_PSF_T3_iiT4__param_6,
	.param .align 1 .b8 _ZN3cub18CUB_300001_SM_10006detail10radix_sort31DeviceRadixSortSingleTileKernelINS1_5radix10policy_hubIiNS0_8NullTypeEyE10Policy1000ELNS0_9SortOrderE0EiS6_yNS1_21identity_decomposer_tEEEvPKT1_PSB_PKT2_PSF_T3_iiT4__param_7[1]
)
.maxntid 256
.minnctapersm 1
{
	.reg .pred 	%p<52>;
	.reg .b16 	%rs<39>;
	.reg .b32 	%r<744>;
	.reg .b64 	%rd<29>;
	// demoted variable
	.shared .align 16 .b8 _ZZN3cub18CUB_300001_SM_10006detail10radix_sort31DeviceRadixSortSingleTileKernelINS1_5radix10policy_hubIiNS0_8NullTypeEyE10Policy1000ELNS0_9SortOrderE0EiS6_yNS1_21identity_decomposer_tEEEvPKT1_PSB_PKT2_PSF_T3_iiT4_E12temp_storage[33856];
	ld.param.u64 	%rd5, [_ZN3cub18CUB_300001_SM_10006detail10radix_sort31DeviceRadixSortSingleTileKernelINS1_5radix10policy_hubIiNS0_8NullTypeEyE10Policy1000ELNS0_9SortOrderE0EiS6_yNS1_21identity_decomposer_tEEEvPKT1_PSB_PKT2_PSF_T3_iiT4__param_0];
	ld.param.u64 	%rd3, [_ZN3cub18CUB_300001_SM_10006detail10radix_sort31DeviceRadixSortSingleTileKernelINS1_5radix10policy_hubIiNS0_8NullTypeEyE10Policy1000ELNS0_9SortOrderE0EiS6_yNS1_21identity_decomposer_tEEEvPKT1_PSB_PKT2_PSF_T3_iiT4__param_1];
	ld.param.u64 	%rd4, [_ZN3cub18CUB_300001_SM_10006detail10radix_sort31DeviceRadixSortSingleTileKernelINS1_5radix10policy_hubIiNS0_8NullTypeEyE10Policy1000ELNS0_9SortOrderE0EiS6_yNS1_21identity_decomposer_tEEEvPKT1_PSB_PKT2_PSF_T3_iiT4__param_4];
	ld.param.u32 	%r189, [_ZN3cub18CUB_300001_SM_10006detail10radix_sort31DeviceRadixSortSingleTileKernelINS1_5radix10policy_hubIiNS0_8NullTypeEyE10Policy1000ELNS0_9SortOrderE0EiS6_yNS1_21identity_decomposer_tEEEvPKT1_PSB_PKT2_PSF_T3_iiT4__param_5];
	ld.param.u32 	%r190, [_ZN3cub18CUB_300001_SM_10006detail10radix_sort31DeviceRadixSortSingleTileKernelINS1_5radix10policy_hubIiNS0_8NullTypeEyE10Policy1000ELNS0_9SortOrderE0EiS6_yNS1_21identity_decomposer_tEEEvPKT1_PSB_PKT2_PSF_T3_iiT4__param_6];
	cvta.to.global.u64 	%rd6, %rd5;
	cvt.u32.u64 	%r1, %rd4;
	mov.u32 	%r2, %tid.x;
	mul.lo.s32 	%r3, %r2, 19;
	setp.ge.s32 	%p1, %r3, %r1;
	mul.wide.u32 	%rd7, %r3, 4;
	add.s64 	%rd1, %rd6, %rd7;
	mov.b32 	%r741, -1;
	@%p1 bra 	$L__BB2_2;
	ld.global.u32 	%r192, [%rd1];
	xor.b32  	%r741, %r192, -2147483648;
$L__BB2_2:
	add.s32 	%r194, %r3, 1;
	setp.ge.s32 	%p2, %r194, %r1;
	mov.b32 	%r740, -1;
	@%p2 bra 	$L__BB2_4;
	ld.global.u32 	%r195, [%rd1+4];
	xor.b32  	%r740, %r195, -2147483648;
$L__BB2_4:
	add.s32 	%r197, %r3, 2;
	setp.ge.s32 	%p3, %r197, %r1;
	mov.b32 	%r739, -1;
	@%p3 bra 	$L__BB2_6;
	ld.global.u32 	%r198, [%rd1+8];
	xor.b32  	%r739, %r198, -2147483648;
$L__BB2_6:
	add.s32 	%r200, %r3, 3;
	setp.ge.s32 	%p4, %r200, %r1;
	mov.b32 	%r738, -1;
	@%p4 bra 	$L__BB2_8;
	ld.global.u32 	%r201, [%rd1+12];
	xor.b32  	%r738, %r201, -2147483648;
$L__BB2_8:
	add.s32 	%r203, %r3, 4;
	setp.ge.s32 	%p5, %r203, %r1;
	mov.b32 	%r737, -1;
	@%p5 bra 	$L__BB2_10;
	ld.global.u32 	%r204, [%rd1+16];
	xor.b32  	%r737, %r204, -2147483648;
$L__BB2_10:
	add.s32 	%r206, %r3, 5;
	setp.ge.s32 	%p6, %r206, %r1;
	mov.b32 	%r736, -1;
	@%p6 bra 	$L__BB2_12;
	ld.global.u32 	%r207, [%rd1+20];
	xor.b32  	%r736, %r207, -2147483648;
$L__BB2_12:
	add.s32 	%r209, %r3, 6;
	setp.ge.s32 	%p7, %r209, %r1;
	mov.b32 	%r735, -1;
	@%p7 bra 	$L__BB2_14;
	ld.global.u32 	%r210, [%rd1+24];
	xor.b32  	%r735, %r210, -2147483648;
$L__BB2_14:
	add.s32 	%r212, %r3, 7;
	setp.ge.s32 	%p8, %r212, %r1;
	mov.b32 	%r734, -1;
	@%p8 bra 	$L__BB2_16;
	ld.global.u32 	%r213, [%rd1+28];
	xor.b32  	%r734, %r213, -2147483648;
$L__BB2_16:
	add.s32 	%r215, %r3, 8;
	setp.ge.s32 	%p9, %r215, %r1;
	mov.b32 	%r733, -1;
	@%p9 bra 	$L__BB2_18;
	ld.global.u32 	%r216, [%rd1+32];
	xor.b32  	%r733, %r216, -2147483648;
$L__BB2_18:
	add.s32 	%r218, %r3, 9;
	setp.ge.s32 	%p10, %r218, %r1;
	mov.b32 	%r732, -1;
	@%p10 bra 	$L__BB2_20;
	ld.global.u32 	%r219, [%rd1+36];
	xor.b32  	%r732, %r219, -2147483648;
$L__BB2_20:
	add.s32 	%r221, %r3, 10;
	setp.ge.s32 	%p11, %r221, %r1;
	mov.b32 	%r731, -1;
	@%p11 bra 	$L__BB2_22;
	ld.global.u32 	%r222, [%rd1+40];
	xor.b32  	%r731, %r222, -2147483648;
$L__BB2_22:
	add.s32 	%r224, %r3, 11;
	setp.ge.s32 	%p12, %r224, %r1;
	mov.b32 	%r730, -1;
	@%p12 bra 	$L__BB2_24;
	ld.global.u32 	%r225, [%rd1+44];
	xor.b32  	%r730, %r225, -2147483648;
$L__BB2_24:
	add.s32 	%r227, %r3, 12;
	setp.ge.s32 	%p13, %r227, %r1;
	mov.b32 	%r729, -1;
	@%p13 bra 	$L__BB2_26;
	ld.global.u32 	%r228, [%rd1+48];
	xor.b32  	%r729, %r228, -2147483648;
$L__BB2_26:
	add.s32 	%r230, %r3, 13;
	setp.ge.s32 	%p14, %r230, %r1;
	mov.b32 	%r728, -1;
	@%p14 bra 	$L__BB2_28;
	ld.global.u32 	%r231, [%rd1+52];
	xor.b32  	%r728, %r231, -2147483648;
$L__BB2_28:
	add.s32 	%r233, %r3, 14;
	setp.ge.s32 	%p15, %r233, %r1;
	mov.b32 	%r727, -1;
	@%p15 bra 	$L__BB2_30;
	ld.global.u32 	%r234, [%rd1+56];
	xor.b32  	%r727, %r234, -2147483648;
$L__BB2_30:
	add.s32 	%r236, %r3, 15;
	setp.ge.s32 	%p16, %r236, %r1;
	mov.b32 	%r726, -1;
	@%p16 bra 	$L__BB2_32;
	ld.global.u32 	%r237, [%rd1+60];
	xor.b32  	%r726, %r237, -2147483648;
$L__BB2_32:
	add.s32 	%r239, %r3, 16;
	setp.ge.s32 	%p17, %r239, %r1;
	mov.b32 	%r725, -1;
	@%p17 bra 	$L__BB2_34;
	ld.global.u32 	%r240, [%rd1+64];
	xor.b32  	%r725, %r240, -2147483648;
$L__BB2_34:
	add.s32 	%r242, %r3, 17;
	setp.ge.s32 	%p18, %r242, %r1;
	mov.b32 	%r724, -1;
	@%p18 bra 	$L__BB2_36;
	ld.global.u32 	%r243, [%rd1+68];
	xor.b32  	%r724, %r243, -2147483648;
$L__BB2_36:
	add.s32 	%r245, %r3, 18;
	setp.ge.s32 	%p19, %r245, %r1;
	mov.b32 	%r723, -1;
	@%p19 bra 	$L__BB2_38;
	ld.global.u32 	%r246, [%rd1+72];
	xor.b32  	%r723, %r246, -2147483648;
$L__BB2_38:
	bar.sync 	0;
	shr.u32 	%r42, %r2, 5;
	shl.b32 	%r248, %r2, 2;
	mov.u32 	%r249, _ZZN3cub18CUB_300001_SM_10006detail10radix_sort31DeviceRadixSortSingleTileKernelINS1_5radix10policy_hubIiNS0_8NullTypeEyE10Policy1000ELNS0_9SortOrderE0EiS6_yNS1_21identity_decomposer_tEEEvPKT1_PSB_PKT2_PSF_T3_iiT4_E12temp_storage;
	add.s32 	%r43, %r249, %r248;
	shl.b32 	%r250, %r2, 7;
	add.s32 	%r44, %r43, %r250;
	shl.b32 	%r251, %r42, 2;
	add.s32 	%r252, %r249, %r251;
	add.s32 	%r45, %r252, 33792;
	mad.lo.s32 	%r46, %r2, -56, %r44;
	add.s32 	%r722, %r189, 6;
	sub.s32 	%r721, %r190, %r189;
$L__BB2_39:
	add.s32 	%r312, %r722, -6;
	min.s32 	%r255, %r721, 6;
	mov.b32 	%r341, 0;
	st.shared.u32 	[%r43], %r341;
	st.shared.u32 	[%r43+1024], %r341;
	st.shared.u32 	[%r43+2048], %r341;
	st.shared.u32 	[%r43+3072], %r341;
	st.shared.u32 	[%r43+4096], %r341;
	st.shared.u32 	[%r43+5120], %r341;
	st.shared.u32 	[%r43+6144], %r341;
	st.shared.u32 	[%r43+7168], %r341;
	st.shared.u32 	[%r43+8192], %r341;
	st.shared.u32 	[%r43+9216], %r341;
	st.shared.u32 	[%r43+10240], %r341;
	st.shared.u32 	[%r43+11264], %r341;
	st.shared.u32 	[%r43+12288], %r341;
	st.shared.u32 	[%r43+13312], %r341;
	st.shared.u32 	[%r43+14336], %r341;
	st.shared.u32 	[%r43+15360], %r341;
	st.shared.u32 	[%r43+16384], %r341;
	st.shared.u32 	[%r43+17408], %r341;
	st.shared.u32 	[%r43+18432], %r341;
	st.shared.u32 	[%r43+19456], %r341;
	st.shared.u32 	[%r43+20480], %r341;
	st.shared.u32 	[%r43+21504], %r341;
	st.shared.u32 	[%r43+22528], %r341;
	st.shared.u32 	[%r43+23552], %r341;
	st.shared.u32 	[%r43+24576], %r341;
	st.shared.u32 	[%r43+25600], %r341;
	st.shared.u32 	[%r43+26624], %r341;
	st.shared.u32 	[%r43+27648], %r341;
	st.shared.u32 	[%r43+28672], %r341;
	st.shared.u32 	[%r43+29696], %r341;
	st.shared.u32 	[%r43+30720], %r341;
	st.shared.u32 	[%r43+31744], %r341;
	st.shared.u32 	[%r43+32768], %r341;
	// begin inline asm
	bmsk.clamp.b32 %r253, %r341, %r255;
	// end inline asm
	// begin inline asm
	shr.b32 %r256, %r741, %r312;
	// end inline asm
	and.b32  	%r344, %r253, %r256;
	shl.b32 	%r345, %r344, 10;
	and.b32  	%r346, %r345, 31744;
	add.s32 	%r347, %r43, %r346;
	shr.u32 	%r348, %r344, 4;
	and.b32  	%r349, %r348, 268435454;
	add.s32 	%r71, %r347, %r349;
	ld.shared.u16 	%rs1, [%r71];
	add.s16 	%rs20, %rs1, 1;
	st.shared.u16 	[%r71], %rs20;
	// begin inline asm
	shr.b32 %r259, %r740, %r312;
	// end inline asm
	and.b32  	%r350, %r253, %r259;
	shl.b32 	%r351, %r350, 10;
	and.b32  	%r352, %r351, 31744;
	add.s32 	%r353, %r43, %r352;
	shr.u32 	%r354, %r350, 4;
	and.b32  	%r355, %r354, 268435454;
	add.s32 	%r72, %r353, %r355;
	ld.shared.u16 	%rs2, [%r72];
	add.s16 	%rs21, %rs2, 1;
	st.shared.u16 	[%r72], %rs21;
	// begin inline asm
	shr.b32 %r262, %r739, %r312;
	// end inline asm
	and.b32  	%r356, %r253, %r262;
	shl.b32 	%r357, %r356, 10;
	and.b32  	%r358, %r357, 31744;
	add.s32 	%r359, %r43, %r358;
	shr.u32 	%r360, %r356, 4;
	and.b32  	%r361, %r360, 268435454;
	add.s32 	%r73, %r359, %r361;
	ld.shared.u16 	%rs3, [%r73];
	add.s16 	%rs22, %rs3, 1;
	st.shared.u16 	[%r73], %rs22;
	// begin inline asm
	shr.b32 %r265, %r738, %r312;
	// end inline asm
	and.b32  	%r362, %r253, %r265;
	shl.b32 	%r363, %r362, 10;
	and.b32  	%r364, %r363, 31744;
	add.s32 	%r365, %r43, %r364;
	shr.u32 	%r366, %r362, 4;
	and.b32  	%r367, %r366, 268435454;
	add.s32 	%r74, %r365, %r367;
	ld.shared.u16 	%rs4, [%r74];
	add.s16 	%rs23, %rs4, 1;
	st.shared.u16 	[%r74], %rs23;
	// begin inline asm
	shr.b32 %r268, %r737, %r312;
	// end inline asm
	and.b32  	%r368, %r253, %r268;
	shl.b32 	%r369, %r368, 10;
	and.b32  	%r370, %r369, 31744;
	add.s32 	%r371, %r43, %r370;
	shr.u32 	%r372, %r368, 4;
	and.b32  	%r373, %r372, 268435454;
	add.s32 	%r75, %r371, %r373;
	ld.shared.u16 	%rs5, [%r75];
	add.s16 	%rs24, %rs5, 1;
	st.shared.u16 	[%r75], %rs24;
	// begin inline asm
	shr.b32 %r271, %r736, %r312;
	// end inline asm
	and.b32  	%r374, %r253, %r271;
	shl.b32 	%r375, %r374, 10;
	and.b32  	%r376, %r375, 31744;
	add.s32 	%r377, %r43, %r376;
	shr.u32 	%r378, %r374, 4;
	and.b32  	%r379, %r378, 268435454;
	add.s32 	%r76, %r377, %r379;
	ld.shared.u16 	%rs6, [%r76];
	add.s16 	%rs25, %rs6, 1;
	st.shared.u16 	[%r76], %rs25;
	// begin inline asm
	shr.b32 %r274, %r735, %r312;
	// end inline asm
	and.b32  	%r380, %r253, %r274;
	shl.b32 	%r381, %r380, 10;
	and.b32  	%r382, %r381, 31744;
	add.s32 	%r383, %r43, %r382;
	shr.u32 	%r384, %r380, 4;
	and.b32  	%r385, %r384, 268435454;
	add.s32 	%r77, %r383, %r385;
	ld.shared.u16 	%rs7, [%r77];
	add.s16 	%rs26, %rs7, 1;
	st.shared.u16 	[%r77], %rs26;
	// begin inline asm
	shr.b32 %r277, %r734, %r312;
	// end inline asm
	and.b32  	%r386, %r253, %r277;
	shl.b32 	%r387, %r386, 10;
	and.b32  	%r388, %r387, 31744;
	add.s32 	%r389, %r43, %r388;
	shr.u32 	%r390, %r386, 4;
	and.b32  	%r391, %r390, 268435454;
	add.s32 	%r78, %r389, %r391;
	ld.shared.u16 	%rs8, [%r78];
	add.s16 	%rs27, %rs8, 1;
	st.shared.u16 	[%r78], %rs27;
	// begin inline asm
	shr.b32 %r280, %r733, %r312;
	// end inline asm
	and.b32  	%r392, %r253, %r280;
	shl.b32 	%r393, %r392, 10;
	and.b32  	%r394, %r393, 31744;
	add.s32 	%r395, %r43, %r394;
	shr.u32 	%r396, %r392, 4;
	and.b32  	%r397, %r396, 268435454;
	add.s32 	%r79, %r395, %r397;
	ld.shared.u16 	%rs9, [%r79];
	add.s16 	%rs28, %rs9, 1;
	st.shared.u16 	[%r79], %rs28;
	// begin inline asm
	shr.b32 %r283, %r732, %r312;
	// end inline asm
	and.b32  	%r398, %r253, %r283;
	shl.b32 	%r399, %r398, 10;
	and.b32  	%r400, %r399, 31744;
	add.s32 	%r401, %r43, %r400;
	shr.u32 	%r402, %r398, 4;
	and.b32  	%r403, %r402, 268435454;
	add.s32 	%r80, %r401, %r403;
	ld.shared.u16 	%rs10, [%r80];
	add.s16 	%rs29, %rs10, 1;
	st.shared.u16 	[%r80], %rs29;
	// begin inline asm
	shr.b32 %r286, %r731, %r312;
	// end inline asm
	and.b32  	%r404, %r253, %r286;
	shl.b32 	%r405, %r404, 10;
	and.b32  	%r406, %r405, 31744;
	add.s32 	%r407, %r43, %r406;
	shr.u32 	%r408, %r404, 4;
	and.b32  	%r409, %r408, 268435454;
	add.s32 	%r81, %r407, %r409;
	ld.shared.u16 	%rs11, [%r81];
	add.s16 	%rs30, %rs11, 1;
	st.shared.u16 	[%r81], %rs30;
	// begin inline asm
	shr.b32 %r289, %r730, %r312;
	// end inline asm
	and.b32  	%r410, %r253, %r289;
	shl.b32 	%r411, %r410, 10;
	and.b32  	%r412, %r411, 31744;
	add.s32 	%r413, %r43, %r412;
	shr.u32 	%r414, %r410, 4;
	and.b32  	%r415, %r414, 268435454;
	add.s32 	%r82, %r413, %r415;
	ld.shared.u16 	%rs12, [%r82];
	add.s16 	%rs31, %rs12, 1;
	st.shared.u16 	[%r82], %rs31;
	// begin inline asm
	shr.b32 %r292, %r729, %r312;
	// end inline asm
	and.b32  	%r416, %r253, %r292;
	shl.b32 	%r417, %r416, 10;
	and.b32  	%r418, %r417, 31744;
	add.s32 	%r419, %r43, %r418;
	shr.u32 	%r420, %r416, 4;
	and.b32  	%r421, %r420, 268435454;
	add.s32 	%r83, %r419, %r421;
	ld.shared.u16 	%rs13, [%r83];
	add.s16 	%rs32, %rs13, 1;
	st.shared.u16 	[%r83], %rs32;
	// begin inline asm
	shr.b32 %r295, %r728, %r312;
	// end inline asm
	and.b32  	%r422, %r253, %r295;
	shl.b32 	%r423, %r422, 10;
	and.b32  	%r424, %r423, 31744;
	add.s32 	%r425, %r43, %r424;
	shr.u32 	%r426, %r422, 4;
	and.b32  	%r427, %r426, 268435454;
	add.s32 	%r84, %r425, %r427;
	ld.shared.u16 	%rs14, [%r84];
	add.s16 	%rs33, %rs14, 1;
	st.shared.u16 	[%r84], %rs33;
	// begin inline asm
	shr.b32 %r298, %r727, %r312;
	// end inline asm
	and.b32  	%r428, %r253, %r298;
	shl.b32 	%r429, %r428, 10;
	and.b32  	%r430, %r429, 31744;
	add.s32 	%r431, %r43, %r430;
	shr.u32 	%r432, %r428, 4;
	and.b32  	%r433, %r432, 268435454;
	add.s32 	%r85, %r431, %r433;
	ld.shared.u16 	%rs15, [%r85];
	add.s16 	%rs34, %rs15, 1;
	st.shared.u16 	[%r85], %rs34;
	// begin inline asm
	shr.b32 %r301, %r726, %r312;
	// end inline asm
	and.b32  	%r434, %r253, %r301;
	shl.b32 	%r435, %r434, 10;
	and.b32  	%r436, %r435, 31744;
	add.s32 	%r437, %r43, %r436;
	shr.u32 	%r438, %r434, 4;
	and.b32  	%r439, %r438, 268435454;
	add.s32 	%r86, %r437, %r439;
	ld.shared.u16 	%rs16, [%r86];
	add.s16 	%rs35, %rs16, 1;
	st.shared.u16 	[%r86], %rs35;
	// begin inline asm
	shr.b32 %r304, %r725, %r312;
	// end inline asm
	and.b32  	%r440, %r253, %r304;
	shl.b32 	%r441, %r440, 10;
	and.b32  	%r442, %r441, 31744;
	add.s32 	%r443, %r43, %r442;
	shr.u32 	%r444, %r440, 4;
	and.b32  	%r445, %r444, 268435454;
	add.s32 	%r87, %r443, %r445;
	ld.shared.u16 	%rs17, [%r87];
	add.s16 	%rs36, %rs17, 1;
	st.shared.u16 	[%r87], %rs36;
	// begin inline asm
	shr.b32 %r307, %r724, %r312;
	// end inline asm
	and.b32  	%r446, %r253, %r307;
	shl.b32 	%r447, %r446, 10;
	and.b32  	%r448, %r447, 31744;
	add.s32 	%r449, %r43, %r448;
	shr.u32 	%r450, %r446, 4;
	and.b32  	%r451, %r450, 268435454;
	add.s32 	%r88, %r449, %r451;
	ld.shared.u16 	%rs18, [%r88];
	add.s16 	%rs37, %rs18, 1;
	st.shared.u16 	[%r88], %rs37;
	// begin inline asm
	shr.b32 %r310, %r723, %r312;
	// end inline asm
	and.b32  	%r452, %r253, %r310;
	shl.b32 	%r453, %r452, 10;
	and.b32  	%r454, %r453, 31744;
	add.s32 	%r455, %r43, %r454;
	shr.u32 	%r456, %r452, 4;
	and.b32  	%r457, %r456, 268435454;
	add.s32 	%r89, %r455, %r457;
	ld.shared.u16 	%rs19, [%r89];
	add.s16 	%rs38, %rs19, 1;
	st.shared.u16 	[%r89], %rs38;
	bar.sync 	0;
	ld.shared.u32 	%r90, [%r44];
	ld.shared.u32 	%r458, [%r44+4];
	ld.shared.u32 	%r459, [%r44+8];
	ld.shared.u32 	%r460, [%r44+12];
	ld.shared.u32 	%r461, [%r44+16];
	ld.shared.u32 	%r462, [%r44+20];
	ld.shared.u32 	%r463, [%r44+24];
	ld.shared.u32 	%r464, [%r44+28];
	ld.shared.u32 	%r465, [%r44+32];
	ld.shared.u32 	%r466, [%r44+36];
	ld.shared.u32 	%r467, [%r44+40];
	ld.shared.u32 	%r468, [%r44+44];
	ld.shared.u32 	%r469, [%r44+48];
	ld.shared.u32 	%r470, [%r44+52];
	ld.shared.u32 	%r471, [%r44+56];
	ld.shared.u32 	%r472, [%r44+60];
	ld.shared.u32 	%r473, [%r44+64];
	ld.shared.u32 	%r474, [%r44+68];
	ld.shared.u32 	%r475, [%r44+72];
	ld.shared.u32 	%r476, [%r44+76];
	ld.shared.u32 	%r477, [%r44+80];
	ld.shared.u32 	%r478, [%r44+84];
	ld.shared.u32 	%r479, [%r44+88];
	ld.shared.u32 	%r480, [%r44+92];
	ld.shared.u32 	%r481, [%r44+96];
	ld.shared.u32 	%r482, [%r44+100];
	ld.shared.u32 	%r483, [%r44+104];
	ld.shared.u32 	%r484, [%r44+108];
	ld.shared.u32 	%r485, [%r44+112];
	ld.shared.u32 	%r486, [%r44+116];
	ld.shared.u32 	%r487, [%r44+120];
	ld.shared.u32 	%r488, [%r44+124];
	ld.shared.u32 	%r489, [%r44+128];
	add.s32 	%r91, %r458, %r90;
	add.s32 	%r92, %r459, %r91;
	add.s32 	%r93, %r460, %r92;
	add.s32 	%r94, %r461, %r93;
	add.s32 	%r95, %r462, %r94;
	add.s32 	%r96, %r463, %r95;
	add.s32 	%r97, %r464, %r96;
	add.s32 	%r98, %r465, %r97;
	add.s32 	%r99, %r466, %r98;
	add.s32 	%r100, %r467, %r99;
	add.s32 	%r101, %r468, %r100;
	add.s32 	%r102, %r469, %r101;
	add.s32 	%r103, %r470, %r102;
	add.s32 	%r104, %r471, %r103;
	add.s32 	%r105, %r472, %r104;
	add.s32 	%r106, %r473, %r105;
	add.s32 	%r107, %r474, %r106;
	add.s32 	%r108, %r475, %r107;
	add.s32 	%r109, %r476, %r108;
	add.s32 	%r110, %r477, %r109;
	add.s32 	%r111, %r478, %r110;
	add.s32 	%r112, %r479, %r111;
	add.s32 	%r113, %r480, %r112;
	add.s32 	%r114, %r481, %r113;
	add.s32 	%r115, %r482, %r114;
	add.s32 	%r116, %r483, %r115;
	add.s32 	%r117, %r484, %r116;
	add.s32 	%r118, %r485, %r117;
	add.s32 	%r119, %r486, %r118;
	add.s32 	%r120, %r487, %r119;
	add.s32 	%r121, %r488, %r120;
	add.s32 	%r318, %r489, %r121;
	// begin inline asm
	mov.u32 %r313, %laneid;
	// end inline asm
	mov.b32 	%r316, 1;
	mov.b32 	%r343, -1;
	// begin inline asm
	{  .reg .u32 r0;  .reg .pred p;  shfl.sync.up.b32 r0|p, %r318, %r316, %r341, %r343;  @p add.u32 r0, r0, %r318;  mov.u32 %r314, r0;}
	// end inline asm
	mov.b32 	%r322, 2;
	// begin inline asm
	{  .reg .u32 r0;  .reg .pred p;  shfl.sync.up.b32 r0|p, %r314, %r322, %r341, %r343;  @p add.u32 r0, r0, %r314;  mov.u32 %r320, r0;}
	// end inline asm
	mov.b32 	%r328, 4;
	// begin inline asm
	{  .reg .u32 r0;  .reg .pred p;  shfl.sync.up.b32 r0|p, %r320, %r328, %r341, %r343;  @p add.u32 r0, r0, %r320;  mov.u32 %r326, r0;}
	// end inline asm
	mov.b32 	%r334, 8;
	// begin inline asm
	{  .reg .u32 r0;  .reg .pred p;  shfl.sync.up.b32 r0|p, %r326, %r334, %r341, %r343;  @p add.u32 r0, r0, %r326;  mov.u32 %r332, r0;}
	// end inline asm
	mov.b32 	%r340, 16;
	// begin inline asm
	{  .reg .u32 r0;  .reg .pred p;  shfl.sync.up.b32 r0|p, %r332, %r340, %r341, %r343;  @p add.u32 r0, r0, %r332;  mov.u32 %r338, r0;}
	// end inline asm
	setp.ne.s32 	%p20, %r313, 31;
	@%p20 bra 	$L__BB2_41;
	st.shared.u32 	[%r45], %r338;
$L__BB2_41:
	sub.s32 	%r490, %r338, %r318;
	setp.gt.u32 	%p21, %r2, 31;
	setp.eq.s32 	%p22, %r42, 7;
	setp.eq.s32 	%p23, %r42, 6;
	setp.eq.s32 	%p24, %r42, 5;
	setp.eq.s32 	%p25, %r42, 4;
	setp.eq.s32 	%p26, %r42, 3;
	setp.eq.s32 	%p27, %r42, 2;
	setp.eq.s32 	%p28, %r42, 1;
	bar.sync 	0;
	ld.shared.v4.u32 	{%r491, %r492, %r493, %r494}, [_ZZN3cub18CUB_300001_SM_10006detail10radix_sort31DeviceRadixSortSingleTileKernelINS1_5radix10policy_hubIiNS0_8NullTypeEyE10Policy1000ELNS0_9SortOrderE0EiS6_yNS1_21identity_decomposer_tEEEvPKT1_PSB_PKT2_PSF_T3_iiT4_E12temp_storage+33792];
	selp.b32 	%r495, %r491, %r742, %p28;
	add.s32 	%r496, %r492, %r491;
	selp.b32 	%r497, %r496, %r495, %p27;
	add.s32 	%r498, %r496, %r493;
	selp.b32 	%r499, %r498, %r497, %p26;
	add.s32 	%r500, %r498, %r494;
	selp.b32 	%r501, %r500, %r499, %p25;
	ld.shared.v4.u32 	{%r502, %r503, %r504, %r505}, [_ZZN3cub18CUB_300001_SM_10006detail10radix_sort31DeviceRadixSortSingleTileKernelINS1_5radix10policy_hubIiNS0_8NullTypeEyE10Policy1000ELNS0_9SortOrderE0EiS6_yNS1_21identity_decomposer_tEEEvPKT1_PSB_PKT2_PSF_T3_iiT4_E12temp_storage+33808];
	add.s32 	%r506, %r500, %r502;
	selp.b32 	%r507, %r506, %r501, %p24;
	add.s32 	%r508, %r506, %r503;
	selp.b32 	%r509, %r508, %r507, %p23;
	add.s32 	%r510, %r508, %r504;
	selp.b32 	%r742, %r510, %r509, %p22;
	add.s32 	%r126, %r510, %r505;
	setp.ne.s32 	%p29, %r313, 0;
	selp.b32 	%r511, %r490, 0, %p29;
	add.s32 	%r512, %r742, %r511;
	or.pred  	%p30, %p21, %p29;
	selp.b32 	%r743, %r512, %r490, %p21;
	@%p30 bra 	$L__BB2_43;
	shl.b32 	%r743, %r126, 16;
	st.shared.u32 	[_ZZN3cub18CUB_300001_SM_10006detail10radix_sort31DeviceRadixSortSingleTileKernelINS1_5radix10policy_hubIiNS0_8NullTypeEyE10Policy1000ELNS0_9SortOrderE0EiS6_yNS1_21identity_decomposer_tEEEvPKT1_PSB_PKT2_PSF_T3_iiT4_E12temp_storage+33832], %r743;
$L__BB2_43:
	setp.eq.s32 	%p31, %r2, 0;
	bar.sync 	0;
	ld.shared.u32 	%r513, [_ZZN3cub18CUB_300001_SM_10006detail10radix_sort31DeviceRadixSortSingleTileKernelINS1_5radix10policy_hubIiNS0_8NullTypeEyE10Policy1000ELNS0_9SortOrderE0EiS6_yNS1_21identity_decomposer_tEEEvPKT1_PSB_PKT2_PSF_T3_iiT4_E12temp_storage+33832];
	selp.b32 	%r514, 0, %r513, %p31;
	add.s32 	%r515, %r743, %r514;
	add.s32 	%r516, %r90, %r515;
	add.s32 	%r517, %r91, %r515;
	add.s32 	%r518, %r92, %r515;
	add.s32 	%r519, %r93, %r515;
	add.s32 	%r520, %r94, %r515;
	add.s32 	%r521, %r95, %r515;
	add.s32 	%r522, %r96, %r515;
	add.s32 	%r523, %r97, %r515;
	add.s32 	%r524, %r98, %r515;
	add.s32 	%r525, %r99, %r515;
	add.s32 	%r526, %r100, %r515;
	add.s32 	%r527, %r101, %r515;
	add.s32 	%r528, %r102, %r515;
	add.s32 	%r529, %r103, %r515;
	add.s32 	%r530, %r104, %r515;
	add.s32 	%r531, %r105, %r515;
	add.s32 	%r532, %r106, %r515;
	add.s32 	%r533, %r107, %r515;
	add.s32 	%r534, %r108, %r515;
	add.s32 	%r535, %r109, %r515;
	add.s32 	%r536, %r110, %r515;
	add.s32 	%r537, %r111, %r515;
	add.s32 	%r538, %r112, %r515;
	add.s32 	%r539, %r113, %r515;
	add.s32 	%r540, %r114, %r515;
	add.s32 	%r541, %r115, %r515;
	add.s32 	%r542, %r116, %r515;
	add.s32 	%r543, %r117, %r515;
	add.s32 	%r544, %r118, %r515;
	add.s32 	%r545, %r119, %r515;
	add.s32 	%r546, %r120, %r515;
	add.s32 	%r547, %r121, %r515;
	st.shared.u32 	[%r44], %r515;
	st.shared.u32 	[%r44+4], %r516;
	st.shared.u32 	[%r44+8], %r517;
	st.shared.u32 	[%r44+12], %r518;
	st.shared.u32 	[%r44+16], %r519;
	st.shared.u32 	[%r44+20], %r520;
	st.shared.u32 	[%r44+24], %r521;
	st.shared.u32 	[%r44+28], %r522;
	st.shared.u32 	[%r44+32], %r523;
	st.shared.u32 	[%r44+36], %r524;
	st.shared.u32 	[%r44+40], %r525;
	st.shared.u32 	[%r44+44], %r526;
	st.shared.u32 	[%r44+48], %r527;
	st.shared.u32 	[%r44+52], %r528;
	st.shared.u32 	[%r44+56], %r529;
	st.shared.u32 	[%r44+60], %r530;
	st.shared.u32 	[%r44+64], %r531;
	st.shared.u32 	[%r44+68], %r532;
	st.shared.u32 	[%r44+72], %r533;
	st.shared.u32 	[%r44+76], %r534;
	st.shared.u32 	[%r44+80], %r535;
	st.shared.u32 	[%r44+84], %r536;
	st.shared.u32 	[%r44+88], %r537;
	st.shared.u32 	[%r44+92], %r538;
	st.shared.u32 	[%r44+96], %r539;
	st.shared.u32 	[%r44+100], %r540;
	st.shared.u32 	[%r44+104], %r541;
	st.shared.u32 	[%r44+108], %r542;
	st.shared.u32 	[%r44+112], %r543;
	st.shared.u32 	[%r44+116], %r544;
	st.shared.u32 	[%r44+120], %r545;
	st.shared.u32 	[%r44+124], %r546;
	st.shared.u32 	[%r44+128], %r547;
	bar.sync 	0;
	cvt.u32.u16 	%r548, %rs1;
	ld.shared.u16 	%r549, [%r71];
	add.s32 	%r130, %r549, %r548;
	cvt.u32.u16 	%r550, %rs2;
	ld.shared.u16 	%r551, [%r72];
	add.s32 	%r131, %r551, %r550;
	cvt.u32.u16 	%r552, %rs3;
	ld.shared.u16 	%r553, [%r73];
	add.s32 	%r132, %r553, %r552;
	cvt.u32.u16 	%r554, %rs4;
	ld.shared.u16 	%r555, [%r74];
	add.s32 	%r133, %r555, %r554;
	cvt.u32.u16 	%r556, %rs5;
	ld.shared.u16 	%r557, [%r75];
	add.s32 	%r134, %r557, %r556;
	cvt.u32.u16 	%r558, %rs6;
	ld.shared.u16 	%r559, [%r76];
	add.s32 	%r135, %r559, %r558;
	cvt.u32.u16 	%r560, %rs7;
	ld.shared.u16 	%r561, [%r77];
	add.s32 	%r136, %r561, %r560;
	cvt.u32.u16 	%r562, %rs8;
	ld.shared.u16 	%r563, [%r78];
	add.s32 	%r137, %r563, %r562;
	cvt.u32.u16 	%r564, %rs9;
	ld.shared.u16 	%r565, [%r79];
	add.s32 	%r138, %r565, %r564;
	cvt.u32.u16 	%r566, %rs10;
	ld.shared.u16 	%r567, [%r80];
	add.s32 	%r139, %r567, %r566;
	cvt.u32.u16 	%r568, %rs11;
	ld.shared.u16 	%r569, [%r81];
	add.s32 	%r140, %r569, %r568;
	cvt.u32.u16 	%r570, %rs12;
	ld.shared.u16 	%r571, [%r82];
	add.s32 	%r141, %r571, %r570;
	cvt.u32.u16 	%r572, %rs13;
	ld.shared.u16 	%r573, [%r83];
	add.s32 	%r142, %r573, %r572;
	cvt.u32.u16 	%r574, %rs14;
	ld.shared.u16 	%r575, [%r84];
	add.s32 	%r143, %r575, %r574;
	cvt.u32.u16 	%r576, %rs15;
	ld.shared.u16 	%r577, [%r85];
	add.s32 	%r144, %r577, %r576;
	cvt.u32.u16 	%r578, %rs16;
	ld.shared.u16 	%r579, [%r86];
	add.s32 	%r145, %r579, %r578;
	cvt.u32.u16 	%r580, %rs17;
	ld.shared.u16 	%r581, [%r87];
	add.s32 	%r146, %r581, %r580;
	cvt.u32.u16 	%r582, %rs18;
	ld.shared.u16 	%r583, [%r88];
	add.s32 	%r147, %r583, %r582;
	cvt.u32.u16 	%r584, %rs19;
	ld.shared.u16 	%r585, [%r89];
	add.s32 	%r148, %r585, %r584;
	bar.sync 	0;
	setp.lt.s32 	%p32, %r722, %r190;
	@%p32 bra 	$L__BB2_83;
	cvt.u64.u32 	%rd8, %r2;
	shl.b32 	%r586, %r130, 2;
	mov.u32 	%r587, _ZZN3cub18CUB_300001_SM_10006detail10radix_sort31DeviceRadixSortSingleTileKernelINS1_5radix10policy_hubIiNS0_8NullTypeEyE10Policy1000ELNS0_9SortOrderE0EiS6_yNS1_21identity_decomposer_tEEEvPKT1_PSB_PKT2_PSF_T3_iiT4_E12temp_storage;
	add.s32 	%r588, %r587, %r586;
	st.shared.u32 	[%r588], %r741;
	shl.b32 	%r589, %r131, 2;
	add.s32 	%r590, %r587, %r589;
	st.shared.u32 	[%r590], %r740;
	shl.b32 	%r591, %r132, 2;
	add.s32 	%r592, %r587, %r591;
	st.shared.u32 	[%r592], %r739;
	shl.b32 	%r593, %r133, 2;
	add.s32 	%r594, %r587, %r593;
	st.shared.u32 	[%r594], %r738;
	shl.b32 	%r595, %r134, 2;
	add.s32 	%r596, %r587, %r595;
	st.shared.u32 	[%r596], %r737;
	shl.b32 	%r597, %r135, 2;
	add.s32 	%r598, %r587, %r597;
	st.shared.u32 	[%r598], %r736;
	shl.b32 	%r599, %r136, 2;
	add.s32 	%r600, %r587, %r599;
	st.shared.u32 	[%r600], %r735;
	shl.b32 	%r601, %r137, 2;
	add.s32 	%r602, %r587, %r601;
	st.shared.u32 	[%r602], %r734;
	shl.b32 	%r603, %r138, 2;
	add.s32 	%r604, %r587, %r603;
	st.shared.u32 	[%r604], %r733;
	shl.b32 	%r605, %r139, 2;
	add.s32 	%r606, %r587, %r605;
	st.shared.u32 	[%r606], %r732;
	shl.b32 	%r607, %r140, 2;
	add.s32 	%r608, %r587, %r607;
	st.shared.u32 	[%r608], %r731;
	shl.b32 	%r609, %r141, 2;
	add.s32 	%r610, %r587, %r609;
	st.shared.u32 	[%r610], %r730;
	shl.b32 	%r611, %r142, 2;
	add.s32 	%r612, %r587, %r611;
	st.shared.u32 	[%r612], %r729;
	shl.b32 	%r613, %r143, 2;
	add.s32 	%r614, %r587, %r613;
	st.shared.u32 	[%r614], %r728;
	shl.b32 	%r615, %r144, 2;
	add.s32 	%r616, %r587, %r615;
	st.shared.u32 	[%r616], %r727;
	shl.b32 	%r617, %r145, 2;
	add.s32 	%r618, %r587, %r617;
	st.shared.u32 	[%r618], %r726;
	shl.b32 	%r619, %r146, 2;
	add.s32 	%r620, %r587, %r619;
	st.shared.u32 	[%r620], %r725;
	shl.b32 	%r621, %r147, 2;
	add.s32 	%r622, %r587, %r621;
	st.shared.u32 	[%r622], %r724;
	shl.b32 	%r623, %r148, 2;
	add.s32 	%r624, %r587, %r623;
	st.shared.u32 	[%r624], %r723;
	bar.sync 	0;
	mad.lo.s32 	%r149, %r2, -72, %r46;
	ld.shared.u32 	%r150, [%r149+1024];
	ld.shared.u32 	%r151, [%r149+2048];
	ld.shared.u32 	%r152, [%r149+3072];
	ld.shared.u32 	%r153, [%r149+4096];
	ld.shared.u32 	%r154, [%r149+5120];
	ld.shared.u32 	%r155, [%r149+6144];
	ld.shared.u32 	%r156, [%r149+7168];
	ld.shared.u32 	%r157, [%r149+8192];
	ld.shared.u32 	%r158, [%r149+9216];
	ld.shared.u32 	%r159, [%r149+10240];
	ld.shared.u32 	%r160, [%r149+11264];
	ld.shared.u32 	%r161, [%r149+12288];
	ld.shared.u32 	%r162, [%r149+13312];
	ld.shared.u32 	%r163, [%r149+14336];
	ld.shared.u32 	%r164, [%r149+15360];
	ld.shared.u32 	%r165, [%r149+16384];
	ld.shared.u32 	%r166, [%r149+17408];
	ld.shared.u32 	%r167, [%r149+18432];
	setp.gt.u64 	%p33, %rd4, %rd8;
	cvta.to.global.u64 	%rd9, %rd3;
	mul.wide.u32 	%rd10, %r2, 4;
	add.s64 	%rd2, %rd9, %rd10;
	@%p33 bra 	$L__BB2_45;
	bra.uni 	$L__BB2_46;
$L__BB2_45:
	ld.shared.u32 	%r625, [%r149];
	xor.b32  	%r626, %r625, -2147483648;
	st.global.u32 	[%rd2], %r626;
$L__BB2_46:
	add.s32 	%r627, %r2, 256;
	cvt.u64.u32 	%rd11, %r627;
	setp.le.u64 	%p34, %rd4, %rd11;
	@%p34 bra 	$L__BB2_48;
	xor.b32  	%r628, %r150, -2147483648;
	st.global.u32 	[%rd2+1024], %r628;
$L__BB2_48:
	add.s32 	%r629, %r2, 512;
	cvt.u64.u32 	%rd12, %r629;
	setp.le.u64 	%p35, %rd4, %rd12;
	@%p35 bra 	$L__BB2_50;
	xor.b32  	%r630, %r151, -2147483648;
	st.global.u32 	[%rd2+2048], %r630;
$L__BB2_50:
	add.s32 	%r631, %r2, 768;
	cvt.u64.u32 	%rd13, %r631;
	setp.le.u64 	%p36, %rd4, %rd13;
	@%p36 bra 	$L__BB2_52;
	xor.b32  	%r632, %r152, -2147483648;
	st.global.u32 	[%rd2+3072], %r632;
$L__BB2_52:
	or.b32  	%r633, %r2, 1024;
	cvt.u64.u32 	%rd14, %r633;
	setp.le.u64 	%p37, %rd4, %rd14;
	@%p37 bra 	$L__BB2_54;
	xor.b32  	%r634, %r153, -2147483648;
	st.global.u32 	[%rd2+4096], %r634;
$L__BB2_54:
	add.s32 	%r635, %r2, 1280;
	cvt.u64.u32 	%rd15, %r635;
	setp.le.u64 	%p38, %rd4, %rd15;
	@%p38 bra 	$L__BB2_56;
	xor.b32  	%r636, %r154, -2147483648;
	st.global.u32 	[%rd2+5120], %r636;
$L__BB2_56:
	add.s32 	%r637, %r2, 1536;
	cvt.u64.u32 	%rd16, %r637;
	setp.le.u64 	%p39, %rd4, %rd16;
	@%p39 bra 	$L__BB2_58;
	xor.b32  	%r638, %r155, -2147483648;
	st.global.u32 	[%rd2+6144], %r638;
$L__BB2_58:
	add.s32 	%r639, %r2, 1792;
	cvt.u64.u32 	%rd17, %r639;
	setp.le.u64 	%p40, %rd4, %rd17;
	@%p40 bra 	$L__BB2_60;
	xor.b32  	%r640, %r156, -2147483648;
	st.global.u32 	[%rd2+7168], %r640;
$L__BB2_60:
	or.b32  	%r641, %r2, 2048;
	cvt.u64.u32 	%rd18, %r641;
	setp.le.u64 	%p41, %rd4, %rd18;
	@%p41 bra 	$L__BB2_62;
	xor.b32  	%r642, %r157, -2147483648;
	st.global.u32 	[%rd2+8192], %r642;
$L__BB2_62:
	add.s32 	%r643, %r2, 2304;
	cvt.u64.u32 	%rd19, %r643;
	setp.le.u64 	%p42, %rd4, %rd19;
	@%p42 bra 	$L__BB2_64;
	xor.b32  	%r644, %r158, -2147483648;
	st.global.u32 	[%rd2+9216], %r644;
$L__BB2_64:
	add.s32 	%r645, %r2, 2560;
	cvt.u64.u32 	%rd20, %r645;
	setp.le.u64 	%p43, %rd4, %rd20;
	@%p43 bra 	$L__BB2_66;
	xor.b32  	%r646, %r159, -2147483648;
	st.global.u32 	[%rd2+10240], %r646;
$L__BB2_66:
	add.s32 	%r647, %r2, 2816;
	cvt.u64.u32 	%rd21, %r647;
	setp.le.u64 	%p44, %rd4, %rd21;
	@%p44 bra 	$L__BB2_68;
	xor.b32  	%r648, %r160, -2147483648;
	st.global.u32 	[%rd2+11264], %r648;
$L__BB2_68:
	or.b32  	%r649, %r2, 3072;
	cvt.u64.u32 	%rd22, %r649;
	setp.le.u64 	%p45, %rd4, %rd22;
	@%p45 bra 	$L__BB2_70;
	xor.b32  	%r650, %r161, -2147483648;
	st.global.u32 	[%rd2+12288], %r650;
$L__BB2_70:
	add.s32 	%r651, %r2, 3328;
	cvt.u64.u32 	%rd23, %r651;
	setp.le.u64 	%p46, %rd4, %rd23;
	@%p46 bra 	$L__BB2_72;
	xor.b32  	%r652, %r162, -2147483648;
	st.global.u32 	[%rd2+13312], %r652;
$L__BB2_72:
	add.s32 	%r653, %r2, 3584;
	cvt.u64.u32 	%rd24, %r653;
	setp.le.u64 	%p47, %rd4, %rd24;
	@%p47 bra 	$L__BB2_74;
	xor.b32  	%r654, %r163, -2147483648;
	st.global.u32 	[%rd2+14336], %r654;
$L__BB2_74:
	add.s32 	%r655, %r2, 3840;
	cvt.u64.u32 	%rd25, %r655;
	setp.le.u64 	%p48, %rd4, %rd25;
	@%p48 bra 	$L__BB2_76;
	xor.b32  	%r656, %r164, -2147483648;
	st.global.u32 	[%rd2+15360], %r656;
$L__BB2_76:
	or.b32  	%r657, %r2, 4096;
	cvt.u64.u32 	%rd26, %r657;
	setp.le.u64 	%p49, %rd4, %rd26;
	@%p49 bra 	$L__BB2_78;
	xor.b32  	%r658, %r165, -2147483648;
	st.global.u32 	[%rd2+16384], %r658;
$L__BB2_78:
	add.s32 	%r659, %r2, 4352;
	cvt.u64.u32 	%rd27, %r659;
	setp.le.u64 	%p50, %rd4, %rd27;
	@%p50 bra 	$L__BB2_80;
	xor.b32  	%r660, %r166, -2147483648;
	st.global.u32 	[%rd2+17408], %r660;
$L__BB2_80:
	add.s32 	%r661, %r2, 4608;
	cvt.u64.u32 	%rd28, %r661;
	setp.le.u64 	%p51, %rd4, %rd28;
	@%p51 bra 	$L__BB2_82;
	xor.b32  	%r662, %r167, -2147483648;
	st.global.u32 	[%rd2+18432], %r662;
$L__BB2_82:
	ret;
$L__BB2_83:
	shl.b32 	%r663, %r130, 2;
	mov.u32 	%r664, _ZZN3cub18CUB_300001_SM_10006detail10radix_sort31DeviceRadixSortSingleTileKernelINS1_5radix10policy_hubIiNS0_8NullTypeEyE10Policy1000ELNS0_9SortOrderE0EiS6_yNS1_21identity_decomposer_tEEEvPKT1_PSB_PKT2_PSF_T3_iiT4_E12temp_storage;
	add.s32 	%r665, %r664, %r663;
	st.shared.u32 	[%r665], %r741;
	shl.b32 	%r666, %r131, 2;
	add.s32 	%r667, %r664, %r666;
	st.shared.u32 	[%r667], %r740;
	shl.b32 	%r668, %r132, 2;
	add.s32 	%r669, %r664, %r668;
	st.shared.u32 	[%r669], %r739;
	shl.b32 	%r670, %r133, 2;
	add.s32 	%r671, %r664, %r670;
	st.shared.u32 	[%r671], %r738;
	shl.b32 	%r672, %r134, 2;
	add.s32 	%r673, %r664, %r672;
	st.shared.u32 	[%r673], %r737;
	shl.b32 	%r674, %r135, 2;
	add.s32 	%r675, %r664, %r674;
	st.shared.u32 	[%r675], %r736;
	shl.b32 	%r676, %r136, 2;
	add.s32 	%r677, %r664, %r676;
	st.shared.u32 	[%r677], %r735;
	shl.b32 	%r678, %r137, 2;
	add.s32 	%r679, %r664, %r678;
	st.shared.u32 	[%r679], %r734;
	shl.b32 	%r680, %r138, 2;
	add.s32 	%r681, %r664, %r680;
	st.shared.u32 	[%r681], %r733;
	shl.b32 	%r682, %r139, 2;
	add.s32 	%r683, %r664, %r682;
	st.shared.u32 	[%r683], %r732;
	shl.b32 	%r684, %r140, 2;
	add.s32 	%r685, %r664, %r684;
	st.shared.u32 	[%r685], %r731;
	shl.b32 	%r686, %r141, 2;
	add.s32 	%r687, %r664, %r686;
	st.shared.u32 	[%r687], %r730;
	shl.b32 	%r688, %r142, 2;
	add.s32 	%r689, %r664, %r688;
	st.shared.u32 	[%r689], %r729;
	shl.b32 	%r690, %r143, 2;
	add.s32 	%r691, %r664, %r690;
	st.shared.u32 	[%r691], %r728;
	shl.b32 	%r692, %r144, 2;
	add.s32 	%r693, %r664, %r692;
	st.shared.u32 	[%r693], %r727;
	shl.b32 	%r694, %r145, 2;
	add.s32 	%r695, %r664, %r694;
	st.shared.u32 	[%r695], %r726;
	shl.b32 	%r696, %r146, 2;
	add.s32 	%r697, %r664, %r696;
	st.shared.u32 	[%r697], %r725;
	shl.b32 	%r698, %r147, 2;
	add.s32 	%r699, %r664, %r698;
	st.shared.u32 	[%r699], %r724;
	shl.b32 	%r700, %r148, 2;
	add.s32 	%r701, %r664, %r700;
	st.shared.u32 	[%r701], %r723;
	bar.sync 	0;
	ld.shared.u32 	%r741, [%r46];
	ld.shared.u32 	%r740, [%r46+4];
	ld.shared.u32 	%r739, [%r46+8];
	ld.shared.u32 	%r738, [%r46+12];
	ld.shared.u32 	%r737, [%r46+16];
	ld.shared.u32 	%r736, [%r46+20];
	ld.shared.u32 	%r735, [%r46+24];
	ld.shared.u32 	%r734, [%r46+28];
	ld.shared.u32 	%r733, [%r46+32];
	ld.shared.u32 	%r732, [%r46+36];
	ld.shared.u32 	%r731, [%r46+40];
	ld.shared.u32 	%r730, [%r46+44];
	ld.shared.u32 	%r729, [%r46+48];
	ld.shared.u32 	%r728, [%r46+52];
	ld.shared.u32 	%r727, [%r46+56];
	ld.shared.u32 	%r726, [%r46+60];
	ld.shared.u32 	%r725, [%r46+64];
	ld.shared.u32 	%r724, [%r46+68];
	ld.shared.u32 	%r723, [%r46+72];
	bar.sync 	0;
	add.s32 	%r722, %r722, 6;
	add.s32 	%r721, %r721, -6;
	bra.uni 	$L__BB2_39;

}
	// .globl	_ZN3cub18CUB_300001_SM_10006detail10radix_sort30DeviceRadixSortHistogramKernelINS1_5radix10policy_hubIiNS0_8NullTypeEyE10Policy1000ELNS0_9SortOrderE0EiyNS1_21identity_decomposer_tEEEvPT2_PKT1_SB_iiT3_
.visible .entry _ZN3cub18CUB_300001_SM_10006detail10radix_sort30DeviceRadixSortHistogramKernelINS1_5radix10policy_hubIiNS0_8NullTypeEyE10Policy1000ELNS0_9SortOrderE0EiyNS1_21identity_decomposer_tEEEvPT2_PKT1_SB_iiT3_(
	.param .u64 .ptr .align 1 _ZN3cub18CUB_300001_SM_10006detail10radix_sort30DeviceRadixSortHistogramKernelINS1_5radix10policy_hubIiNS0_8NullTypeEyE10Policy1000ELNS0_9SortOrderE0EiyNS1_21identity_decomposer_tEEEvPT2_PKT1_SB_iiT3__param_0,
	.param .u64 .ptr .align 1 _ZN3cub18CUB_300001_SM_10006detail10radix_sort30DeviceRadixSortHistogramKernelINS1_5radix10policy_hubIiNS0_8NullTypeEyE10Policy1000ELNS0_9SortOrderE0EiyNS1_21identity_decomposer_tEEEvPT2_PKT1_SB_iiT3__param_1,
	.param .u64 _ZN3cub18CUB_300001_SM_10006detail10radix_sort30DeviceRadixSortHistogramKernelINS1_5radix10policy_hubIiNS0_8NullTypeEyE10Policy1000ELNS0_9SortOrderE0EiyNS1_21identity_decomposer_tEEEvPT2_PKT1_SB_iiT3__param_2,
	.param .u32 _ZN3cub18CUB_300001_SM_10006detail10radix_sort30DeviceRadixSortHistogramKernelINS1_5radix10policy_hubIiNS0_8NullTypeEyE10Policy1000ELNS0_9SortOrderE0EiyNS1_21identity_decomposer_tEEEvPT2_PKT1_SB_iiT3__param_3,
	.param .u32 _ZN3cub18CUB_300001_SM_10006detail10radix_sort30DeviceRadixSortHistogramKernelINS1_5radix10policy_hubIiNS0_8NullTypeEyE10Policy1000ELNS0_9SortOrderE0EiyNS1_21identity_decomposer_tEEEvPT2_PKT1_SB_iiT3__param_4,
	.param .align 1 .b8 _ZN3cub18CUB_300001_SM_10006detail10radix_sort30DeviceRadixSortHistogramKernelINS1_5radix10policy_hubIiNS0_8NullTypeEyE10Policy1000ELNS0_9SortOrderE0EiyNS1_21identity_decomposer_tEEEvPT2_PKT1_SB_iiT3__param_5[1]
)
.maxntid 128
{
	.reg .pred 	%p<91>;
	.reg .b32 	%r<486>;
	.reg .b64 	%rd<137>;
	// demoted variable
	.shared .align 4 .b8 _ZZN3cub18CUB_300001_SM_10006detail10radix_sort30DeviceRadixSortHistogramKernelINS1_5radix10policy_hubIiNS0_8NullTypeEyE10Policy1000ELNS0_9SortOrderE0EiyNS1_21identity_decomposer_tEEEvPT2_PKT1_SB_iiT3_E12temp_storage[4096];
	ld.param.u64 	%rd18, [_ZN3cub18CUB_300001_SM_10006detail10radix_sort30DeviceRadixSortHistogramKernelINS1_5radix10policy_hubIiNS0_8NullTypeEyE10Policy1000ELNS0_9SortOrderE0EiyNS1_21identity_decomposer_tEEEvPT2_PKT1_SB_iiT3__param_0];
	ld.param.u64 	%rd19, [_ZN3cub18CUB_300001_SM_10006detail10radix_sort30DeviceRadixSortHistogramKernelINS1_5radix10policy_hubIiNS0_8NullTypeEyE10Policy1000ELNS0_9SortOrderE0EiyNS1_21identity_decomposer_tEEEvPT2_PKT1_SB_iiT3__param_1];
	ld.param.u64 	%rd17, [_ZN3cub18CUB_300001_SM_10006detail10radix_sort30DeviceRadixSortHistogramKernelINS1_5radix10policy_hubIiNS0_8NullTypeEyE10Policy1000ELNS0_9SortOrderE0EiyNS1_21identity_decomposer_tEEEvPT2_PKT1_SB_iiT3__param_2];
	ld.param.u32 	%r174, [_ZN3cub18CUB_300001_SM_10006detail10radix_sort30DeviceRadixSortHistogramKernelINS1_5radix10policy_hubIiNS0_8NullTypeEyE10Policy1000ELNS0_9SortOrderE0EiyNS1_21identity_decomposer_tEEEvPT2_PKT1_SB_iiT3__param_3];
	ld.param.u32 	%r175, [_ZN3cub18CUB_300001_SM_10006detail10radix_sort30DeviceRadixSortHistogramKernelINS1_5radix10policy_hubIiNS0_8NullTypeEyE10Policy1000ELNS0_9SortOrderE0EiyNS1_21identity_decomposer_tEEEvPT2_PKT1_SB_iiT3__param_4];
	cvta.to.global.u64 	%rd1, %rd19;
	cvta.to.global.u64 	%rd2, %rd18;
	setp.eq.s64 	%p2, %rd17, 0;
	@%p2 bra 	$L__BB3_153;
	sub.s32 	%r176, %r175, %r174;
	add.s32 	%r177, %r176, 7;
	shr.s32 	%r178, %r177, 31;
	shr.u32 	%r179, %r178, 29;
	add.s32 	%r180, %r177, %r179;
	shr.s32 	%r181, %r180, 3;
	mov.u32 	%r182, %tid.x;
	setp.gt.u32 	%p3, %r182, 255;
	setp.lt.s32 	%p4, %r177, 8;
	mov.u32 	%r183, %ctaid.x;
	shl.b32 	%r184, %r183, 11;
	cvt.u64.u32 	%rd3, %r184;
	mov.u32 	%r185, %nctaid.x;
	shl.b32 	%r186, %r185, 11;
	cvt.u64.u32 	%rd4, %r186;
	add.s32 	%r1, %r181, -1;
	and.b32  	%r2, %r181, 15;
	and.b32  	%r3, %r181, 7;
	add.s32 	%r4, %r3, -1;
	and.b32  	%r5, %r181, 3;
	or.pred  	%p1, %p3, %p4;
	shl.b32 	%r187, %r182, 2;
	mov.u32 	%r188, _ZZN3cub18CUB_300001_SM_10006detail10radix_sort30DeviceRadixSortHistogramKernelINS1_5radix10policy_hubIiNS0_8NullTypeEyE10Policy1000ELNS0_9SortOrderE0EiyNS1_21identity_decomposer_tEEEvPT2_PKT1_SB_iiT3_E12temp_storage;
	add.s32 	%r6, %r188, %r187;
	and.b32  	%r7, %r181, 268435440;
	cvt.u64.u32 	%rd5, %r182;
	add.s32 	%r8, %r182, 128;
	add.s32 	%r9, %r182, 256;
	add.s32 	%r10, %r182, 384;
	add.s32 	%r11, %r182, 512;
	add.s32 	%r12, %r182, 640;
	add.s32 	%r13, %r182, 768;
	or.b32  	%r14, %r182, 1024;
	add.s32 	%r15, %r182, 1920;
	and.b32  	%r16, %r181, 268435448;
	and.b32  	%r17, %r181, 1;
	neg.s32 	%r18, %r7;
	add.s32 	%r19, %r6, 8192;
	add.s64 	%rd21, %rd17, -1;
	shr.u64 	%rd22, %rd21, 30;
	add.s64 	%rd23, %rd22, 1;
	min.u64 	%rd6, %rd23, %rd17;
	mov.b64 	%rd135, 0;
$L__BB3_2:
	@%p1 bra 	$L__BB3_30;
	setp.lt.u32 	%p5, %r1, 15;
	mov.b32 	%r439, 0;
	@%p5 bra 	$L__BB3_6;
	mov.u32 	%r436, %r19;
	mov.u32 	%r437, %r18;
$L__BB3_5:
	.pragma "nounroll";
	mov.b32 	%r190, 0;
	st.shared.u32 	[%r436+-8192], %r190;
	st.shared.u32 	[%r436+-7168], %r190;
	st.shared.u32 	[%r436+-6144], %r190;
	st.shared.u32 	[%r436+-5120], %r190;
	st.shared.u32 	[%r436+-4096], %r190;
	st.shared.u32 	[%r436+-3072], %r190;
	st.shared.u32 	[%r436+-2048], %r190;
	st.shared.u32 	[%r436+-1024], %r190;
	st.shared.u32 	[%r436], %r190;
	st.shared.u32 	[%r436+1024], %r190;
	st.shared.u32 	[%r436+2048], %r190;
	st.shared.u32 	[%r436+3072], %r190;
	st.shared.u32 	[%r436+4096], %r190;
	st.shared.u32 	[%r436+5120], %r190;
	st.shared.u32 	[%r436+6144], %r190;
	st.shared.u32 	[%r436+7168], %r190;
	add.s32 	%r437, %r437, 16;
	add.s32 	%r436, %r436, 16384;
	setp.ne.s32 	%p6, %r437, 0;
	mov.u32 	%r439, %r7;
	@%p6 bra 	$L__BB3_5;
$L__BB3_6:
	add.s32 	%r25, %r2, -1;
	setp.eq.s32 	%p7, %r2, 0;
	@%p7 bra 	$L__BB3_16;
	setp.lt.u32 	%p8, %r25, 7;
	@%p8 bra 	$L__BB3_9;
	shl.b32 	%r191, %r439, 10;
	add.s32 	%r192, %r6, %r191;
	mov.b32 	%r193, 0;
	st.shared.u32 	[%r192], %r193;
	st.shared.u32 	[%r192+1024], %r193;
	st.shared.u32 	[%r192+2048], %r193;
	st.shared.u32 	[%r192+3072], %r193;
	st.shared.u32 	[%r192+4096], %r193;
	st.shared.u32 	[%r192+5120], %r193;
	st.shared.u32 	[%r192+6144], %r193;
	st.shared.u32 	[%r192+7168], %r193;
	add.s32 	%r439, %r439, 8;
$L__BB3_9:
	setp.eq.s32 	%p9, %r3, 0;
	@%p9 bra 	$L__BB3_16;
	setp.lt.u32 	%p10, %r4, 3;
	@%p10 bra 	$L__BB3_12;
	shl.b32 	%r194, %r439, 10;
	add.s32 	%r195, %r6, %r194;
	mov.b32 	%r196, 0;
	st.shared.u32 	[%r195], %r196;
	st.shared.u32 	[%r195+1024], %r196;
	st.shared.u32 	[%r195+2048], %r196;
	st.shared.u32 	[%r195+3072], %r196;
	add.s32 	%r439, %r439, 4;
$L__BB3_12:
	setp.eq.s32 	%p11, %r5, 0;
	@%p11 bra 	$L__BB3_16;
	setp.eq.s32 	%p12, %r5, 1;
	shl.b32 	%r197, %r439, 10;
	add.s32 	%r30, %r6, %r197;
	mov.b32 	%r198, 0;
	st.shared.u32 	[%r30], %r198;
	@%p12 bra 	$L__BB3_16;
	setp.eq.s32 	%p13, %r5, 2;
	mov.b32 	%r199, 0;
	st.shared.u32 	[%r30+1024], %r199;
	@%p13 bra 	$L__BB3_16;
	mov.b32 	%r200, 0;
	st.shared.u32 	[%r30+2048], %r200;
$L__BB3_16:
	cvt.u32.u64 	%r201, %rd5;
	setp.gt.u32 	%p14, %r201, 127;
	@%p14 bra 	$L__BB3_30;
	setp.lt.u32 	%p15, %r1, 15;
	mov.b32 	%r443, 0;
	@%p15 bra 	$L__BB3_20;
	mov.b32 	%r441, 0;
$L__BB3_19:
	.pragma "nounroll";
	shl.b32 	%r204, %r441, 10;
	add.s32 	%r205, %r6, %r204;
	mov.b32 	%r206, 0;
	st.shared.u32 	[%r205+512], %r206;
	st.shared.u32 	[%r205+1536], %r206;
	st.shared.u32 	[%r205+2560], %r206;
	st.shared.u32 	[%r205+3584], %r206;
	st.shared.u32 	[%r205+4608], %r206;
	st.shared.u32 	[%r205+5632], %r206;
	st.shared.u32 	[%r205+6656], %r206;
	st.shared.u32 	[%r205+7680], %r206;
	st.shared.u32 	[%r205+8704], %r206;
	st.shared.u32 	[%r205+9728], %r206;
	st.shared.u32 	[%r205+10752], %r206;
	st.shared.u32 	[%r205+11776], %r206;
	st.shared.u32 	[%r205+12800], %r206;
	st.shared.u32 	[%r205+13824], %r206;
	st.shared.u32 	[%r205+14848], %r206;
	st.shared.u32 	[%r205+15872], %r206;
	add.s32 	%r441, %r441, 16;
	setp.ne.s32 	%p16, %r441, %r7;
	mov.u32 	%r443, %r7;
	@%p16 bra 	$L__BB3_19;
$L__BB3_20:
	setp.eq.s32 	%p17, %r2, 0;
	@%p17 bra 	$L__BB3_30;
	setp.lt.u32 	%p18, %r25, 7;
	@%p18 bra 	$L__BB3_23;
	shl.b32 	%r207, %r443, 10;
	add.s32 	%r208, %r6, %r207;
	mov.b32 	%r209, 0;
	st.shared.u32 	[%r208+512], %r209;
	st.shared.u32 	[%r208+1536], %r209;
	st.shared.u32 	[%r208+2560], %r209;
	st.shared.u32 	[%r208+3584], %r209;
	st.shared.u32 	[%r208+4608], %r209;
	st.shared.u32 	[%r208+5632], %r209;
	st.shared.u32 	[%r208+6656], %r209;
	st.shared.u32 	[%r208+7680], %r209;
	add.s32 	%r443, %r443, 8;
$L__BB3_23:
	setp.eq.s32 	%p19, %r3, 0;
	@%p19 bra 	$L__BB3_30;
	setp.lt.u32 	%p20, %r4, 3;
	@%p20 bra 	$L__BB3_26;
	shl.b32 	%r210, %r443, 10;
	add.s32 	%r211, %r6, %r210;
	mov.b32 	%r212, 0;
	st.shared.u32 	[%r211+512], %r212;
	st.shared.u32 	[%r211+1536], %r212;
	st.shared.u32 	[%r211+2560], %r212;
	st.shared.u32 	[%r211+3584], %r212;
	add.s32 	%r443, %r443, 4;
$L__BB3_26:
	setp.eq.s32 	%p21, %r5, 0;
	@%p21 bra 	$L__BB3_30;
	setp.eq.s32 	%p22, %r5, 1;
	shl.b32 	%r213, %r443, 10;
	add.s32 	%r38, %r6, %r213;
	mov.b32 	%r214, 0;
	st.shared.u32 	[%r38+512], %r214;
	@%p22 bra 	$L__BB3_30;
	setp.eq.s32 	%p23, %r5, 2;
	mov.b32 	%r215, 0;
	st.shared.u32 	[%r38+1536], %r215;
	@%p23 bra 	$L__BB3_30;
	mov.b32 	%r216, 0;
	st.shared.u32 	[%r38+2560], %r216;
$L__BB3_30:
	bar.sync 	0;
	bar.sync 	0;
	shl.b64 	%rd8, %rd135, 30;
	sub.s64 	%rd24, %rd17, %rd8;
	min.u64 	%rd9, %rd24, 1073741824;
	setp.le.u64 	%p24, %rd9, %rd3;
	@%p24 bra 	$L__BB3_70;
	mov.u64 	%rd136, %rd3;
$L__BB3_32:
	add.s64 	%rd11, %rd136, %rd8;
	sub.s64 	%rd12, %rd17, %rd11;
	setp.lt.u64 	%p25, %rd12, 2048;
	@%p25 bra 	$L__BB3_34;
	add.s64 	%rd27, %rd11, %rd5;
	shl.b64 	%rd28, %rd27, 2;
	add.s64 	%rd29, %rd1, %rd28;
	ld.global.u32 	%r475, [%rd29];
	ld.global.u32 	%r474, [%rd29+512];
	ld.global.u32 	%r473, [%rd29+1024];
	ld.global.u32 	%r472, [%rd29+1536];
	ld.global.u32 	%r471, [%rd29+2048];
	ld.global.u32 	%r470, [%rd29+2560];
	ld.global.u32 	%r469, [%rd29+3072];
	ld.global.u32 	%r468, [%rd29+3584];
	ld.global.u32 	%r467, [%rd29+4096];
	ld.global.u32 	%r466, [%rd29+4608];
	ld.global.u32 	%r465, [%rd29+5120];
	ld.global.u32 	%r464, [%rd29+5632];
	ld.global.u32 	%r463, [%rd29+6144];
	ld.global.u32 	%r462, [%rd29+6656];
	ld.global.u32 	%r461, [%rd29+7168];
	ld.global.u32 	%r460, [%rd29+7680];
	bra.uni 	$L__BB3_66;
$L__BB3_34:
	cvt.u32.u64 	%r218, %rd5;
	cvt.u32.u64 	%r55, %rd12;
	setp.ge.s32 	%p26, %r218, %r55;
	add.s64 	%rd25, %rd11, %rd5;
	shl.b64 	%rd26, %rd25, 2;
	add.s64 	%rd13, %rd1, %rd26;
	mov.b32 	%r475, 2147483647;
	@%p26 bra 	$L__BB3_36;
	ld.global.u32 	%r475, [%rd13];
$L__BB3_36:
	setp.ge.s32 	%p27, %r8, %r55;
	mov.b32 	%r474, 2147483647;
	@%p27 bra 	$L__BB3_38;
	ld.global.u32 	%r474, [%rd13+512];
$L__BB3_38:
	setp.ge.s32 	%p28, %r9, %r55;
	mov.b32 	%r473, 2147483647;
	@%p28 bra 	$L__BB3_40;
	ld.global.u32 	%r473, [%rd13+1024];
$L__BB3_40:
	setp.ge.s32 	%p29, %r10, %r55;
	mov.b32 	%r472, 2147483647;
	@%p29 bra 	$L__BB3_42;
	ld.global.u32 	%r472, [%rd13+1536];
$L__BB3_42:
	setp.ge.s32 	%p30, %r11, %r55;
	mov.b32 	%r471, 2147483647;
	@%p30 bra 	$L__BB3_44;
	ld.global.u32 	%r471, [%rd13+2048];
$L__BB3_44:
	setp.ge.s32 	%p31, %r12, %r55;
	mov.b32 	%r470, 2147483647;
	@%p31 bra 	$L__BB3_46;
	ld.global.u32 	%r470, [%rd13+2560];
$L__BB3_46:
	setp.ge.s32 	%p32, %r13, %r55;
	mov.b32 	%r469, 2147483647;
	@%p32 bra 	$L__BB3_48;
	ld.global.u32 	%r469, [%rd13+3072];
$L__BB3_48:
	mov.u32 	%r226, %tid.x;
	add.s32 	%r227, %r226, 896;
	setp.ge.s32 	%p33, %r227, %r55;
	mov.b32 	%r468, 2147483647;
	@%p33 bra 	$L__BB3_50;
	ld.global.u32 	%r468, [%rd13+3584];
$L__BB3_50:
	setp.ge.s32 	%p34, %r14, %r55;
	mov.b32 	%r467, 2147483647;
	@%p34 bra 	$L__BB3_52;
	ld.global.u32 	%r467, [%rd13+4096];
$L__BB3_52:
	add.s32 	%r231, %r226, 1152;
	setp.ge.s32 	%p35, %r231, %r55;
	mov.b32 	%r466, 2147483647;
	@%p35 bra 	$L__BB3_54;
	ld.global.u32 	%r466, [%rd13+4608];
$L__BB3_54:
	add.s32 	%r234, %r226, 1280;
	setp.ge.s32 	%p36, %r234, %r55;
	mov.b32 	%r465, 2147483647;
	@%p36 bra 	$L__BB3_56;
	ld.global.u32 	%r465, [%rd13+5120];
$L__BB3_56:
	add.s32 	%r237, %r226, 1408;
	setp.ge.s32 	%p37, %r237, %r55;
	mov.b32 	%r464, 2147483647;
	@%p37 bra 	$L__BB3_58;
	ld.global.u32 	%r464, [%rd13+5632];
$L__BB3_58:
	add.s32 	%r240, %r226, 1536;
	setp.ge.s32 	%p38, %r240, %r55;
	mov.b32 	%r463, 2147483647;
	@%p38 bra 	$L__BB3_60;
	ld.global.u32 	%r463, [%rd13+6144];
$L__BB3_60:
	add.s32 	%r243, %r226, 1664;
	setp.ge.s32 	%p39, %r243, %r55;
	mov.b32 	%r462, 2147483647;
	@%p39 bra 	$L__BB3_62;
	ld.global.u32 	%r462, [%rd13+6656];
$L__BB3_62:
	add.s32 	%r246, %r226, 1792;
	setp.ge.s32 	%p40, %r246, %r55;
	mov.b32 	%r461, 2147483647;
	@%p40 bra 	$L__BB3_64;
	ld.global.u32 	%r461, [%rd13+7168];
$L__BB3_64:
	setp.ge.s32 	%p41, %r15, %r55;
	mov.b32 	%r460, 2147483647;
	@%p41 bra 	$L__BB3_66;
	ld.global.u32 	%r460, [%rd13+7680];
$L__BB3_66:
	setp.le.s32 	%p42, %r175, %r174;
	@%p42 bra 	$L__BB3_69;
	xor.b32  	%r103, %r460, -2147483648;
	xor.b32  	%r104, %r461, -2147483648;
	xor.b32  	%r105, %r462, -2147483648;
	xor.b32  	%r106, %r463, -2147483648;
	xor.b32  	%r107, %r464, -2147483648;
	xor.b32  	%r108, %r465, -2147483648;
	xor.b32  	%r109, %r466, -2147483648;
	xor.b32  	%r110, %r467, -2147483648;
	xor.b32  	%r111, %r468, -2147483648;
	xor.b32  	%r112, %r469, -2147483648;
	xor.b32  	%r113, %r470, -2147483648;
	xor.b32  	%r114, %r471, -2147483648;
	xor.b32  	%r115, %r472, -2147483648;
	xor.b32  	%r116, %r473, -2147483648;
	xor.b32  	%r117, %r474, -2147483648;
	xor.b32  	%r118, %r475, -2147483648;
	mov.b32 	%r476, 0;
	mov.u32 	%r477, %r174;
$L__BB3_68:
	sub.s32 	%r249, %r175, %r477;
	shl.b32 	%r250, %r476, 10;
	mov.u32 	%r251, _ZZN3cub18CUB_300001_SM_10006detail10radix_sort30DeviceRadixSortHistogramKernelINS1_5radix10policy_hubIiNS0_8NullTypeEyE10Policy1000ELNS0_9SortOrderE0EiyNS1_21identity_decomposer_tEEEvPT2_PKT1_SB_iiT3_E12temp_storage;
	add.s32 	%r252, %r251, %r250;
	min.s32 	%r253, %r249, 8;
	mov.b32 	%r254, -1;
	shl.b32 	%r255, %r254, %r253;
	not.b32 	%r256, %r255;
	shr.u32 	%r257, %r118, %r477;
	and.b32  	%r258, %r257, %r256;
	shl.b32 	%r259, %r258, 2;
	add.s32 	%r260, %r252, %r259;
	atom.shared.add.u32 	%r261, [%r260], 1;
	shr.u32 	%r262, %r117, %r477;
	and.b32  	%r263, %r262, %r256;
	shl.b32 	%r264, %r263, 2;
	add.s32 	%r265, %r252, %r264;
	atom.shared.add.u32 	%r266, [%r265], 1;
	shr.u32 	%r267, %r116, %r477;
	and.b32  	%r268, %r267, %r256;
	shl.b32 	%r269, %r268, 2;
	add.s32 	%r270, %r252, %r269;
	atom.shared.add.u32 	%r271, [%r270], 1;
	shr.u32 	%r272, %r115, %r477;
	and.b32  	%r273, %r272, %r256;
	shl.b32 	%r274, %r273, 2;
	add.s32 	%r275, %r252, %r274;
	atom.shared.add.u32 	%r276, [%r275], 1;
	shr.u32 	%r277, %r114, %r477;
	and.b32  	%r278, %r277, %r256;
	shl.b32 	%r279, %r278, 2;
	add.s32 	%r280, %r252, %r279;
	atom.shared.add.u32 	%r281, [%r280], 1;
	shr.u32 	%r282, %r113, %r477;
	and.b32  	%r283, %r282, %r256;
	shl.b32 	%r284, %r283, 2;
	add.s32 	%r285, %r252, %r284;
	atom.shared.add.u32 	%r286, [%r285], 1;
	shr.u32 	%r287, %r112, %r477;
	and.b32  	%r288, %r287, %r256;
	shl.b32 	%r289, %r288, 2;
	add.s32 	%r290, %r252, %r289;
	atom.shared.add.u32 	%r291, [%r290], 1;
	shr.u32 	%r292, %r111, %r477;
	and.b32  	%r293, %r292, %r256;
	shl.b32 	%r294, %r293, 2;
	add.s32 	%r295, %r252, %r294;
	atom.shared.add.u32 	%r296, [%r295], 1;
	shr.u32 	%r297, %r110, %r477;
	and.b32  	%r298, %r297, %r256;
	shl.b32 	%r299, %r298, 2;
	add.s32 	%r300, %r252, %r299;
	atom.shared.add.u32 	%r301, [%r300], 1;
	shr.u32 	%r302, %r109, %r477;
	and.b32  	%r303, %r302, %r256;
	shl.b32 	%r304, %r303, 2;
	add.s32 	%r305, %r252, %r304;
	atom.shared.add.u32 	%r306, [%r305], 1;
	shr.u32 	%r307, %r108, %r477;
	and.b32  	%r308, %r307, %r256;
	shl.b32 	%r309, %r308, 2;
	add.s32 	%r310, %r252, %r309;
	atom.shared.add.u32 	%r311, [%r310], 1;
	shr.u32 	%r312, %r107, %r477;
	and.b32  	%r313, %r312, %r256;
	shl.b32 	%r314, %r313, 2;
	add.s32 	%r315, %r252, %r314;
	atom.shared.add.u32 	%r316, [%r315], 1;
	shr.u32 	%r317, %r106, %r477;
	and.b32  	%r318, %r317, %r256;
	shl.b32 	%r319, %r318, 2;
	add.s32 	%r320, %r252, %r319;
	atom.shared.add.u32 	%r321, [%r320], 1;
	shr.u32 	%r322, %r105, %r477;
	and.b32  	%r323, %r322, %r256;
	shl.b32 	%r324, %r323, 2;
	add.s32 	%r325, %r252, %r324;
	atom.shared.add.u32 	%r326, [%r325], 1;
	shr.u32 	%r327, %r104, %r477;
	and.b32  	%r328, %r327, %r256;
	shl.b32 	%r329, %r328, 2;
	add.s32 	%r330, %r252, %r329;
	atom.shared.add.u32 	%r331, [%r330], 1;
	shr.u32 	%r332, %r103, %r477;
	and.b32  	%r333, %r332, %r256;
	shl.b32 	%r334, %r333, 2;
	add.s32 	%r335, %r252, %r334;
	atom.shared.add.u32 	%r336, [%r335], 1;
	add.s32 	%r477, %r477, 8;
	add.s32 	%r476, %r476, 1;
	setp.lt.s32 	%p43, %r477, %r175;
	@%p43 bra 	$L__BB3_68;
$L__BB3_69:
	add.s64 	%rd136, %rd136, %rd4;
	setp.lt.u64 	%p44, %rd136, %rd9;
	@%p44 bra 	$L__BB3_32;
$L__BB3_70:
	bar.sync 	0;
	@%p1 bra 	$L__BB3_152;
	setp.lt.u32 	%p45, %r1, 7;
	mov.b32 	%r480, 0;
	@%p45 bra 	$L__BB3_90;
	mov.b32 	%r478, 0;
$L__BB3_73:
	.pragma "nounroll";
	shl.b32 	%r339, %r478, 10;
	add.s32 	%r124, %r6, %r339;
	ld.shared.u32 	%r125, [%r124];
	setp.eq.s32 	%p46, %r125, 0;
	@%p46 bra 	$L__BB3_75;
	cvt.u32.u64 	%r340, %rd5;
	shl.b32 	%r341, %r478, 8;
	add.s32 	%r342, %r341, %r340;
	mul.wide.u32 	%rd30, %r342, 8;
	add.s64 	%rd31, %rd2, %rd30;
	cvt.u64.u32 	%rd32, %r125;
	atom.global.add.u64 	%rd33, [%rd31], %rd32;
$L__BB3_75:
	ld.shared.u32 	%r126, [%r124+1024];
	setp.eq.s32 	%p47, %r126, 0;
	@%p47 bra 	$L__BB3_77;
	cvt.u32.u64 	%r343, %rd5;
	shl.b32 	%r344, %r478, 8;
	add.s32 	%r345, %r344, %r343;
	add.s32 	%r346, %r345, 256;
	mul.wide.u32 	%rd34, %r346, 8;
	add.s64 	%rd35, %rd2, %rd34;
	cvt.u64.u32 	%rd36, %r126;
	atom.global.add.u64 	%rd37, [%rd35], %rd36;
$L__BB3_77:
	ld.shared.u32 	%r127, [%r124+2048];
	setp.eq.s32 	%p48, %r127, 0;
	@%p48 bra 	$L__BB3_79;
	cvt.u32.u64 	%r347, %rd5;
	shl.b32 	%r348, %r478, 8;
	add.s32 	%r349, %r348, %r347;
	add.s32 	%r350, %r349, 512;
	mul.wide.u32 	%rd38, %r350, 8;
	add.s64 	%rd39, %rd2, %rd38;
	cvt.u64.u32 	%rd40, %r127;
	atom.global.add.u64 	%rd41, [%rd39], %rd40;
$L__BB3_79:
	ld.shared.u32 	%r128, [%r124+3072];
	setp.eq.s32 	%p49, %r128, 0;
	@%p49 bra 	$L__BB3_81;
	cvt.u32.u64 	%r351, %rd5;
	shl.b32 	%r352, %r478, 8;
	add.s32 	%r353, %r352, %r351;
	add.s32 	%r354, %r353, 768;
	mul.wide.u32 	%rd42, %r354, 8;
	add.s64 	%rd43, %rd2, %rd42;
	cvt.u64.u32 	%rd44, %r128;
	atom.global.add.u64 	%rd45, [%rd43], %rd44;
$L__BB3_81:
	ld.shared.u32 	%r129, [%r124+4096];
	setp.eq.s32 	%p50, %r129, 0;
	@%p50 bra 	$L__BB3_83;
	cvt.u32.u64 	%r355, %rd5;
	shl.b32 	%r356, %r478, 8;
	add.s32 	%r357, %r356, %r355;
	add.s32 	%r358, %r357, 1024;
	mul.wide.u32 	%rd46, %r358, 8;
	add.s64 	%rd47, %rd2, %rd46;
	cvt.u64.u32 	%rd48, %r129;
	atom.global.add.u64 	%rd49, [%rd47], %rd48;
$L__BB3_83:
	ld.shared.u32 	%r130, [%r124+5120];
	setp.eq.s32 	%p51, %r130, 0;
	@%p51 bra 	$L__BB3_85;
	cvt.u32.u64 	%r359, %rd5;
	shl.b32 	%r360, %r478, 8;
	add.s32 	%r361, %r360, %r359;
	add.s32 	%r362, %r361, 1280;
	mul.wide.u32 	%rd50, %r362, 8;
	add.s64 	%rd51, %rd2, %rd50;
	cvt.u64.u32 	%rd52, %r130;
	atom.global.add.u64 	%rd53, [%rd51], %rd52;
$L__BB3_85:
	ld.shared.u32 	%r131, [%r124+6144];
	setp.eq.s32 	%p52, %r131, 0;
	@%p52 bra 	$L__BB3_87;
	cvt.u32.u64 	%r363, %rd5;
	shl.b32 	%r364, %r478, 8;
	add.s32 	%r365, %r364, %r363;
	add.s32 	%r366, %r365, 1536;
	mul.wide.u32 	%rd54, %r366, 8;
	add.s64 	%rd55, %rd2, %rd54;
	cvt.u64.u32 	%rd56, %r131;
	atom.global.add.u64 	%rd57, [%rd55], %rd56;
$L__BB3_87:
	ld.shared.u32 	%r132, [%r124+7168];
	setp.eq.s32 	%p53, %r132, 0;
	@%p53 bra 	$L__BB3_89;
	cvt.u32.u64 	%r367, %rd5;
	shl.b32 	%r368, %r478, 8;
	add.s32 	%r369, %r368, %r367;
	add.s32 	%r370, %r369, 1792;
	mul.wide.u32 	%rd58, %r370, 8;
	add.s64 	%rd59, %rd2, %rd58;
	cvt.u64.u32 	%rd60, %r132;
	atom.global.add.u64 	%rd61, [%rd59], %rd60;
$L__BB3_89:
	add.s32 	%r478, %r478, 8;
	setp.ne.s32 	%p54, %r478, %r16;
	mov.u32 	%r480, %r16;
	@%p54 bra 	$L__BB3_73;
$L__BB3_90:
	add.s32 	%r135, %r5, -1;
	setp.eq.s32 	%p55, %r3, 0;
	@%p55 bra 	$L__BB3_111;
	setp.lt.u32 	%p56, %r4, 3;
	@%p56 bra 	$L__BB3_101;
	shl.b32 	%r371, %r480, 10;
	add.s32 	%r136, %r6, %r371;
	ld.shared.u32 	%r137, [%r136];
	setp.eq.s32 	%p57, %r137, 0;
	@%p57 bra 	$L__BB3_94;
	cvt.u32.u64 	%r372, %rd5;
	shl.b32 	%r373, %r480, 8;
	add.s32 	%r374, %r373, %r372;
	mul.wide.u32 	%rd62, %r374, 8;
	add.s64 	%rd63, %rd2, %rd62;
	cvt.u64.u32 	%rd64, %r137;
	atom.global.add.u64 	%rd65, [%rd63], %rd64;
$L__BB3_94:
	ld.shared.u32 	%r138, [%r136+1024];
	setp.eq.s32 	%p58, %r138, 0;
	@%p58 bra 	$L__BB3_96;
	cvt.u32.u64 	%r375, %rd5;
	shl.b32 	%r376, %r480, 8;
	add.s32 	%r377, %r376, %r375;
	add.s32 	%r378, %r377, 256;
	mul.wide.u32 	%rd66, %r378, 8;
	add.s64 	%rd67, %rd2, %rd66;
	cvt.u64.u32 	%rd68, %r138;
	atom.global.add.u64 	%rd69, [%rd67], %rd68;
$L__BB3_96:
	ld.shared.u32 	%r139, [%r136+2048];
	setp.eq.s32 	%p59, %r139, 0;
	@%p59 bra 	$L__BB3_98;
	cvt.u32.u64 	%r379, %rd5;
	shl.b32 	%r380, %r480, 8;
	add.s32 	%r381, %r380, %r379;
	add.s32 	%r382, %r381, 512;
	mul.wide.u32 	%rd70, %r382, 8;
	add.s64 	%rd71, %rd2, %rd70;
	cvt.u64.u32 	%rd72, %r139;
	atom.global.add.u64 	%rd73, [%rd71], %rd72;
$L__BB3_98:
	ld.shared.u32 	%r140, [%r136+3072];
	setp.eq.s32 	%p60, %r140, 0;
	@%p60 bra 	$L__BB3_100;
	cvt.u32.u64 	%r383, %rd5;
	shl.b32 	%r384, %r480, 8;
	add.s32 	%r385, %r384, %r383;
	add.s32 	%r386, %r385, 768;
	mul.wide.u32 	%rd74, %r386, 8;
	add.s64 	%rd75, %rd2, %rd74;
	cvt.u64.u32 	%rd76, %r140;
	atom.global.add.u64 	%rd77, [%rd75], %rd76;
$L__BB3_100:
	add.s32 	%r480, %r480, 4;
$L__BB3_101:
	setp.eq.s32 	%p61, %r5, 0;
	@%p61 bra 	$L__BB3_111;
	setp.eq.s32 	%p62, %r135, 0;
	@%p62 bra 	$L__BB3_108;
	shl.b32 	%r387, %r480, 10;
	add.s32 	%r143, %r6, %r387;
	ld.shared.u32 	%r144, [%r143];
	setp.eq.s32 	%p63, %r144, 0;
	@%p63 bra 	$L__BB3_105;
	cvt.u32.u64 	%r388, %rd5;
	shl.b32 	%r389, %r480, 8;
	add.s32 	%r390, %r389, %r388;
	mul.wide.u32 	%rd78, %r390, 8;
	add.s64 	%rd79, %rd2, %rd78;
	cvt.u64.u32 	%rd80, %r144;
	atom.global.add.u64 	%rd81, [%rd79], %rd80;
$L__BB3_105:
	ld.shared.u32 	%r145, [%r143+1024];
	setp.eq.s32 	%p64, %r145, 0;
	@%p64 bra 	$L__BB3_107;
	cvt.u32.u64 	%r391, %rd5;
	shl.b32 	%r392, %r480, 8;
	add.s32 	%r393, %r392, %r391;
	add.s32 	%r394, %r393, 256;
	mul.wide.u32 	%rd82, %r394, 8;
	add.s64 	%rd83, %rd2, %rd82;
	cvt.u64.u32 	%rd84, %r145;
	atom.global.add.u64 	%rd85, [%rd83], %rd84;
$L__BB3_107:
	add.s32 	%r480, %r480, 2;
$L__BB3_108:
	setp.eq.s32 	%p65, %r17, 0;
	@%p65 bra 	$L__BB3_111;
	shl.b32 	%r395, %r480, 10;
	add.s32 	%r396, %r6, %r395;
	ld.shared.u32 	%r148, [%r396];
	setp.eq.s32 	%p66, %r148, 0;
	@%p66 bra 	$L__BB3_111;
	cvt.u32.u64 	%r397, %rd5;
	shl.b32 	%r398, %r480, 8;
	add.s32 	%r399, %r398, %r397;
	mul.wide.u32 	%rd86, %r399, 8;
	add.s64 	%rd87, %rd2, %rd86;
	cvt.u64.u32 	%rd88, %r148;
	atom.global.add.u64 	%rd89, [%rd87], %rd88;
$L__BB3_111:
	cvt.u32.u64 	%r400, %rd5;
	setp.gt.u32 	%p67, %r400, 127;
	@%p67 bra 	$L__BB3_152;
	setp.lt.u32 	%p68, %r1, 7;
	mov.b32 	%r484, 0;
	@%p68 bra 	$L__BB3_131;
	mov.b32 	%r482, 0;
$L__BB3_114:
	.pragma "nounroll";
	shl.b32 	%r404, %r482, 10;
	add.s32 	%r150, %r6, %r404;
	ld.shared.u32 	%r151, [%r150+512];
	setp.eq.s32 	%p69, %r151, 0;
	shl.b32 	%r405, %r482, 8;
	add.s32 	%r406, %r405, %r400;
	mul.wide.u32 	%rd90, %r406, 8;
	add.s64 	%rd15, %rd2, %rd90;
	@%p69 bra 	$L__BB3_116;
	cvt.u64.u32 	%rd91, %r151;
	atom.global.add.u64 	%rd92, [%rd15+1024], %rd91;
$L__BB3_116:
	ld.shared.u32 	%r152, [%r150+1536];
	setp.eq.s32 	%p70, %r152, 0;
	@%p70 bra 	$L__BB3_118;
	cvt.u64.u32 	%rd93, %r152;
	atom.global.add.u64 	%rd94, [%rd15+3072], %rd93;
$L__BB3_118:
	ld.shared.u32 	%r153, [%r150+2560];
	setp.eq.s32 	%p71, %r153, 0;
	@%p71 bra 	$L__BB3_120;
	cvt.u64.u32 	%rd95, %r153;
	atom.global.add.u64 	%rd96, [%rd15+5120], %rd95;
$L__BB3_120:
	ld.shared.u32 	%r154, [%r150+3584];
	setp.eq.s32 	%p72, %r154, 0;
	@%p72 bra 	$L__BB3_122;
	cvt.u64.u32 	%rd97, %r154;
	atom.global.add.u64 	%rd98, [%rd15+7168], %rd97;
$L__BB3_122:
	ld.shared.u32 	%r155, [%r150+4608];
	setp.eq.s32 	%p73, %r155, 0;
	@%p73 bra 	$L__BB3_124;
	cvt.u64.u32 	%rd99, %r155;
	atom.global.add.u64 	%rd100, [%rd15+9216], %rd99;
$L__BB3_124:
	ld.shared.u32 	%r156, [%r150+5632];
	setp.eq.s32 	%p74, %r156, 0;
	@%p74 bra 	$L__BB3_126;
	cvt.u64.u32 	%rd101, %r156;
	atom.global.add.u64 	%rd102, [%rd15+11264], %rd101;
$L__BB3_126:
	ld.shared.u32 	%r157, [%r150+6656];
	setp.eq.s32 	%p75, %r157, 0;
	@%p75 bra 	$L__BB3_128;
	cvt.u64.u32 	%rd103, %r157;
	atom.global.add.u64 	%rd104, [%rd15+13312], %rd103;
$L__BB3_128:
	ld.shared.u32 	%r158, [%r150+7680];
	setp.eq.s32 	%p76, %r158, 0;
	@%p76 bra 	$L__BB3_130;
	cvt.u64.u32 	%rd105, %r158;
	atom.global.add.u64 	%rd106, [%rd15+15360], %rd105;
$L__BB3_130:
	add.s32 	%r482, %r482, 8;
	setp.ne.s32 	%p77, %r482, %r16;
	mov.u32 	%r484, %r16;
	@%p77 bra 	$L__BB3_114;
$L__BB3_131:
	setp.eq.s32 	%p78, %r3, 0;
	@%p78 bra 	$L__BB3_152;
	setp.lt.u32 	%p79, %r4, 3;
	@%p79 bra 	$L__BB3_142;
	shl.b32 	%r407, %r484, 10;
	add.s32 	%r161, %r6, %r407;
	ld.shared.u32 	%r162, [%r161+512];
	setp.eq.s32 	%p80, %r162, 0;
	@%p80 bra 	$L__BB3_135;
	shl.b32 	%r409, %r484, 8;
	add.s32 	%r410, %r409, %r400;
	mul.wide.u32 	%rd107, %r410, 8;
	add.s64 	%rd108, %rd2, %rd107;
	cvt.u64.u32 	%rd109, %r162;
	atom.global.add.u64 	%rd110, [%rd108+1024], %rd109;
$L__BB3_135:
	ld.shared.u32 	%r163, [%r161+1536];
	setp.eq.s32 	%p81, %r163, 0;
	@%p81 bra 	$L__BB3_137;
	shl.b32 	%r412, %r484, 8;
	add.s32 	%r413, %r412, %r400;
	add.s32 	%r414, %r413, 256;
	mul.wide.u32 	%rd111, %r414, 8;
	add.s64 	%rd112, %rd2, %rd111;
	cvt.u64.u32 	%rd113, %r163;
	atom.global.add.u64 	%rd114, [%rd112+1024], %rd113;
$L__BB3_137:
	ld.shared.u32 	%r164, [%r161+2560];
	setp.eq.s32 	%p82, %r164, 0;
	@%p82 bra 	$L__BB3_139;
	shl.b32 	%r416, %r484, 8;
	add.s32 	%r417, %r416, %r400;
	add.s32 	%r418, %r417, 512;
	mul.wide.u32 	%rd115, %r418, 8;
	add.s64 	%rd116, %rd2, %rd115;
	cvt.u64.u32 	%rd117, %r164;
	atom.global.add.u64 	%rd118, [%rd116+1024], %rd117;
$L__BB3_139:
	ld.shared.u32 	%r165, [%r161+3584];
	setp.eq.s32 	%p83, %r165, 0;
	@%p83 bra 	$L__BB3_141;
	shl.b32 	%r420, %r484, 8;
	add.s32 	%r421, %r420, %r400;
	add.s32 	%r422, %r421, 768;
	mul.wide.u32 	%rd119, %r422, 8;
	add.s64 	%rd120, %rd2, %rd119;
	cvt.u64.u32 	%rd121, %r165;
	atom.global.add.u64 	%rd122, [%rd120+1024], %rd121;
$L__BB3_141:
	add.s32 	%r484, %r484, 4;
$L__BB3_142:
	setp.eq.s32 	%p84, %r5, 0;
	@%p84 bra 	$L__BB3_152;
	setp.eq.s32 	%p85, %r135, 0;
	@%p85 bra 	$L__BB3_149;
	shl.b32 	%r423, %r484, 10;
	add.s32 	%r168, %r6, %r423;
	ld.shared.u32 	%r169, [%r168+512];
	setp.eq.s32 	%p86, %r169, 0;
	@%p86 bra 	$L__BB3_146;
	shl.b32 	%r425, %r484, 8;
	add.s32 	%r426, %r425, %r400;
	mul.wide.u32 	%rd123, %r426, 8;
	add.s64 	%rd124, %rd2, %rd123;
	cvt.u64.u32 	%rd125, %r169;
	atom.global.add.u64 	%rd126, [%rd124+1024], %rd125;
$L__BB3_146:
	ld.shared.u32 	%r170, [%r168+1536];
	setp.eq.s32 	%p87, %r170, 0;
	@%p87 bra 	$L__BB3_148;
	shl.b32 	%r428, %r484, 8;
	add.s32 	%r429, %r428, %r400;
	add.s32 	%r430, %r429, 256;
	mul.wide.u32 	%rd127, %r430, 8;
	add.s64 	%rd128, %rd2, %rd127;
	cvt.u64.u32 	%rd129, %r170;
	atom.global.add.u64 	%rd130, [%rd128+1024], %rd129;
$L__BB3_148:
	add.s32 	%r484, %r484, 2;
$L__BB3_149:
	setp.eq.s32 	%p88, %r17, 0;
	@%p88 bra 	$L__BB3_152;
	shl.b32 	%r431, %r484, 10;
	add.s32 	%r432, %r6, %r431;
	ld.shared.u32 	%r173, [%r432+512];
	setp.eq.s32 	%p89, %r173, 0;
	@%p89 bra 	$L__BB3_152;
	shl.b32 	%r434, %r484, 8;
	add.s32 	%r435, %r434, %r400;
	mul.wide.u32 	%rd131, %r435, 8;
	add.s64 	%rd132, %rd2, %rd131;
	cvt.u64.u32 	%rd133, %r173;
	atom.global.add.u64 	%rd134, [%rd132+1024], %rd133;
$L__BB3_152:
	bar.sync 	0;
	add.s64 	%rd135, %rd135, 1;
	setp.ne.s64 	%p90, %rd135, %rd6;
	@%p90 bra 	$L__BB3_2;
$L__BB3_153:
	ret;

}
	// .globl	_ZN3cub18CUB_300001_SM_10006detail10radix_sort33DeviceRadixSortExclusiveSumKernelINS1_5radix10policy_hubIiNS0_8NullTypeEyE10Policy1000EyEEvPT0_
.visible .entry _ZN3cub18CUB_300001_SM_10006detail10radix_sort33DeviceRadixSortExclusiveSumKernelINS1_5radix10policy_hubIiNS0_8NullTypeEyE10Policy1000EyEEvPT0_(
	.param .u64 .ptr .align 1 _ZN3cub18CUB_300001_SM_10006detail10radix_sort33DeviceRadixSortExclusiveSumKernelINS1_5radix10policy_hubIiNS0_8NullTypeEyE10Policy1000EyEEvPT0__param_0
)
{
	.reg .pred 	%p<4>;
	.reg .b32 	%r<28>;
	.reg .b64 	%rd<54>;
	// demoted variable
	.shared .align 16 .b8 _ZZN3cub18CUB_300001_SM_10006detail10radix_sort33DeviceRadixSortExclusiveSumKernelINS1_5radix10policy_hubIiNS0_8NullTypeEyE10Policy1000EyEEvPT0_E12temp_storage[2336];
	ld.param.u64 	%rd5, [_ZN3cub18CUB_300001_SM_10006detail10radix_sort33DeviceRadixSortExclusiveSumKernelINS1_5radix10policy_hubIiNS0_8NullTypeEyE10Policy1000EyEEvPT0__param_0];
	cvta.to.global.u64 	%rd6, %rd5;
	mov.u32 	%r3, %ctaid.x;
	shl.b32 	%r4, %r3, 8;
	mov.u32 	%r1, %tid.x;
	setp.gt.u32 	%p1, %r1, 255;
	add.s32 	%r5, %r4, %r1;
	mul.wide.s32 	%rd7, %r5, 8;
	add.s64 	%rd1, %rd6, %rd7;
	@%p1 bra 	$L__BB4_2;
	ld.global.u64 	%rd53, [%rd1];
$L__BB4_2:
	shr.u32 	%r6, %r1, 3;
	add.s32 	%r7, %r6, %r1;
	shl.b32 	%r8, %r7, 3;
	mov.u32 	%r9, _ZZN3cub18CUB_300001_SM_10006detail10radix_sort33DeviceRadixSortExclusiveSumKernelINS1_5radix10policy_hubIiNS0_8NullTypeEyE10Policy1000EyEEvPT0_E12temp_storage;
	add.s32 	%r10, %r9, %r8;
	add.s32 	%r2, %r10, 16;
	st.shared.u64 	[%r10+16], %rd53;
	bar.sync 	0;
	setp.gt.u32 	%p2, %r1, 31;
	@%p2 bra 	$L__BB4_4;
	mad.lo.s32 	%r27, %r1, 72, %r9;
	ld.shared.u64 	%rd23, [%r27+16];
	ld.shared.u64 	%rd24, [%r27+24];
	ld.shared.u64 	%rd25, [%r27+32];
	ld.shared.u64 	%rd26, [%r27+40];
	ld.shared.u64 	%rd27, [%r27+48];
	ld.shared.u64 	%rd28, [%r27+56];
	ld.shared.u64 	%rd29, [%r27+64];
	ld.shared.u64 	%rd30, [%r27+72];
	add.s64 	%rd31, %rd24, %rd23;
	add.s64 	%rd32, %rd31, %rd25;
	add.s64 	%rd33, %rd32, %rd26;
	add.s64 	%rd34, %rd33, %rd27;
	add.s64 	%rd35, %rd34, %rd28;
	add.s64 	%rd36, %rd35, %rd29;
	add.s64 	%rd10, %rd36, %rd30;
	mov.b32 	%r11, 1;
	mov.b32 	%r24, 0;
	mov.b32 	%r25, -1;
	// begin inline asm
	{  .reg .u64 r0;  .reg .u32 lo;  .reg .u32 hi;  .reg .pred p;  mov.b64 {lo, hi}, %rd10;  shfl.sync.up.b32 lo|p, lo, %r11, %r24, %r25;  shfl.sync.up.b32 hi|p, hi, %r11, %r24, %r25;  mov.b64 r0, {lo, hi};  @p add.u64 r0, r0, %rd10;  mov.u64 %rd8, r0;}
	// end inline asm
	mov.b32 	%r14, 2;
	// begin inline asm
	{  .reg .u64 r0;  .reg .u32 lo;  .reg .u32 hi;  .reg .pred p;  mov.b64 {lo, hi}, %rd8;  shfl.sync.up.b32 lo|p, lo, %r14, %r24, %r25;  shfl.sync.up.b32 hi|p, hi, %r14, %r24, %r25;  mov.b64 r0, {lo, hi};  @p add.u64 r0, r0, %rd8;  mov.u64 %rd11, r0;}
	// end inline asm
	mov.b32 	%r17, 4;
	// begin inline asm
	{  .reg .u64 r0;  .reg .u32 lo;  .reg .u32 hi;  .reg .pred p;  mov.b64 {lo, hi}, %rd11;  shfl.sync.up.b32 lo|p, lo, %r17, %r24, %r25;  shfl.sync.up.b32 hi|p, hi, %r17, %r24, %r25;  mov.b64 r0, {lo, hi};  @p add.u64 r0, r0, %rd11;  mov.u64 %rd14, r0;}
	// end inline asm
	mov.b32 	%r20, 8;
	// begin inline asm
	{  .reg .u64 r0;  .reg .u32 lo;  .reg .u32 hi;  .reg .pred p;  mov.b64 {lo, hi}, %rd14;  shfl.sync.up.b32 lo|p, lo, %r20, %r24, %r25;  shfl.sync.up.b32 hi|p, hi, %r20, %r24, %r25;  mov.b64 r0, {lo, hi};  @p add.u64 r0, r0, %rd14;  mov.u64 %rd17, r0;}
	// end inline asm
	mov.b32 	%r23, 16;
	// begin inline asm
	{  .reg .u64 r0;  .reg .u32 lo;  .reg .u32 hi;  .reg .pred p;  mov.b64 {lo, hi}, %rd17;  shfl.sync.up.b32 lo|p, lo, %r23, %r24, %r25;  shfl.sync.up.b32 hi|p, hi, %r23, %r24, %r25;  mov.b64 r0, {lo, hi};  @p add.u64 r0, r0, %rd17;  mov.u64 %rd20, r0;}
	// end inline asm
	sub.s64 	%rd37, %rd20, %rd10;
	ld.shared.u64 	%rd38, [%r27+16];
	ld.shared.u64 	%rd39, [%r27+24];
	ld.shared.u64 	%rd40, [%r27+32];
	ld.shared.u64 	%rd41, [%r27+40];
	ld.shared.u64 	%rd42, [%r27+48];
	ld.shared.u64 	%rd43, [%r27+56];
	ld.shared.u64 	%rd44, [%r27+64];
	add.s64 	%rd45, %rd38, %rd37;
	add.s64 	%rd46, %rd39, %rd45;
	add.s64 	%rd47, %rd40, %rd46;
	add.s64 	%rd48, %rd41, %rd47;
	add.s64 	%rd49, %rd42, %rd48;
	add.s64 	%rd50, %rd43, %rd49;
	add.s64 	%rd51, %rd44, %rd50;
	st.shared.u64 	[%r27+16], %rd37;
	st.shared.u64 	[%r27+24], %rd45;
	st.shared.u64 	[%r27+32], %rd46;
	st.shared.u64 	[%r27+40], %rd47;
	st.shared.u64 	[%r27+48], %rd48;
	st.shared.u64 	[%r27+56], %rd49;
	st.shared.u64 	[%r27+64], %rd50;
	st.shared.u64 	[%r27+72], %rd51;
$L__BB4_4:
	setp.gt.u32 	%p3, %r1, 255;
	bar.sync 	0;
	@%p3 bra 	$L__BB4_6;
	ld.shared.u64 	%rd52, [%r2];
	st.global.u64 	[%rd1], %rd52;
$L__BB4_6:
	ret;

}
	// .globl	_ZN3cub18CUB_300001_SM_10006detail10radix_sort29DeviceRadixSortOnesweepKernelINS1_5radix10policy_hubIiNS0_8NullTypeEyE10Policy1000ELNS0_9SortOrderE0EiS6_yiiNS1_21identity_decomposer_tEEEvPT5_SC_PT3_PKSD_PT1_PKSH_PT2_PKSL_T4_iiT6_
.visible .entry _ZN3cub18CUB_300001_SM_10006detail10radix_sort29DeviceRadixSortOnesweepKernelINS1_5radix10policy_hubIiNS0_8NullTypeEyE10Policy1000ELNS0_9SortOrderE0EiS6_yiiNS1_21identity_decomposer_tEEEvPT5_SC_PT3_PKSD_PT1_PKSH_PT2_PKSL_T4_iiT6_(
	.param .u64 .ptr .align 1 _ZN3cub18CUB_300001_SM_10006detail10radix_sort29DeviceRadixSortOnesweepKernelINS1_5radix10policy_hubIiNS0_8NullTypeEyE10Policy1000ELNS0_9SortOrderE0EiS6_yiiNS1_21identity_decomposer_tEEEvPT5_SC_PT3_PKSD_PT1_PKSH_PT2_PKSL_T4_iiT6__param_0,
	.param .u64 .ptr .align 1 _ZN3cub18CUB_300001_SM_10006detail10radix_sort29DeviceRadixSortOnesweepKernelINS1_5radix10policy_hubIiNS0_8NullTypeEyE10Policy1000ELNS0_9SortOrderE0EiS6_yiiNS1_21identity_decomposer_tEEEvPT5_SC_PT3_PKSD_PT1_PKSH_PT2_PKSL_T4_iiT6__param_1,
	.param .u64 .ptr .align 1 _ZN3cub18CUB_300001_SM_10006detail10radix_sort29DeviceRadixSortOnesweepKernelINS1_5radix10policy_hubIiNS0_8NullTypeEyE10Policy1000ELNS0_9SortOrderE0EiS6_yiiNS1_21identity_decomposer_tEEEvPT5_SC_PT3_PKSD_PT1_PKSH_PT2_PKSL_T4_iiT6__param_2,
	.param .u64 .ptr .align 1 _ZN3cub18CUB_300001_SM_10006detail10radix_sort29DeviceRadixSortOnesweepKernelINS1_5radix10policy_hubIiNS0_8NullTypeEyE10Policy1000ELNS0_9SortOrderE0EiS6_yiiNS1_21identity_decomposer_tEEEvPT5_SC_PT3_PKSD_PT1_PKSH_PT2_PKSL_T4_iiT6__param_3,
	.param .u64 .ptr .align 1 _ZN3cub18CUB_300001_SM_10006detail10radix_sort29DeviceRadixSortOnesweepKernelINS1_5radix10policy_hubIiNS0_8NullTypeEyE10Policy1000ELNS0_9SortOrderE0EiS6_yiiNS1_21identity_decomposer_tEEEvPT5_SC_PT3_PKSD_PT1_PKSH_PT2_PKSL_T4_iiT6__param_4,
	.param .u64 .ptr .align 1 _ZN3cub18CUB_300001_SM_10006detail10radix_sort29DeviceRadixSortOnesweepKernelINS1_5radix10policy_hubIiNS0_8NullTypeEyE10Policy1000ELNS0_9SortOrderE0EiS6_yiiNS1_21identity_decomposer_tEEEvPT5_SC_PT3_PKSD_PT1_PKSH_PT2_PKSL_T4_iiT6__param_5,
	.param .u64 .ptr .align 1 _ZN3cub18CUB_300001_SM_10006detail10radix_sort29DeviceRadixSortOnesweepKernelINS1_5radix10policy_hubIiNS0_8NullTypeEyE10Policy1000ELNS0_9SortOrderE0EiS6_yiiNS1_21identity_decomposer_tEEEvPT5_SC_PT3_PKSD_PT1_PKSH_PT2_PKSL_T4_iiT6__param_6,
	.param .u64 .ptr .align 1 _ZN3cub18CUB_300001_SM_10006detail10radix_sort29DeviceRadixSortOnesweepKernelINS1_5radix10policy_hubIiNS0_8NullTypeEyE10Policy1000ELNS0_9SortOrderE0EiS6_yiiNS1_21identity_decomposer_tEEEvPT5_SC_PT3_PKSD_PT1_PKSH_PT2_PKSL_T4_iiT6__param_7,
	.param .u32 _ZN3cub18CUB_300001_SM_10006detail10radix_sort29DeviceRadixSortOnesweepKernelINS1_5radix10policy_hubIiNS0_8NullTypeEyE10Policy1000ELNS0_9SortOrderE0EiS6_yiiNS1_21identity_decomposer_tEEEvPT5_SC_PT3_PKSD_PT1_PKSH_PT2_PKSL_T4_iiT6__param_8,
	.param .u32 _ZN3cub18CUB_300001_SM_10006detail10radix_sort29DeviceRadixSortOnesweepKernelINS1_5radix10policy_hubIiNS0_8NullTypeEyE10Policy1000ELNS0_9SortOrderE0EiS6_yiiNS1_21identity_decomposer_tEEEvPT5_SC_PT3_PKSD_PT1_PKSH_PT2_PKSL_T4_iiT6__param_9,
	.param .u32 _ZN3cub18CUB_300001_SM_10006detail10radix_sort29DeviceRadixSortOnesweepKernelINS1_5radix10policy_hubIiNS0_8NullTypeEyE10Policy1000ELNS0_9SortOrderE0EiS6_yiiNS1_21identity_decomposer_tEEEvPT5_SC_PT3_PKSD_PT1_PKSH_PT2_PKSL_T4_iiT6__param_10,
	.param .align 1 .b8 _ZN3cub18CUB_300001_SM_10006detail10radix_sort29DeviceRadixSortOnesweepKernelINS1_5radix10policy_hubIiNS0_8NullTypeEyE10Policy1000ELNS0_9SortOrderE0EiS6_yiiNS1_21identity_decomposer_tEEEvPT5_SC_PT3_PKSD_PT1_PKSH_PT2_PKSL_T4_iiT6__param_11[1]
)
.maxntid 384
{
	.reg .pred 	%p<142>;
	.reg .b32 	%r<1806>;
	.reg .b64 	%rd<239>;
	// demoted variable
	.shared .align 16 .b8 _ZZN3cub18CUB_300001_SM_10006detail10radix_sort29DeviceRadixSortOnesweepKernelINS1_5radix10policy_hubIiNS0_8NullTypeEyE10Policy1000ELNS0_9SortOrderE0EiS6_yiiNS1_21identity_decomposer_tEEEvPT5_SC_PT3_PKSD_PT1_PKSH_PT2_PKSL_T4_iiT6_E1s[31232];
	ld.param.u64 	%rd21, [_ZN3cub18CUB_300001_SM_10006detail10radix_sort29DeviceRadixSortOnesweepKernelINS1_5radix10policy_hubIiNS0_8NullTypeEyE10Policy1000ELNS0_9SortOrderE0EiS6_yiiNS1_21identity_decomposer_tEEEvPT5_SC_PT3_PKSD_PT1_PKSH_PT2_PKSL_T4_iiT6__param_1];
	ld.param.u64 	%rd24, [_ZN3cub18CUB_300001_SM_10006detail10radix_sort29DeviceRadixSortOnesweepKernelINS1_5radix10policy_hubIiNS0_8NullTypeEyE10Policy1000ELNS0_9SortOrderE0EiS6_yiiNS1_21identity_decomposer_tEEEvPT5_SC_PT3_PKSD_PT1_PKSH_PT2_PKSL_T4_iiT6__param_4];
	ld.param.u64 	%rd25, [_ZN3cub18CUB_300001_SM_10006detail10radix_sort29DeviceRadixSortOnesweepKernelINS1_5radix10policy_hubIiNS0_8NullTypeEyE10Policy1000ELNS0_9SortOrderE0EiS6_yiiNS1_21identity_decomposer_tEEEvPT5_SC_PT3_PKSD_PT1_PKSH_PT2_PKSL_T4_iiT6__param_5];
	ld.param.u32 	%r293, [_ZN3cub18CUB_300001_SM_10006detail10radix_sort29DeviceRadixSortOnesweepKernelINS1_5radix10policy_hubIiNS0_8NullTypeEyE10Policy1000ELNS0_9SortOrderE0EiS6_yiiNS1_21identity_decomposer_tEEEvPT5_SC_PT3_PKSD_PT1_PKSH_PT2_PKSL_T4_iiT6__param_9];
	ld.param.u32 	%r294, [_ZN3cub18CUB_300001_SM_10006detail10radix_sort29DeviceRadixSortOnesweepKernelINS1_5radix10policy_hubIiNS0_8NullTypeEyE10Policy1000ELNS0_9SortOrderE0EiS6_yiiNS1_21identity_decomposer_tEEEvPT5_SC_PT3_PKSD_PT1_PKSH_PT2_PKSL_T4_iiT6__param_10];
	cvta.to.global.u64 	%rd1, %rd24;
	cvta.to.global.u64 	%rd2, %rd25;
	mov.u32 	%r1, %tid.x;
	// begin inline asm
	mov.u32 %r295, %laneid;
	// end inline asm
	setp.ne.s32 	%p1, %r1, 0;
	@%p1 bra 	$L__BB5_2;
	cvta.to.global.u64 	%rd26, %rd21;
	atom.global.add.u32 	%r296, [%rd26], 1;
	st.shared.u32 	[_ZZN3cub18CUB_300001_SM_10006detail10radix_sort29DeviceRadixSortOnesweepKernelINS1_5radix10policy_hubIiNS0_8NullTypeEyE10Policy1000ELNS0_9SortOrderE0EiS6_yiiNS1_21identity_decomposer_tEEEvPT5_SC_PT3_PKSD_PT1_PKSH_PT2_PKSL_T4_iiT6_E1s+29184], %r296;
$L__BB5_2:
	ld.param.u32 	%r1706, [_ZN3cub18CUB_300001_SM_10006detail10radix_sort29DeviceRadixSortOnesweepKernelINS1_5radix10policy_hubIiNS0_8NullTypeEyE10Policy1000ELNS0_9SortOrderE0EiS6_yiiNS1_21identity_decomposer_tEEEvPT5_SC_PT3_PKSD_PT1_PKSH_PT2_PKSL_T4_iiT6__param_8];
	bar.sync 	0;
	ld.shared.u32 	%r3, [_ZZN3cub18CUB_300001_SM_10006detail10radix_sort29DeviceRadixSortOnesweepKernelINS1_5radix10policy_hubIiNS0_8NullTypeEyE10Policy1000ELNS0_9SortOrderE0EiS6_yiiNS1_21identity_decomposer_tEEEvPT5_SC_PT3_PKSD_PT1_PKSH_PT2_PKSL_T4_iiT6_E1s+29184];
	mul.lo.s32 	%r297, %r3, 7296;
	add.s32 	%r4, %r297, 7296;
	setp.gt.s32 	%p2, %r4, %r1706;
	cvt.s64.s32 	%rd3, %r297;
	@%p2 bra 	$L__BB5_4;
	and.b32  	%r298, %r1, 31;
	and.b32  	%r299, %r1, 992;
	mul.lo.s32 	%r300, %r299, 19;
	or.b32  	%r301, %r300, %r298;
	cvt.u64.u32 	%rd27, %r301;
	add.s64 	%rd28, %rd27, %rd3;
	shl.b64 	%rd29, %rd28, 2;
	add.s64 	%rd30, %rd2, %rd29;
	ld.global.u32 	%r1732, [%rd30];
	ld.global.u32 	%r1733, [%rd30+128];
	ld.global.u32 	%r1734, [%rd30+256];
	ld.global.u32 	%r1735, [%rd30+384];
	ld.global.u32 	%r1736, [%rd30+512];
	ld.global.u32 	%r1737, [%rd30+640];
	ld.global.u32 	%r1738, [%rd30+768];
	ld.global.u32 	%r1739, [%rd30+896];
	ld.global.u32 	%r1740, [%rd30+1024];
	ld.global.u32 	%r1741, [%rd30+1152];
	ld.global.u32 	%r1742, [%rd30+1280];
	ld.global.u32 	%r1743, [%rd30+1408];
	ld.global.u32 	%r1744, [%rd30+1536];
	ld.global.u32 	%r1745, [%rd30+1664];
	ld.global.u32 	%r1746, [%rd30+1792];
	ld.global.u32 	%r1747, [%rd30+1920];
	ld.global.u32 	%r1748, [%rd30+2048];
	ld.global.u32 	%r1749, [%rd30+2176];
	ld.global.u32 	%r1750, [%rd30+2304];
	bra.uni 	$L__BB5_42;
$L__BB5_4:
	ld.param.u32 	%r1707, [_ZN3cub18CUB_300001_SM_10006detail10radix_sort29DeviceRadixSortOnesweepKernelINS1_5radix10policy_hubIiNS0_8NullTypeEyE10Policy1000ELNS0_9SortOrderE0EiS6_yiiNS1_21identity_decomposer_tEEEvPT5_SC_PT3_PKSD_PT1_PKSH_PT2_PKSL_T4_iiT6__param_8];
	cvt.u32.u64 	%r303, %rd3;
	sub.s32 	%r24, %r1707, %r303;
	and.b32  	%r304, %r1, 31;
	and.b32  	%r305, %r1, 992;
	mul.lo.s32 	%r306, %r305, 19;
	or.b32  	%r25, %r306, %r304;
	setp.ge.s32 	%p3, %r25, %r24;
	cvt.u64.u32 	%rd31, %r25;
	add.s64 	%rd32, %rd31, %rd3;
	shl.b64 	%rd33, %rd32, 2;
	add.s64 	%rd4, %rd2, %rd33;
	mov.b32 	%r1732, 2147483647;
	@%p3 bra 	$L__BB5_6;
	ld.global.u32 	%r1732, [%rd4];
$L__BB5_6:
	add.s32 	%r308, %r25, 32;
	setp.ge.s32 	%p4, %r308, %r24;
	mov.b32 	%r1733, 2147483647;
	@%p4 bra 	$L__BB5_8;
	ld.global.u32 	%r1733, [%rd4+128];
$L__BB5_8:
	add.s32 	%r310, %r25, 64;
	setp.ge.s32 	%p5, %r310, %r24;
	mov.b32 	%r1734, 2147483647;
	@%p5 bra 	$L__BB5_10;
	ld.global.u32 	%r1734, [%rd4+256];
$L__BB5_10:
	add.s32 	%r312, %r25, 96;
	setp.ge.s32 	%p6, %r312, %r24;
	mov.b32 	%r1735, 2147483647;
	@%p6 bra 	$L__BB5_12;
	ld.global.u32 	%r1735, [%rd4+384];
$L__BB5_12:
	add.s32 	%r314, %r25, 128;
	setp.ge.s32 	%p7, %r314, %r24;
	mov.b32 	%r1736, 2147483647;
	@%p7 bra 	$L__BB5_14;
	ld.global.u32 	%r1736, [%rd4+512];
$L__BB5_14:
	add.s32 	%r316, %r25, 160;
	setp.ge.s32 	%p8, %r316, %r24;
	mov.b32 	%r1737, 2147483647;
	@%p8 bra 	$L__BB5_16;
	ld.global.u32 	%r1737, [%rd4+640];
$L__BB5_16:
	add.s32 	%r318, %r25, 192;
	setp.ge.s32 	%p9, %r318, %r24;
	mov.b32 	%r1738, 2147483647;
	@%p9 bra 	$L__BB5_18;
	ld.global.u32 	%r1738, [%rd4+768];
$L__BB5_18:
	add.s32 	%r320, %r25, 224;
	setp.ge.s32 	%p10, %r320, %r24;
	mov.b32 	%r1739, 2147483647;
	@%p10 bra 	$L__BB5_20;
	ld.global.u32 	%r1739, [%rd4+896];
$L__BB5_20:
	add.s32 	%r322, %r25, 256;
	setp.ge.s32 	%p11, %r322, %r24;
	mov.b32 	%r1740, 2147483647;
	@%p11 bra 	$L__BB5_22;
	ld.global.u32 	%r1740, [%rd4+1024];
$L__BB5_22:
	add.s32 	%r324, %r25, 288;
	setp.ge.s32 	%p12, %r324, %r24;
	mov.b32 	%r1741, 2147483647;
	@%p12 bra 	$L__BB5_24;
	ld.global.u32 	%r1741, [%rd4+1152];
$L__BB5_24:
	add.s32 	%r326, %r25, 320;
	setp.ge.s32 	%p13, %r326, %r24;
	mov.b32 	%r1742, 2147483647;
	@%p13 bra 	$L__BB5_26;
	ld.global.u32 	%r1742, [%rd4+1280];
$L__BB5_26:
	add.s32 	%r328, %r25, 352;
	setp.ge.s32 	%p14, %r328, %r24;
	mov.b32 	%r1743, 2147483647;
	@%p14 bra 	$L__BB5_28;
	ld.global.u32 	%r1743, [%rd4+1408];
$L__BB5_28:
	add.s32 	%r330, %r25, 384;
	setp.ge.s32 	%p15, %r330, %r24;
	mov.b32 	%r1744, 2147483647;
	@%p15 bra 	$L__BB5_30;
	ld.global.u32 	%r1744, [%rd4+1536];
$L__BB5_30:
	add.s32 	%r332, %r25, 416;
	setp.ge.s32 	%p16, %r332, %r24;
	mov.b32 	%r1745, 2147483647;
	@%p16 bra 	$L__BB5_32;
	ld.global.u32 	%r1745, [%rd4+1664];
$L__BB5_32:
	add.s32 	%r334, %r25, 448;
	setp.ge.s32 	%p17, %r334, %r24;
	mov.b32 	%r1746, 2147483647;
	@%p17 bra 	$L__BB5_34;
	ld.global.u32 	%r1746, [%rd4+1792];
$L__BB5_34:
	add.s32 	%r336, %r25, 480;
	setp.ge.s32 	%p18, %r336, %r24;
	mov.b32 	%r1747, 2147483647;
	@%p18 bra 	$L__BB5_36;
	ld.global.u32 	%r1747, [%rd4+1920];
$L__BB5_36:
	add.s32 	%r338, %r25, 512;
	setp.ge.s32 	%p19, %r338, %r24;
	mov.b32 	%r1748, 2147483647;
	@%p19 bra 	$L__BB5_38;
	ld.global.u32 	%r1748, [%rd4+2048];
$L__BB5_38:
	add.s32 	%r340, %r25, 544;
	setp.ge.s32 	%p20, %r340, %r24;
	mov.b32 	%r1749, 2147483647;
	@%p20 bra 	$L__BB5_40;
	ld.global.u32 	%r1749, [%rd4+2176];
$L__BB5_40:
	add.s32 	%r342, %r25, 576;
	setp.ge.s32 	%p21, %r342, %r24;
	mov.b32 	%r1750, 2147483647;
	@%p21 bra 	$L__BB5_42;
	ld.global.u32 	%r1750, [%rd4+2304];
$L__BB5_42:
	mov.b32 	%r343, -1;
	shl.b32 	%r344, %r343, %r294;
	not.b32 	%r82, %r344;
	shr.u32 	%r83, %r1, 5;
	shl.b32 	%r345, %r83, 10;
	mov.u32 	%r346, _ZZN3cub18CUB_300001_SM_10006detail10radix_sort29DeviceRadixSortOnesweepKernelINS1_5radix10policy_hubIiNS0_8NullTypeEyE10Policy1000ELNS0_9SortOrderE0EiS6_yiiNS1_21identity_decomposer_tEEEvPT5_SC_PT3_PKSD_PT1_PKSH_PT2_PKSL_T4_iiT6_E1s;
	add.s32 	%r84, %r346, %r345;
	setp.gt.s32 	%p22, %r295, 255;
	@%p22 bra 	$L__BB5_55;
	max.s32 	%r347, %r295, 224;
	sub.s32 	%r348, %r347, %r295;
	add.s32 	%r349, %r348, 31;
	shr.u32 	%r350, %r349, 5;
	add.s32 	%r85, %r350, 1;
	and.b32  	%r86, %r85, 15;
	setp.lt.u32 	%p23, %r349, 480;
	mov.u32 	%r1754, %r295;
	@%p23 bra 	$L__BB5_46;
	and.b32  	%r351, %r85, 268435440;
	neg.s32 	%r1752, %r351;
	shl.b32 	%r353, %r295, 2;
	add.s32 	%r354, %r345, %r353;
	add.s32 	%r356, %r354, %r346;
	add.s32 	%r1751, %r356, 1024;
	mov.u32 	%r1754, %r295;
$L__BB5_45:
	.pragma "nounroll";
	mov.b32 	%r357, 0;
	st.shared.u32 	[%r1751+-1024], %r357;
	st.shared.u32 	[%r1751+-896], %r357;
	st.shared.u32 	[%r1751+-768], %r357;
	st.shared.u32 	[%r1751+-640], %r357;
	st.shared.u32 	[%r1751+-512], %r357;
	st.shared.u32 	[%r1751+-384], %r357;
	st.shared.u32 	[%r1751+-256], %r357;
	st.shared.u32 	[%r1751+-128], %r357;
	st.shared.u32 	[%r1751], %r357;
	st.shared.u32 	[%r1751+128], %r357;
	st.shared.u32 	[%r1751+256], %r357;
	st.shared.u32 	[%r1751+384], %r357;
	st.shared.u32 	[%r1751+512], %r357;
	st.shared.u32 	[%r1751+640], %r357;
	st.shared.u32 	[%r1751+768], %r357;
	st.shared.u32 	[%r1751+896], %r357;
	add.s32 	%r1754, %r1754, 512;
	add.s32 	%r1752, %r1752, 16;
	add.s32 	%r1751, %r1751, 2048;
	setp.ne.s32 	%p24, %r1752, 0;
	@%p24 bra 	$L__BB5_45;
$L__BB5_46:
	setp.eq.s32 	%p25, %r86, 0;
	@%p25 bra 	$L__BB5_55;
	and.b32  	%r96, %r85, 7;
	setp.lt.u32 	%p26, %r86, 8;
	@%p26 bra 	$L__BB5_49;
	shl.b32 	%r358, %r1754, 2;
	add.s32 	%r359, %r84, %r358;
	mov.b32 	%r360, 0;
	st.shared.u32 	[%r359], %r360;
	st.shared.u32 	[%r359+128], %r360;
	st.shared.u32 	[%r359+256], %r360;
	st.shared.u32 	[%r359+384], %r360;
	st.shared.u32 	[%r359+512], %r360;
	st.shared.u32 	[%r359+640], %r360;
	st.shared.u32 	[%r359+768], %r360;
	st.shared.u32 	[%r359+896], %r360;
	add.s32 	%r1754, %r1754, 256;
$L__BB5_49:
	setp.eq.s32 	%p27, %r96, 0;
	@%p27 bra 	$L__BB5_55;
	and.b32  	%r99, %r85, 3;
	setp.lt.u32 	%p28, %r96, 4;
	@%p28 bra 	$L__BB5_52;
	shl.b32 	%r361, %r1754, 2;
	add.s32 	%r362, %r84, %r361;
	mov.b32 	%r363, 0;
	st.shared.u32 	[%r362], %r363;
	st.shared.u32 	[%r362+128], %r363;
	st.shared.u32 	[%r362+256], %r363;
	st.shared.u32 	[%r362+384], %r363;
	add.s32 	%r1754, %r1754, 128;
$L__BB5_52:
	setp.eq.s32 	%p29, %r99, 0;
	@%p29 bra 	$L__BB5_55;
	shl.b32 	%r365, %r1754, 2;
	add.s32 	%r366, %r345, %r365;
	add.s32 	%r1758, %r346, %r366;
	neg.s32 	%r1757, %r99;
$L__BB5_54:
	.pragma "nounroll";
	mov.b32 	%r368, 0;
	st.shared.u32 	[%r1758], %r368;
	add.s32 	%r1758, %r1758, 128;
	add.s32 	%r1757, %r1757, 1;
	setp.ne.s32 	%p30, %r1757, 0;
	@%p30 bra 	$L__BB5_54;
$L__BB5_55:
	bar.warp.sync 	-1;
	xor.b32  	%r370, %r1732, -2147483648;
	shr.u32 	%r371, %r370, %r293;
	and.b32  	%r108, %r371, %r82;
	shl.b32 	%r372, %r108, 2;
	add.s32 	%r373, %r84, %r372;
	atom.shared.add.u32 	%r374, [%r373], 1;
	xor.b32  	%r375, %r1733, -2147483648;
	shr.u32 	%r376, %r375, %r293;
	and.b32  	%r377, %r376, %r82;
	shl.b32 	%r378, %r377, 2;
	add.s32 	%r379, %r84, %r378;
	atom.shared.add.u32 	%r380, [%r379], 1;
	xor.b32  	%r381, %r1734, -2147483648;
	shr.u32 	%r382, %r381, %r293;
	and.b32  	%r383, %r382, %r82;
	shl.b32 	%r384, %r383, 2;
	add.s32 	%r385, %r84, %r384;
	atom.shared.add.u32 	%r386, [%r385], 1;
	xor.b32  	%r387, %r1735, -2147483648;
	shr.u32 	%r388, %r387, %r293;
	and.b32  	%r389, %r388, %r82;
	shl.b32 	%r390, %r389, 2;
	add.s32 	%r391, %r84, %r390;
	atom.shared.add.u32 	%r392, [%r391], 1;
	xor.b32  	%r393, %r1736, -2147483648;
	shr.u32 	%r394, %r393, %r293;
	and.b32  	%r395, %r394, %r82;
	shl.b32 	%r396, %r395, 2;
	add.s32 	%r397, %r84, %r396;
	atom.shared.add.u32 	%r398, [%r397], 1;
	xor.b32  	%r399, %r1737, -2147483648;
	shr.u32 	%r400, %r399, %r293;
	and.b32  	%r401, %r400, %r82;
	shl.b32 	%r402, %r401, 2;
	add.s32 	%r403, %r84, %r402;
	atom.shared.add.u32 	%r404, [%r403], 1;
	xor.b32  	%r405, %r1738, -2147483648;
	shr.u32 	%r406, %r405, %r293;
	and.b32  	%r407, %r406, %r82;
	shl.b32 	%r408, %r407, 2;
	add.s32 	%r409, %r84, %r408;
	atom.shared.add.u32 	%r410, [%r409], 1;
	xor.b32  	%r1771, %r1739, -2147483648;
	shr.u32 	%r411, %r1771, %r293;
	and.b32  	%r412, %r411, %r82;
	shl.b32 	%r413, %r412, 2;
	add.s32 	%r414, %r84, %r413;
	atom.shared.add.u32 	%r415, [%r414], 1;
	xor.b32  	%r1772, %r1740, -2147483648;
	shr.u32 	%r416, %r1772, %r293;
	and.b32  	%r417, %r416, %r82;
	shl.b32 	%r418, %r417, 2;
	add.s32 	%r419, %r84, %r418;
	atom.shared.add.u32 	%r420, [%r419], 1;
	xor.b32  	%r421, %r1741, -2147483648;
	shr.u32 	%r422, %r421, %r293;
	and.b32  	%r423, %r422, %r82;
	shl.b32 	%r424, %r423, 2;
	add.s32 	%r425, %r84, %r424;
	atom.shared.add.u32 	%r426, [%r425], 1;
	xor.b32  	%r427, %r1742, -2147483648;
	shr.u32 	%r428, %r427, %r293;
	and.b32  	%r429, %r428, %r82;
	shl.b32 	%r430, %r429, 2;
	add.s32 	%r431, %r84, %r430;
	atom.shared.add.u32 	%r432, [%r431], 1;
	xor.b32  	%r433, %r1743, -2147483648;
	shr.u32 	%r434, %r433, %r293;
	and.b32  	%r435, %r434, %r82;
	shl.b32 	%r436, %r435, 2;
	add.s32 	%r437, %r84, %r436;
	atom.shared.add.u32 	%r438, [%r437], 1;
	xor.b32  	%r439, %r1744, -2147483648;
	shr.u32 	%r440, %r439, %r293;
	and.b32  	%r441, %r440, %r82;
	shl.b32 	%r442, %r441, 2;
	add.s32 	%r443, %r84, %r442;
	atom.shared.add.u32 	%r444, [%r443], 1;
	xor.b32  	%r445, %r1745, -2147483648;
	shr.u32 	%r446, %r445, %r293;
	and.b32  	%r447, %r446, %r82;
	shl.b32 	%r448, %r447, 2;
	add.s32 	%r449, %r84, %r448;
	atom.shared.add.u32 	%r450, [%r449], 1;
	xor.b32  	%r451, %r1746, -2147483648;
	shr.u32 	%r452, %r451, %r293;
	and.b32  	%r453, %r452, %r82;
	shl.b32 	%r454, %r453, 2;
	add.s32 	%r455, %r84, %r454;
	atom.shared.add.u32 	%r456, [%r455], 1;
	xor.b32  	%r457, %r1747, -2147483648;
	shr.u32 	%r458, %r457, %r293;
	and.b32  	%r459, %r458, %r82;
	shl.b32 	%r460, %r459, 2;
	add.s32 	%r461, %r84, %r460;
	atom.shared.add.u32 	%r462, [%r461], 1;
	xor.b32  	%r463, %r1748, -2147483648;
	shr.u32 	%r464, %r463, %r293;
	and.b32  	%r465, %r464, %r82;
	shl.b32 	%r466, %r465, 2;
	add.s32 	%r467, %r84, %r466;
	atom.shared.add.u32 	%r468, [%r467], 1;
	xor.b32  	%r469, %r1749, -2147483648;
	shr.u32 	%r470, %r469, %r293;
	and.b32  	%r471, %r470, %r82;
	shl.b32 	%r472, %r471, 2;
	add.s32 	%r473, %r84, %r472;
	atom.shared.add.u32 	%r474, [%r473], 1;
	xor.b32  	%r475, %r1750, -2147483648;
	shr.u32 	%r476, %r475, %r293;
	and.b32  	%r477, %r476, %r82;
	shl.b32 	%r478, %r477, 2;
	add.s32 	%r479, %r84, %r478;
	atom.shared.add.u32 	%r480, [%r479], 1;
	bar.sync 	0;
	setp.gt.u32 	%p31, %r1, 255;
	shl.b32 	%r481, %r1, 2;
	add.s32 	%r111, %r346, %r481;
	mov.b32 	%r1759, 0;
	@%p31 bra 	$L__BB5_57;
	ld.shared.u32 	%r483, [%r111];
	mov.b32 	%r484, 0;
	st.shared.u32 	[%r111], %r484;
	ld.shared.u32 	%r485, [%r111+1024];
	st.shared.u32 	[%r111+1024], %r483;
	add.s32 	%r486, %r485, %r483;
	ld.shared.u32 	%r487, [%r111+2048];
	st.shared.u32 	[%r111+2048], %r486;
	add.s32 	%r488, %r487, %r486;
	ld.shared.u32 	%r489, [%r111+3072];
	st.shared.u32 	[%r111+3072], %r488;
	add.s32 	%r490, %r489, %r488;
	ld.shared.u32 	%r491, [%r111+4096];
	st.shared.u32 	[%r111+4096], %r490;
	add.s32 	%r492, %r491, %r490;
	ld.shared.u32 	%r493, [%r111+5120];
	st.shared.u32 	[%r111+5120], %r492;
	add.s32 	%r494, %r493, %r492;
	ld.shared.u32 	%r495, [%r111+6144];
	st.shared.u32 	[%r111+6144], %r494;
	add.s32 	%r496, %r495, %r494;
	ld.shared.u32 	%r497, [%r111+7168];
	st.shared.u32 	[%r111+7168], %r496;
	add.s32 	%r498, %r497, %r496;
	ld.shared.u32 	%r499, [%r111+8192];
	st.shared.u32 	[%r111+8192], %r498;
	add.s32 	%r500, %r499, %r498;
	ld.shared.u32 	%r501, [%r111+9216];
	st.shared.u32 	[%r111+9216], %r500;
	add.s32 	%r502, %r501, %r500;
	ld.shared.u32 	%r503, [%r111+10240];
	st.shared.u32 	[%r111+10240], %r502;
	add.s32 	%r504, %r503, %r502;
	ld.shared.u32 	%r505, [%r111+11264];
	st.shared.u32 	[%r111+11264], %r504;
	add.s32 	%r1759, %r505, %r504;
$L__BB5_57:
	ld.param.u64 	%rd228, [_ZN3cub18CUB_300001_SM_10006detail10radix_sort29DeviceRadixSortOnesweepKernelINS1_5radix10policy_hubIiNS0_8NullTypeEyE10Policy1000ELNS0_9SortOrderE0EiS6_yiiNS1_21identity_decomposer_tEEEvPT5_SC_PT3_PKSD_PT1_PKSH_PT2_PKSL_T4_iiT6__param_0];
	setp.gt.u32 	%p32, %r1, 255;
	shl.b32 	%r506, %r3, 8;
	add.s32 	%r507, %r506, %r1;
	cvta.to.global.u64 	%rd5, %rd228;
	mul.wide.s32 	%rd34, %r507, 4;
	add.s64 	%rd6, %rd5, %rd34;
	@%p32 bra 	$L__BB5_59;
	or.b32  	%r508, %r1759, 1073741824;
	st.volatile.global.u32 	[%rd6], %r508;
$L__BB5_59:
	ld.param.u64 	%rd235, [_ZN3cub18CUB_300001_SM_10006detail10radix_sort29DeviceRadixSortOnesweepKernelINS1_5radix10policy_hubIiNS0_8NullTypeEyE10Policy1000ELNS0_9SortOrderE0EiS6_yiiNS1_21identity_decomposer_tEEEvPT5_SC_PT3_PKSD_PT1_PKSH_PT2_PKSL_T4_iiT6__param_3];
	xor.b32  	%r1773, %r1741, -2147483648;
	xor.b32  	%r1774, %r1742, -2147483648;
	xor.b32  	%r1765, %r1733, -2147483648;
	xor.b32  	%r1766, %r1734, -2147483648;
	xor.b32  	%r1777, %r1745, -2147483648;
	xor.b32  	%r1778, %r1746, -2147483648;
	xor.b32  	%r1764, %r1732, -2147483648;
	xor.b32  	%r1779, %r1747, -2147483648;
	xor.b32  	%r1780, %r1748, -2147483648;
	xor.b32  	%r1768, %r1736, -2147483648;
	xor.b32  	%r1767, %r1735, -2147483648;
	xor.b32  	%r1775, %r1743, -2147483648;
	xor.b32  	%r1782, %r1750, -2147483648;
	xor.b32  	%r1781, %r1749, -2147483648;
	xor.b32  	%r1769, %r1737, -2147483648;
	xor.b32  	%r1776, %r1744, -2147483648;
	xor.b32  	%r1770, %r1738, -2147483648;
	setp.lt.u32 	%p33, %r1, 256;
	setp.eq.s32 	%p34, %r1759, 7296;
	and.pred  	%p35, %p33, %p34;
	selp.u32 	%r509, 1, 0, %p35;
	{ 
	.reg .pred 	%p1; 
	.reg .pred 	%p2; 
	setp.ne.u32 	%p1, %r509, 0; 
	bar.red.or.pred 	%p2, 0, %p1; 
	selp.u32 	%r510, 1, 0, %p2; 
	}
	setp.eq.s32 	%p36, %r510, 0;
	cvt.u64.u32 	%rd7, %r1;
	cvta.to.global.u64 	%rd35, %rd235;
	mul.wide.u32 	%rd36, %r1, 8;
	add.s64 	%rd8, %rd35, %rd36;
	@%p36 bra 	$L__BB5_111;
	setp.gt.u32 	%p37, %r1, 255;
	setp.gt.u32 	%p38, %r1, %r108;
	selp.b32 	%r131, 7296, 0, %p38;
	shl.b32 	%r511, %r1, 3;
	mov.u32 	%r512, _ZZN3cub18CUB_300001_SM_10006detail10radix_sort29DeviceRadixSortOnesweepKernelINS1_5radix10policy_hubIiNS0_8NullTypeEyE10Policy1000ELNS0_9SortOrderE0EiS6_yiiNS1_21identity_decomposer_tEEEvPT5_SC_PT3_PKSD_PT1_PKSH_PT2_PKSL_T4_iiT6_E1s;
	add.s32 	%r513, %r512, %r511;
	add.s32 	%r132, %r513, 29184;
	@%p37 bra 	$L__BB5_68;
	ld.global.u64 	%rd37, [%rd8];
	cvt.u64.u32 	%rd38, %r131;
	sub.s64 	%rd237, %rd37, %rd38;
	st.shared.u64 	[%r132], %rd237;
	setp.lt.s32 	%p39, %r3, 1;
	mov.u32 	%r1763, %r1759;
	@%p39 bra 	$L__BB5_67;
	mov.b32 	%r1761, -1;
	mov.u32 	%r1760, %r3;
	mov.u32 	%r1763, %r1759;
$L__BB5_63:
	add.s32 	%r136, %r1760, -1;
	shl.b32 	%r515, %r136, 8;
	add.s32 	%r516, %r515, %r1;
	mul.wide.s32 	%rd39, %r516, 4;
	add.s64 	%rd10, %rd5, %rd39;
$L__BB5_64:
	membar.cta;
	ld.volatile.global.u32 	%r137, [%rd10];
	setp.eq.s32 	%p40, %r137, 0;
	@%p40 bra 	$L__BB5_64;
	and.b32  	%r517, %r137, 1073741823;
	add.s32 	%r1763, %r517, %r1763;
	setp.gt.s32 	%p41, %r137, -1;
	vote.sync.ballot.b32 	%r1761, %p41, %r1761;
	setp.gt.u32 	%p43, %r1760, 1;
	and.pred  	%p44, %p41, %p43;
	mov.u32 	%r1760, %r136;
	@%p44 bra 	$L__BB5_63;
	ld.shared.u64 	%rd237, [%r132];
$L__BB5_67:
	or.b32  	%r518, %r1763, -2147483648;
	st.volatile.global.u32 	[%rd6], %r518;
	sub.s32 	%r519, %r1763, %r1759;
	cvt.s64.s32 	%rd40, %r519;
	add.s64 	%rd41, %rd237, %rd40;
	st.shared.u64 	[%r132], %rd41;
$L__BB5_68:
	ld.param.u32 	%r1708, [_ZN3cub18CUB_300001_SM_10006detail10radix_sort29DeviceRadixSortOnesweepKernelINS1_5radix10policy_hubIiNS0_8NullTypeEyE10Policy1000ELNS0_9SortOrderE0EiS6_yiiNS1_21identity_decomposer_tEEEvPT5_SC_PT3_PKSD_PT1_PKSH_PT2_PKSL_T4_iiT6__param_8];
	ld.param.u64 	%rd231, [_ZN3cub18CUB_300001_SM_10006detail10radix_sort29DeviceRadixSortOnesweepKernelINS1_5radix10policy_hubIiNS0_8NullTypeEyE10Policy1000ELNS0_9SortOrderE0EiS6_yiiNS1_21identity_decomposer_tEEEvPT5_SC_PT3_PKSD_PT1_PKSH_PT2_PKSL_T4_iiT6__param_2];
	setp.gt.u32 	%p45, %r1, 255;
	setp.lt.s32 	%p46, %r4, %r1708;
	setp.eq.s64 	%p47, %rd231, 0;
	or.pred  	%p48, %p47, %p46;
	or.pred  	%p49, %p45, %p48;
	@%p49 bra 	$L__BB5_70;
	ld.param.u64 	%rd232, [_ZN3cub18CUB_300001_SM_10006detail10radix_sort29DeviceRadixSortOnesweepKernelINS1_5radix10policy_hubIiNS0_8NullTypeEyE10Policy1000ELNS0_9SortOrderE0EiS6_yiiNS1_21identity_decomposer_tEEEvPT5_SC_PT3_PKSD_PT1_PKSH_PT2_PKSL_T4_iiT6__param_2];
	ld.shared.u64 	%rd42, [%r132];
	cvt.u64.u32 	%rd43, %r131;
	cvt.s64.s32 	%rd44, %r1759;
	add.s64 	%rd45, %rd43, %rd44;
	add.s64 	%rd46, %rd45, %rd42;
	cvta.to.global.u64 	%rd47, %rd232;
	shl.b64 	%rd48, %rd7, 3;
	add.s64 	%rd49, %rd47, %rd48;
	st.global.u64 	[%rd49], %rd46;
$L__BB5_70:
	ld.param.u32 	%r1709, [_ZN3cub18CUB_300001_SM_10006detail10radix_sort29DeviceRadixSortOnesweepKernelINS1_5radix10policy_hubIiNS0_8NullTypeEyE10Policy1000ELNS0_9SortOrderE0EiS6_yiiNS1_21identity_decomposer_tEEEvPT5_SC_PT3_PKSD_PT1_PKSH_PT2_PKSL_T4_iiT6__param_8];
	setp.gt.s32 	%p50, %r4, %r1709;
	bar.sync 	0;
	shl.b32 	%r520, %r108, 3;
	add.s32 	%r522, %r512, %r520;
	ld.shared.u64 	%rd13, [%r522+29184];
	@%p50 bra 	$L__BB5_72;
	and.b32  	%r523, %r1, 31;
	and.b32  	%r524, %r1, 992;
	mul.lo.s32 	%r525, %r524, 19;
	or.b32  	%r526, %r525, %r523;
	cvt.u64.u32 	%rd50, %r526;
	add.s64 	%rd51, %rd13, %rd50;
	shl.b64 	%rd52, %rd51, 2;
	add.s64 	%rd53, %rd1, %rd52;
	st.global.u32 	[%rd53], %r1732;
	st.global.u32 	[%rd53+128], %r1733;
	st.global.u32 	[%rd53+256], %r1734;
	st.global.u32 	[%rd53+384], %r1735;
	st.global.u32 	[%rd53+512], %r1736;
	st.global.u32 	[%rd53+640], %r1737;
	st.global.u32 	[%rd53+768], %r1738;
	st.global.u32 	[%rd53+896], %r1739;
	st.global.u32 	[%rd53+1024], %r1740;
	st.global.u32 	[%rd53+1152], %r1741;
	st.global.u32 	[%rd53+1280], %r1742;
	st.global.u32 	[%rd53+1408], %r1743;
	st.global.u32 	[%rd53+1536], %r1744;
	st.global.u32 	[%rd53+1664], %r1745;
	st.global.u32 	[%rd53+1792], %r1746;
	st.global.u32 	[%rd53+1920], %r1747;
	st.global.u32 	[%rd53+2048], %r1748;
	st.global.u32 	[%rd53+2176], %r1749;
	st.global.u32 	[%rd53+2304], %r1750;
	bra.uni 	$L__BB5_110;
$L__BB5_72:
	ld.param.u32 	%r1710, [_ZN3cub18CUB_300001_SM_10006detail10radix_sort29DeviceRadixSortOnesweepKernelINS1_5radix10policy_hubIiNS0_8NullTypeEyE10Policy1000ELNS0_9SortOrderE0EiS6_yiiNS1_21identity_decomposer_tEEEvPT5_SC_PT3_PKSD_PT1_PKSH_PT2_PKSL_T4_iiT6__param_8];
	mad.lo.s32 	%r141, %r3, -7296, %r1710;
	and.b32  	%r527, %r1, 31;
	and.b32  	%r528, %r1, 992;
	mul.lo.s32 	%r529, %r528, 19;
	or.b32  	%r142, %r529, %r527;
	setp.ge.s32 	%p51, %r142, %r141;
	cvt.u64.u32 	%rd54, %r142;
	add.s64 	%rd55, %rd13, %rd54;
	shl.b64 	%rd56, %rd55, 2;
	add.s64 	%rd14, %rd1, %rd56;
	@%p51 bra 	$L__BB5_74;
	st.global.u32 	[%rd14], %r1732;
$L__BB5_74:
	add.s32 	%r530, %r142, 32;
	setp.ge.s32 	%p52, %r530, %r141;
	@%p52 bra 	$L__BB5_76;
	st.global.u32 	[%rd14+128], %r1733;
$L__BB5_76:
	add.s32 	%r531, %r142, 64;
	setp.ge.s32 	%p53, %r531, %r141;
	@%p53 bra 	$L__BB5_78;
	st.global.u32 	[%rd14+256], %r1734;
$L__BB5_78:
	add.s32 	%r532, %r142, 96;
	setp.ge.s32 	%p54, %r532, %r141;
	@%p54 bra 	$L__BB5_80;
	st.global.u32 	[%rd14+384], %r1735;
$L__BB5_80:
	add.s32 	%r533, %r142, 128;
	setp.ge.s32 	%p55, %r533, %r141;
	@%p55 bra 	$L__BB5_82;
	st.global.u32 	[%rd14+512], %r1736;
$L__BB5_82:
	add.s32 	%r534, %r142, 160;
	setp.ge.s32 	%p56, %r534, %r141;
	@%p56 bra 	$L__BB5_84;
	st.global.u32 	[%rd14+640], %r1737;
$L__BB5_84:
	add.s32 	%r535, %r142, 192;
	setp.ge.s32 	%p57, %r535, %r141;
	@%p57 bra 	$L__BB5_86;
	st.global.u32 	[%rd14+768], %r1738;
$L__BB5_86:
	add.s32 	%r536, %r142, 224;
	setp.ge.s32 	%p58, %r536, %r141;
	@%p58 bra 	$L__BB5_88;
	st.global.u32 	[%rd14+896], %r1739;
$L__BB5_88:
	add.s32 	%r537, %r142, 256;
	setp.ge.s32 	%p59, %r537, %r141;
	@%p59 bra 	$L__BB5_90;
	st.global.u32 	[%rd14+1024], %r1740;
$L__BB5_90:
	add.s32 	%r538, %r142, 288;
	setp.ge.s32 	%p60, %r538, %r141;
	@%p60 bra 	$L__BB5_92;
	st.global.u32 	[%rd14+1152], %r1741;
$L__BB5_92:
	add.s32 	%r539, %r142, 320;
	setp.ge.s32 	%p61, %r539, %r141;
	@%p61 bra 	$L__BB5_94;
	st.global.u32 	[%rd14+1280], %r1742;
$L__BB5_94:
	add.s32 	%r540, %r142, 352;
	setp.ge.s32 	%p62, %r540, %r141;
	@%p62 bra 	$L__BB5_96;
	st.global.u32 	[%rd14+1408], %r1743;
$L__BB5_96:
	add.s32 	%r541, %r142, 384;
	setp.ge.s32 	%p63, %r541, %r141;
	@%p63 bra 	$L__BB5_98;
	st.global.u32 	[%rd14+1536], %r1744;
$L__BB5_98:
	add.s32 	%r542, %r142, 416;
	setp.ge.s32 	%p64, %r542, %r141;
	@%p64 bra 	$L__BB5_100;
	st.global.u32 	[%rd14+1664], %r1745;
$L__BB5_100:
	add.s32 	%r543, %r142, 448;
	setp.ge.s32 	%p65, %r543, %r141;
	@%p65 bra 	$L__BB5_102;
	st.global.u32 	[%rd14+1792], %r1746;
$L__BB5_102:
	add.s32 	%r544, %r142, 480;
	setp.ge.s32 	%p66, %r544, %r141;
	@%p66 bra 	$L__BB5_104;
	st.global.u32 	[%rd14+1920], %r1747;
$L__BB5_104:
	add.s32 	%r545, %r142, 512;
	setp.ge.s32 	%p67, %r545, %r141;
	@%p67 bra 	$L__BB5_106;
	st.global.u32 	[%rd14+2048], %r1748;
$L__BB5_106:
	add.s32 	%r546, %r142, 544;
	setp.ge.s32 	%p68, %r546, %r141;
	@%p68 bra 	$L__BB5_108;
	st.global.u32 	[%rd14+2176], %r1749;
$L__BB5_108:
	add.s32 	%r547, %r142, 576;
	setp.ge.s32 	%p69, %r547, %r141;
	@%p69 bra 	$L__BB5_110;
	st.global.u32 	[%rd14+2304], %r1750;
$L__BB5_110:
	// begin inline asm
	exit;
	// end inline asm
	mov.u32 	%r1764, %r1732;
	mov.u32 	%r1765, %r1733;
	mov.u32 	%r1766, %r1734;
	mov.u32 	%r1767, %r1735;
	mov.u32 	%r1768, %r1736;
	mov.u32 	%r1769, %r1737;
	mov.u32 	%r1770, %r1738;
	mov.u32 	%r1771, %r1739;
	mov.u32 	%r1772, %r1740;
	mov.u32 	%r1773, %r1741;
	mov.u32 	%r1774, %r1742;
	mov.u32 	%r1775, %r1743;
	mov.u32 	%r1776, %r1744;
	mov.u32 	%r1777, %r1745;
	mov.u32 	%r1778, %r1746;
	mov.u32 	%r1779, %r1747;
	mov.u32 	%r1780, %r1748;
	mov.u32 	%r1781, %r1749;
	mov.u32 	%r1782, %r1750;
$L__BB5_111:
	mul.hi.u32 	%r548, %r1, 357913942;
	add.s32 	%r549, %r548, %r1;
	shl.b32 	%r550, %r549, 2;
	mov.u32 	%r551, _ZZN3cub18CUB_300001_SM_10006detail10radix_sort29DeviceRadixSortOnesweepKernelINS1_5radix10policy_hubIiNS0_8NullTypeEyE10Policy1000ELNS0_9SortOrderE0EiS6_yiiNS1_21identity_decomposer_tEEEvPT5_SC_PT3_PKSD_PT1_PKSH_PT2_PKSL_T4_iiT6_E1s;
	add.s32 	%r552, %r551, %r550;
	add.s32 	%r162, %r552, 13328;
	st.shared.u32 	[%r552+13328], %r1759;
	bar.sync 	0;
	setp.gt.u32 	%p70, %r1, 31;
	@%p70 bra 	$L__BB5_113;
	mad.lo.s32 	%r584, %r1, 52, %r551;
	ld.shared.u32 	%r585, [%r584+13328];
	ld.shared.u32 	%r586, [%r584+13332];
	ld.shared.u32 	%r587, [%r584+13336];
	ld.shared.u32 	%r588, [%r584+13340];
	ld.shared.u32 	%r589, [%r584+13344];
	ld.shared.u32 	%r590, [%r584+13348];
	ld.shared.u32 	%r591, [%r584+13352];
	ld.shared.u32 	%r592, [%r584+13356];
	ld.shared.u32 	%r593, [%r584+13360];
	ld.shared.u32 	%r594, [%r584+13364];
	ld.shared.u32 	%r595, [%r584+13368];
	ld.shared.u32 	%r596, [%r584+13372];
	add.s32 	%r597, %r586, %r585;
	add.s32 	%r598, %r597, %r587;
	add.s32 	%r599, %r598, %r588;
	add.s32 	%r600, %r599, %r589;
	add.s32 	%r601, %r600, %r590;
	add.s32 	%r602, %r601, %r591;
	add.s32 	%r603, %r602, %r592;
	add.s32 	%r604, %r603, %r593;
	add.s32 	%r605, %r604, %r594;
	add.s32 	%r606, %r605, %r595;
	add.s32 	%r557, %r606, %r596;
	mov.b32 	%r555, 1;
	mov.b32 	%r580, 0;
	mov.b32 	%r582, -1;
	// begin inline asm
	{  .reg .s32 r0;  .reg .pred p;  shfl.sync.up.b32 r0|p, %r557, %r555, %r580, %r582;  @p add.s32 r0, r0, %r557;  mov.s32 %r553, r0;}
	// end inline asm
	mov.b32 	%r561, 2;
	// begin inline asm
	{  .reg .s32 r0;  .reg .pred p;  shfl.sync.up.b32 r0|p, %r553, %r561, %r580, %r582;  @p add.s32 r0, r0, %r553;  mov.s32 %r559, r0;}
	// end inline asm
	mov.b32 	%r567, 4;
	// begin inline asm
	{  .reg .s32 r0;  .reg .pred p;  shfl.sync.up.b32 r0|p, %r559, %r567, %r580, %r582;  @p add.s32 r0, r0, %r559;  mov.s32 %r565, r0;}
	// end inline asm
	mov.b32 	%r573, 8;
	// begin inline asm
	{  .reg .s32 r0;  .reg .pred p;  shfl.sync.up.b32 r0|p, %r565, %r573, %r580, %r582;  @p add.s32 r0, r0, %r565;  mov.s32 %r571, r0;}
	// end inline asm
	mov.b32 	%r579, 16;
	// begin inline asm
	{  .reg .s32 r0;  .reg .pred p;  shfl.sync.up.b32 r0|p, %r571, %r579, %r580, %r582;  @p add.s32 r0, r0, %r571;  mov.s32 %r577, r0;}
	// end inline asm
	sub.s32 	%r607, %r577, %r557;
	add.s32 	%r608, %r585, %r607;
	add.s32 	%r609, %r586, %r608;
	add.s32 	%r610, %r587, %r609;
	add.s32 	%r611, %r588, %r610;
	add.s32 	%r612, %r589, %r611;
	add.s32 	%r613, %r590, %r612;
	add.s32 	%r614, %r591, %r613;
	add.s32 	%r615, %r592, %r614;
	add.s32 	%r616, %r593, %r615;
	add.s32 	%r617, %r594, %r616;
	add.s32 	%r618, %r595, %r617;
	st.shared.u32 	[%r584+13328], %r607;
	st.shared.u32 	[%r584+13332], %r608;
	st.shared.u32 	[%r584+13336], %r609;
	st.shared.u32 	[%r584+13340], %r610;
	st.shared.u32 	[%r584+13344], %r611;
	st.shared.u32 	[%r584+13348], %r612;
	st.shared.u32 	[%r584+13352], %r613;
	st.shared.u32 	[%r584+13356], %r614;
	st.shared.u32 	[%r584+13360], %r615;
	st.shared.u32 	[%r584+13364], %r616;
	st.shared.u32 	[%r584+13368], %r617;
	st.shared.u32 	[%r584+13372], %r618;
$L__BB5_113:
	setp.gt.u32 	%p71, %r1, 255;
	bar.sync 	0;
	ld.shared.u32 	%r163, [%r162];
	@%p71 bra 	$L__BB5_115;
	shl.b32 	%r619, %r1, 2;
	add.s32 	%r621, %r551, %r619;
	ld.shared.u32 	%r622, [%r621];
	add.s32 	%r623, %r622, %r163;
	st.shared.u32 	[%r621], %r623;
	ld.shared.u32 	%r624, [%r621+1024];
	add.s32 	%r625, %r624, %r163;
	st.shared.u32 	[%r621+1024], %r625;
	ld.shared.u32 	%r626, [%r621+2048];
	add.s32 	%r627, %r626, %r163;
	st.shared.u32 	[%r621+2048], %r627;
	ld.shared.u32 	%r628, [%r621+3072];
	add.s32 	%r629, %r628, %r163;
	st.shared.u32 	[%r621+3072], %r629;
	ld.shared.u32 	%r630, [%r621+4096];
	add.s32 	%r631, %r630, %r163;
	st.shared.u32 	[%r621+4096], %r631;
	ld.shared.u32 	%r632, [%r621+5120];
	add.s32 	%r633, %r632, %r163;
	st.shared.u32 	[%r621+5120], %r633;
	ld.shared.u32 	%r634, [%r621+6144];
	add.s32 	%r635, %r634, %r163;
	st.shared.u32 	[%r621+6144], %r635;
	ld.shared.u32 	%r636, [%r621+7168];
	add.s32 	%r637, %r636, %r163;
	st.shared.u32 	[%r621+7168], %r637;
	ld.shared.u32 	%r638, [%r621+8192];
	add.s32 	%r639, %r638, %r163;
	st.shared.u32 	[%r621+8192], %r639;
	ld.shared.u32 	%r640, [%r621+9216];
	add.s32 	%r641, %r640, %r163;
	st.shared.u32 	[%r621+9216], %r641;
	ld.shared.u32 	%r642, [%r621+10240];
	add.s32 	%r643, %r642, %r163;
	st.shared.u32 	[%r621+10240], %r643;
	ld.shared.u32 	%r644, [%r621+11264];
	add.s32 	%r645, %r644, %r163;
	st.shared.u32 	[%r621+11264], %r645;
$L__BB5_115:
	shl.b32 	%r672, %r1, 5;
	and.b32  	%r673, %r672, 31744;
	add.s32 	%r164, %r551, %r673;
	bar.sync 	0;
	// begin inline asm
	mov.u32 %r646, %lanemask_le;
	// end inline asm
	shr.u32 	%r675, %r1764, %r293;
	and.b32  	%r669, %r675, %r82;
	mov.b32 	%r649, 1;
	// begin inline asm
	{
    .reg .pred p;
    and.b32 %r647, %r669, %r649;    setp.ne.u32 p, %r647, 0;
    vote.ballot.sync.b32 %r647, p, 0xffffffff;
    @!p not.b32 %r647, %r647;
}

	// end inline asm
	mov.b32 	%r652, 2;
	// begin inline asm
	{
    .reg .pred p;
    and.b32 %r650, %r669, %r652;    setp.ne.u32 p, %r650, 0;
    vote.ballot.sync.b32 %r650, p, 0xffffffff;
    @!p not.b32 %r650, %r650;
}

	// end inline asm
	and.b32  	%r676, %r650, %r647;
	mov.b32 	%r655, 4;
	// begin inline asm
	{
    .reg .pred p;
    and.b32 %r653, %r669, %r655;    setp.ne.u32 p, %r653, 0;
    vote.ballot.sync.b32 %r653, p, 0xffffffff;
    @!p not.b32 %r653, %r653;
}

	// end inline asm
	and.b32  	%r677, %r653, %r676;
	mov.b32 	%r658, 8;
	// begin inline asm
	{
    .reg .pred p;
    and.b32 %r656, %r669, %r658;    setp.ne.u32 p, %r656, 0;
    vote.ballot.sync.b32 %r656, p, 0xffffffff;
    @!p not.b32 %r656, %r656;
}

	// end inline asm
	and.b32  	%r678, %r656, %r677;
	mov.b32 	%r661, 16;
	// begin inline asm
	{
    .reg .pred p;
    and.b32 %r659, %r669, %r661;    setp.ne.u32 p, %r659, 0;
    vote.ballot.sync.b32 %r659, p, 0xffffffff;
    @!p not.b32 %r659, %r659;
}

	// end inline asm
	and.b32  	%r679, %r659, %r678;
	mov.b32 	%r664, 32;
	// begin inline asm
	{
    .reg .pred p;
    and.b32 %r662, %r669, %r664;    setp.ne.u32 p, %r662, 0;
    vote.ballot.sync.b32 %r662, p, 0xffffffff;
    @!p not.b32 %r662, %r662;
}

	// end inline asm
	and.b32  	%r680, %r662, %r679;
	mov.b32 	%r667, 64;
	// begin inline asm
	{
    .reg .pred p;
    and.b32 %r665, %r669, %r667;    setp.ne.u32 p, %r665, 0;
    vote.ballot.sync.b32 %r665, p, 0xffffffff;
    @!p not.b32 %r665, %r665;
}

	// end inline asm
	and.b32  	%r681, %r665, %r680;
	mov.b32 	%r670, 128;
	// begin inline asm
	{
    .reg .pred p;
    and.b32 %r668, %r669, %r670;    setp.ne.u32 p, %r668, 0;
    vote.ballot.sync.b32 %r668, p, 0xffffffff;
    @!p not.b32 %r668, %r668;
}

	// end inline asm
	and.b32  	%r682, %r668, %r681;
	clz.b32 	%r683, %r682;
	sub.s32 	%r167, 31, %r683;
	and.b32  	%r684, %r646, %r682;
	popc.b32 	%r168, %r684;
	setp.ne.s32 	%p72, %r295, %r167;
	mov.b32 	%r1783, 0;
	@%p72 bra 	$L__BB5_117;
	shl.b32 	%r685, %r669, 2;
	add.s32 	%r686, %r164, %r685;
	atom.shared.add.u32 	%r1783, [%r686], %r168;
$L__BB5_117:
	shfl.sync.idx.b32	%r712|%p73, %r1783, %r167, 31, -1;
	add.s32 	%r171, %r168, %r712;
	shr.u32 	%r713, %r1765, %r293;
	and.b32  	%r709, %r713, %r82;
	mov.b32 	%r689, 1;
	// begin inline asm
	{
    .reg .pred p;
    and.b32 %r687, %r709, %r689;    setp.ne.u32 p, %r687, 0;
    vote.ballot.sync.b32 %r687, p, 0xffffffff;
    @!p not.b32 %r687, %r687;
}

	// end inline asm
	mov.b32 	%r692, 2;
	// begin inline asm
	{
    .reg .pred p;
    and.b32 %r690, %r709, %r692;    setp.ne.u32 p, %r690, 0;
    vote.ballot.sync.b32 %r690, p, 0xffffffff;
    @!p not.b32 %r690, %r690;
}

	// end inline asm
	and.b32  	%r714, %r690, %r687;
	mov.b32 	%r695, 4;
	// begin inline asm
	{
    .reg .pred p;
    and.b32 %r693, %r709, %r695;    setp.ne.u32 p, %r693, 0;
    vote.ballot.sync.b32 %r693, p, 0xffffffff;
    @!p not.b32 %r693, %r693;
}

	// end inline asm
	and.b32  	%r715, %r693, %r714;
	mov.b32 	%r698, 8;
	// begin inline asm
	{
    .reg .pred p;
    and.b32 %r696, %r709, %r698;    setp.ne.u32 p, %r696, 0;
    vote.ballot.sync.b32 %r696, p, 0xffffffff;
    @!p not.b32 %r696, %r696;
}

	// end inline asm
	and.b32  	%r716, %r696, %r715;
	mov.b32 	%r701, 16;
	// begin inline asm
	{
    .reg .pred p;
    and.b32 %r699, %r709, %r701;    setp.ne.u32 p, %r699, 0;
    vote.ballot.sync.b32 %r699, p, 0xffffffff;
    @!p not.b32 %r699, %r699;
}

	// end inline asm
	and.b32  	%r717, %r699, %r716;
	mov.b32 	%r704, 32;
	// begin inline asm
	{
    .reg .pred p;
    and.b32 %r702, %r709, %r704;    setp.ne.u32 p, %r702, 0;
    vote.ballot.sync.b32 %r702, p, 0xffffffff;
    @!p not.b32 %r702, %r702;
}

	// end inline asm
	and.b32  	%r718, %r702, %r717;
	mov.b32 	%r707, 64;
	// begin inline asm
	{
    .reg .pred p;
    and.b32 %r705, %r709, %r707;    setp.ne.u32 p, %r705, 0;
    vote.ballot.sync.b32 %r705, p, 0xffffffff;
    @!p not.b32 %r705, %r705;
}

	// end inline asm
	and.b32  	%r719, %r705, %r718;
	mov.b32 	%r710, 128;
	// begin inline asm
	{
    .reg .pred p;
    and.b32 %r708, %r709, %r710;    setp.ne.u32 p, %r708, 0;
    vote.ballot.sync.b32 %r708, p, 0xffffffff;
    @!p not.b32 %r708, %r708;
}

	// end inline asm
	and.b32  	%r720, %r708, %r719;
	clz.b32 	%r721, %r720;
	sub.s32 	%r173, 31, %r721;
	and.b32  	%r722, %r646, %r720;
	popc.b32 	%r174, %r722;
	setp.ne.s32 	%p74, %r295, %r173;
	mov.b32 	%r1784, 0;
	@%p74 bra 	$L__BB5_119;
	shl.b32 	%r723, %r709, 2;
	add.s32 	%r724, %r164, %r723;
	atom.shared.add.u32 	%r1784, [%r724], %r174;
$L__BB5_119:
	shfl.sync.idx.b32	%r750|%p75, %r1784, %r173, 31, -1;
	add.s32 	%r177, %r174, %r750;
	shr.u32 	%r751, %r1766, %r293;
	and.b32  	%r747, %r751, %r82;
	mov.b32 	%r727, 1;
	// begin inline asm
	{
    .reg .pred p;
    and.b32 %r725, %r747, %r727;    setp.ne.u32 p, %r725, 0;
    vote.ballot.sync.b32 %r725, p, 0xffffffff;
    @!p not.b32 %r725, %r725;
}

	// end inline asm
	mov.b32 	%r730, 2;
	// begin inline asm
	{
    .reg .pred p;
    and.b32 %r728, %r747, %r730;    setp.ne.u32 p, %r728, 0;
    vote.ballot.sync.b32 %r728, p, 0xffffffff;
    @!p not.b32 %r728, %r728;
}

	// end inline asm
	and.b32  	%r752, %r728, %r725;
	mov.b32 	%r733, 4;
	// begin inline asm
	{
    .reg .pred p;
    and.b32 %r731, %r747, %r733;    setp.ne.u32 p, %r731, 0;
    vote.ballot.sync.b32 %r731, p, 0xffffffff;
    @!p not.b32 %r731, %r731;
}

	// end inline asm
	and.b32  	%r753, %r731, %r752;
	mov.b32 	%r736, 8;
	// begin inline asm
	{
    .reg .pred p;
    and.b32 %r734, %r747, %r736;    setp.ne.u32 p, %r734, 0;
    vote.ballot.sync.b32 %r734, p, 0xffffffff;
    @!p not.b32 %r734, %r734;
}

	// end inline asm
	and.b32  	%r754, %r734, %r753;
	mov.b32 	%r739, 16;
	// begin inline asm
	{
    .reg .pred p;
    and.b32 %r737, %r747, %r739;    setp.ne.u32 p, %r737, 0;
    vote.ballot.sync.b32 %r737, p, 0xffffffff;
    @!p not.b32 %r737, %r737;
}

	// end inline asm
	and.b32  	%r755, %r737, %r754;
	mov.b32 	%r742, 32;
	// begin inline asm
	{
    .reg .pred p;
    and.b32 %r740, %r747, %r742;    setp.ne.u32 p, %r740, 0;
    vote.ballot.sync.b32 %r740, p, 0xffffffff;
    @!p not.b32 %r740, %r740;
}

	// end inline asm
	and.b32  	%r756, %r740, %r755;
	mov.b32 	%r745, 64;
	// begin inline asm
	{
    .reg .pred p;
    and.b32 %r743, %r747, %r745;    setp.ne.u32 p, %r743, 0;
    vote.ballot.sync.b32 %r743, p, 0xffffffff;
    @!p not.b32 %r743, %r743;
}

	// end inline asm
	and.b32  	%r757, %r743, %r756;
	mov.b32 	%r748, 128;
	// begin inline asm
	{
    .reg .pred p;
    and.b32 %r746, %r747, %r748;    setp.ne.u32 p, %r746, 0;
    vote.ballot.sync.b32 %r746, p, 0xffffffff;
    @!p not.b32 %r746, %r746;
}

	// end inline asm
	and.b32  	%r758, %r746, %r757;
	clz.b32 	%r759, %r758;
	sub.s32 	%r179, 31, %r759;
	and.b32  	%r760, %r646, %r758;
	popc.b32 	%r180, %r760;
	setp.ne.s32 	%p76, %r295, %r179;
	mov.b32 	%r1785, 0;
	@%p76 bra 	$L__BB5_121;
	shl.b32 	%r761, %r747, 2;
	add.s32 	%r762, %r164, %r761;
	atom.shared.add.u32 	%r1785, [%r762], %r180;
$L__BB5_121:
	shfl.sync.idx.b32	%r788|%p77, %r1785, %r179, 31, -1;
	add.s32 	%r183, %r180, %r788;
	shr.u32 	%r789, %r1767, %r293;
	and.b32  	%r785, %r789, %r82;
	mov.b32 	%r765, 1;
	// begin inline asm
	{
    .reg .pred p;
    and.b32 %r763, %r785, %r765;    setp.ne.u32 p, %r763, 0;
    vote.ballot.sync.b32 %r763, p, 0xffffffff;
    @!p not.b32 %r763, %r763;
}

	// end inline asm
	mov.b32 	%r768, 2;
	// begin inline asm
	{
    .reg .pred p;
    and.b32 %r766, %r785, %r768;    setp.ne.u32 p, %r766, 0;
    vote.ballot.sync.b32 %r766, p, 0xffffffff;
    @!p not.b32 %r766, %r766;
}

	// end inline asm
	and.b32  	%r790, %r766, %r763;
	mov.b32 	%r771, 4;
	// begin inline asm
	{
    .reg .pred p;
    and.b32 %r769, %r785, %r771;    setp.ne.u32 p, %r769, 0;
    vote.ballot.sync.b32 %r769, p, 0xffffffff;
    @!p not.b32 %r769, %r769;
}

	// end inline asm
	and.b32  	%r791, %r769, %r790;
	mov.b32 	%r774, 8;
	// begin inline asm
	{
    .reg .pred p;
    and.b32 %r772, %r785, %r774;    setp.ne.u32 p, %r772, 0;
    vote.ballot.sync.b32 %r772, p, 0xffffffff;
    @!p not.b32 %r772, %r772;
}

	// end inline asm
	and.b32  	%r792, %r772, %r791;
	mov.b32 	%r777, 16;
	// begin inline asm
	{
    .reg .pred p;
    and.b32 %r775, %r785, %r777;    setp.ne.u32 p, %r775, 0;
    vote.ballot.sync.b32 %r775, p, 0xffffffff;
    @!p not.b32 %r775, %r775;
}

	// end inline asm
	and.b32  	%r793, %r775, %r792;
	mov.b32 	%r780, 32;
	// begin inline asm
	{
    .reg .pred p;
    and.b32 %r778, %r785, %r780;    setp.ne.u32 p, %r778, 0;
    vote.ballot.sync.b32 %r778, p, 0xffffffff;
    @!p not.b32 %r778, %r778;
}

	// end inline asm
	and.b32  	%r794, %r778, %r793;
	mov.b32 	%r783, 64;
	// begin inline asm
	{
    .reg .pred p;
    and.b32 %r781, %r785, %r783;    setp.ne.u32 p, %r781, 0;
    vote.ballot.sync.b32 %r781, p, 0xffffffff;
    @!p not.b32 %r781, %r781;
}

	// end inline asm
	and.b32  	%r795, %r781, %r794;
	mov.b32 	%r786, 128;
	// begin inline asm
	{
    .reg .pred p;
    and.b32 %r784, %r785, %r786;    setp.ne.u32 p, %r784, 0;
    vote.ballot.sync.b32 %r784, p, 0xffffffff;
    @!p not.b32 %r784, %r784;
}

	// end inline asm
	and.b32  	%r796, %r784, %r795;
	clz.b32 	%r797, %r796;
	sub.s32 	%r185, 31, %r797;
	and.b32  	%r798, %r646, %r796;
	popc.b32 	%r186, %r798;
	setp.ne.s32 	%p78, %r295, %r185;
	mov.b32 	%r1786, 0;
	@%p78 bra 	$L__BB5_123;
	shl.b32 	%r799, %r785, 2;
	add.s32 	%r800, %r164, %r799;
	atom.shared.add.u32 	%r1786, [%r800], %r186;
$L__BB5_123:
	shfl.sync.idx.b32	%r826|%p79, %r1786, %r185, 31, -1;
	add.s32 	%r189, %r186, %r826;
	shr.u32 	%r827, %r1768, %r293;
	and.b32  	%r823, %r827, %r82;
	mov.b32 	%r803, 1;
	// begin inline asm
	{
    .reg .pred p;
    and.b32 %r801, %r823, %r803;    setp.ne.u32 p, %r801, 0;
    vote.ballot.sync.b32 %r801, p, 0xffffffff;
    @!p not.b32 %r801, %r801;
}

	// end inline asm
	mov.b32 	%r806, 2;
	// begin inline asm
	{
    .reg .pred p;
    and.b32 %r804, %r823, %r806;    setp.ne.u32 p, %r804, 0;
    vote.ballot.sync.b32 %r804, p, 0xffffffff;
    @!p not.b32 %r804, %r804;
}

	// end inline asm
	and.b32  	%r828, %r804, %r801;
	mov.b32 	%r809, 4;
	// begin inline asm
	{
    .reg .pred p;
    and.b32 %r807, %r823, %r809;    setp.ne.u32 p, %r807, 0;
    vote.ballot.sync.b32 %r807, p, 0xffffffff;
    @!p not.b32 %r807, %r807;
}

	// end inline asm
	and.b32  	%r829, %r807, %r828;
	mov.b32 	%r812, 8;
	// begin inline asm
	{
    .reg .pred p;
    and.b32 %r810, %r823, %r812;    setp.ne.u32 p, %r810, 0;
    vote.ballot.sync.b32 %r810, p, 0xffffffff;
    @!p not.b32 %r810, %r810;
}

	// end inline asm
	and.b32  	%r830, %r810, %r829;
	mov.b32 	%r815, 16;
	// begin inline asm
	{
    .reg .pred p;
    and.b32 %r813, %r823, %r815;    setp.ne.u32 p, %r813, 0;
    vote.ballot.sync.b32 %r813, p, 0xffffffff;
    @!p not.b32 %r813, %r813;
}

	// end inline asm
	and.b32  	%r831, %r813, %r830;
	mov.b32 	%r818, 32;
	// begin inline asm
	{
    .reg .pred p;
    and.b32 %r816, %r823, %r818;    setp.ne.u32 p, %r816, 0;
    vote.ballot.sync.b32 %r816, p, 0xffffffff;
    @!p not.b32 %r816, %r816;
}

	// end inline asm
	and.b32  	%r832, %r816, %r831;
	mov.b32 	%r821, 64;
	// begin inline asm
	{
    .reg .pred p;
    and.b32 %r819, %r823, %r821;    setp.ne.u32 p, %r819, 0;
    vote.ballot.sync.b32 %r819, p, 0xffffffff;
    @!p not.b32 %r819, %r819;
}

	// end inline asm
	and.b32  	%r833, %r819, %r832;
	mov.b32 	%r824, 128;
	// begin inline asm
	{
    .reg .pred p;
    and.b32 %r822, %r823, %r824;    setp.ne.u32 p, %r822, 0;
    vote.ballot.sync.b32 %r822, p, 0xffffffff;
    @!p not.b32 %r822, %r822;
}

	// end inline asm
	and.b32  	%r834, %r822, %r833;
	clz.b32 	%r835, %r834;
	sub.s32 	%r191, 31, %r835;
	and.b32  	%r836, %r646, %r834;
	popc.b32 	%r192, %r836;
	setp.ne.s32 	%p80, %r295, %r191;
	mov.b32 	%r1787, 0;
	@%p80 bra 	$L__BB5_125;
	shl.b32 	%r837, %r823, 2;
	add.s32 	%r838, %r164, %r837;
	atom.shared.add.u32 	%r1787, [%r838], %r192;
$L__BB5_125:
	shfl.sync.idx.b32	%r864|%p81, %r1787, %r191, 31, -1;
	add.s32 	%r195, %r192, %r864;
	shr.u32 	%r865, %r1769, %r293;
	and.b32  	%r861, %r865, %r82;
	mov.b32 	%r841, 1;
	// begin inline asm
	{
    .reg .pred p;
    and.b32 %r839, %r861, %r841;    setp.ne.u32 p, %r839, 0;
    vote.ballot.sync.b32 %r839, p, 0xffffffff;
    @!p not.b32 %r839, %r839;
}

	// end inline asm
	mov.b32 	%r844, 2;
	// begin inline asm
	{
    .reg .pred p;
    and.b32 %r842, %r861, %r844;    setp.ne.u32 p, %r842, 0;
    vote.ballot.sync.b32 %r842, p, 0xffffffff;
    @!p not.b32 %r842, %r842;
}

	// end inline asm
	and.b32  	%r866, %r842, %r839;
	mov.b32 	%r847, 4;
	// begin inline asm
	{
    .reg .pred p;
    and.b32 %r845, %r861, %r847;    setp.ne.u32 p, %r845, 0;
    vote.ballot.sync.b32 %r845, p, 0xffffffff;
    @!p not.b32 %r845, %r845;
}

	// end inline asm
	and.b32  	%r867, %r845, %r866;
	mov.b32 	%r850, 8;
	// begin inline asm
	{
    .reg .pred p;
    and.b32 %r848, %r861, %r850;    setp.ne.u32 p, %r848, 0;
    vote.ballot.sync.b32 %r848, p, 0xffffffff;
    @!p not.b32 %r848, %r848;
}

	// end inline asm
	and.b32  	%r868, %r848, %r867;
	mov.b32 	%r853, 16;
	// begin inline asm
	{
    .reg .pred p;
    and.b32 %r851, %r861, %r853;    setp.ne.u32 p, %r851, 0;
    vote.ballot.sync.b32 %r851, p, 0xffffffff;
    @!p not.b32 %r851, %r851;
}

	// end inline asm
	and.b32  	%r869, %r851, %r868;
	mov.b32 	%r856, 32;
	// begin inline asm
	{
    .reg .pred p;
    and.b32 %r854, %r861, %r856;    setp.ne.u32 p, %r854, 0;
    vote.ballot.sync.b32 %r854, p, 0xffffffff;
    @!p not.b32 %r854, %r854;
}

	// end inline asm
	and.b32  	%r870, %r854, %r869;
	mov.b32 	%r859, 64;
	// begin inline asm
	{
    .reg .pred p;
    and.b32 %r857, %r861, %r859;    setp.ne.u32 p, %r857, 0;
    vote.ballot.sync.b32 %r857, p, 0xffffffff;
    @!p not.b32 %r857, %r857;
}

	// end inline asm
	and.b32  	%r871, %r857, %r870;
	mov.b32 	%r862, 128;
	// begin inline asm
	{
    .reg .pred p;
    and.b32 %r860, %r861, %r862;    setp.ne.u32 p, %r860, 0;
    vote.ballot.sync.b32 %r860, p, 0xffffffff;
    @!p not.b32 %r860, %r860;
}

	// end inline asm
	and.b32  	%r872, %r860, %r871;
	clz.b32 	%r873, %r872;
	sub.s32 	%r197, 31, %r873;
	and.b32  	%r874, %r646, %r872;
	popc.b32 	%r198, %r874;
	setp.ne.s32 	%p82, %r295, %r197;
	mov.b32 	%r1788, 0;
	@%p82 bra 	$L__BB5_127;
	shl.b32 	%r875, %r861, 2;
	add.s32 	%r876, %r164, %r875;
	atom.shared.add.u32 	%r1788, [%r876], %r198;
$L__BB5_127:
	shfl.sync.idx.b32	%r902|%p83, %r1788, %r197, 31, -1;
	add.s32 	%r201, %r198, %r902;
	shr.u32 	%r903, %r1770, %r293;
	and.b32  	%r899, %r903, %r82;
	mov.b32 	%r879, 1;
	// begin inline asm
	{
    .reg .pred p;
    and.b32 %r877, %r899, %r879;    setp.ne.u32 p, %r877, 0;
    vote.ballot.sync.b32 %r877, p, 0xffffffff;
    @!p not.b32 %r877, %r877;
}

	// end inline asm
	mov.b32 	%r882, 2;
	// begin inline asm
	{
    .reg .pred p;
    and.b32 %r880, %r899, %r882;    setp.ne.u32 p, %r880, 0;
    vote.ballot.sync.b32 %r880, p, 0xffffffff;
    @!p not.b32 %r880, %r880;
}

	// end inline asm
	and.b32  	%r904, %r880, %r877;
	mov.b32 	%r885, 4;
	// begin inline asm
	{
    .reg .pred p;
    and.b32 %r883, %r899, %r885;    setp.ne.u32 p, %r883, 0;
    vote.ballot.sync.b32 %r883, p, 0xffffffff;
    @!p not.b32 %r883, %r883;
}

	// end inline asm
	and.b32  	%r905, %r883, %r904;
	mov.b32 	%r888, 8;
	// begin inline asm
	{
    .reg .pred p;
    and.b32 %r886, %r899, %r888;    setp.ne.u32 p, %r886, 0;
    vote.ballot.sync.b32 %r886, p, 0xffffffff;
    @!p not.b32 %r886, %r886;
}

	// end inline asm
	and.b32  	%r906, %r886, %r905;
	mov.b32 	%r891, 16;
	// begin inline asm
	{
    .reg .pred p;
    and.b32 %r889, %r899, %r891;    setp.ne.u32 p, %r889, 0;
    vote.ballot.sync.b32 %r889, p, 0xffffffff;
    @!p not.b32 %r889, %r889;
}

	// end inline asm
	and.b32  	%r907, %r889, %r906;
	mov.b32 	%r894, 32;
	// begin inline asm
	{
    .reg .pred p;
    and.b32 %r892, %r899, %r894;    setp.ne.u32 p, %r892, 0;
    vote.ballot.sync.b32 %r892, p, 0xffffffff;
    @!p not.b32 %r892, %r892;
}

	// end inline asm
	and.b32  	%r908, %r892, %r907;
	mov.b32 	%r897, 64;
	// begin inline asm
	{
    .reg .pred p;
    and.b32 %r895, %r899, %r897;    setp.ne.u32 p, %r895, 0;
    vote.ballot.sync.b32 %r895, p, 0xffffffff;
    @!p not.b32 %r895, %r895;
}

	// end inline asm
	and.b32  	%r909, %r895, %r908;
	mov.b32 	%r900, 128;
	// begin inline asm
	{
    .reg .pred p;
    and.b32 %r898, %r899, %r900;    setp.ne.u32 p, %r898, 0;
    vote.ballot.sync.b32 %r898, p, 0xffffffff;
    @!p not.b32 %r898, %r898;
}

	// end inline asm
	and.b32  	%r910, %r898, %r909;
	clz.b32 	%r911, %r910;
	sub.s32 	%r203, 31, %r911;
	and.b32  	%r912, %r646, %r910;
	popc.b32 	%r204, %r912;
	setp.ne.s32 	%p84, %r295, %r203;
	mov.b32 	%r1789, 0;
	@%p84 bra 	$L__BB5_129;
	shl.b32 	%r913, %r899, 2;
	add.s32 	%r914, %r164, %r913;
	atom.shared.add.u32 	%r1789, [%r914], %r204;
$L__BB5_129:
	shfl.sync.idx.b32	%r940|%p85, %r1789, %r203, 31, -1;
	add.s32 	%r207, %r204, %r940;
	shr.u32 	%r941, %r1771, %r293;
	and.b32  	%r937, %r941, %r82;
	mov.b32 	%r917, 1;
	// begin inline asm
	{
    .reg .pred p;
    and.b32 %r915, %r937, %r917;    setp.ne.u32 p, %r915, 0;
    vote.ballot.sync.b32 %r915, p, 0xffffffff;
    @!p not.b32 %r915, %r915;
}

	// end inline asm
	mov.b32 	%r920, 2;
	// begin inline asm
	{
    .reg .pred p;
    and.b32 %r918, %r937, %r920;    setp.ne.u32 p, %r918, 0;
    vote.ballot.sync.b32 %r918, p, 0xffffffff;
    @!p not.b32 %r918, %r918;
}

	// end inline asm
	and.b32  	%r942, %r918, %r915;
	mov.b32 	%r923, 4;
	// begin inline asm
	{
    .reg .pred p;
    and.b32 %r921, %r937, %r923;    setp.ne.u32 p, %r921, 0;
    vote.ballot.sync.b32 %r921, p, 0xffffffff;
    @!p not.b32 %r921, %r921;
}

	// end inline asm
	and.b32  	%r943, %r921, %r942;
	mov.b32 	%r926, 8;
	// begin inline asm
	{
    .reg .pred p;
    and.b32 %r924, %r937, %r926;    setp.ne.u32 p, %r924, 0;
    vote.ballot.sync.b32 %r924, p, 0xffffffff;
    @!p not.b32 %r924, %r924;
}

	// end inline asm
	and.b32  	%r944, %r924, %r943;
	mov.b32 	%r929, 16;
	// begin inline asm
	{
    .reg .pred p;
    and.b32 %r927, %r937, %r929;    setp.ne.u32 p, %r927, 0;
    vote.ballot.sync.b32 %r927, p, 0xffffffff;
    @!p not.b32 %r927, %r927;
}

	// end inline asm
	and.b32  	%r945, %r927, %r944;
	mov.b32 	%r932, 32;
	// begin inline asm
	{
    .reg .pred p;
    and.b32 %r930, %r937, %r932;    setp.ne.u32 p, %r930, 0;
    vote.ballot.sync.b32 %r930, p, 0xffffffff;
    @!p not.b32 %r930, %r930;
}

	// end inline asm
	and.b32  	%r946, %r930, %r945;
	mov.b32 	%r935, 64;
	// begin inline asm
	{
    .reg .pred p;
    and.b32 %r933, %r937, %r935;    setp.ne.u32 p, %r933, 0;
    vote.ballot.sync.b32 %r933, p, 0xffffffff;
    @!p not.b32 %r933, %r933;
}

	// end inline asm
	and.b32  	%r947, %r933, %r946;
	mov.b32 	%r938, 128;
	// begin inline asm
	{
    .reg .pred p;
    and.b32 %r936, %r937, %r938;    setp.ne.u32 p, %r936, 0;
    vote.ballot.sync.b32 %r936, p, 0xffffffff;
    @!p not.b32 %r936, %r936;
}

	// end inline asm
	and.b32  	%r948, %r936, %r947;
	clz.b32 	%r949, %r948;
	sub.s32 	%r209, 31, %r949;
	and.b32  	%r950, %r646, %r948;
	popc.b32 	%r210, %r950;
	setp.ne.s32 	%p86, %r295, %r209;
	mov.b32 	%r1790, 0;
	@%p86 bra 	$L__BB5_131;
	shl.b32 	%r951, %r937, 2;
	add.s32 	%r952, %r164, %r951;
	atom.shared.add.u32 	%r1790, [%r952], %r210;
$L__BB5_131:
	shfl.sync.idx.b32	%r978|%p87, %r1790, %r209, 31, -1;
	add.s32 	%r213, %r210, %r978;
	shr.u32 	%r979, %r1772, %r293;
	and.b32  	%r975, %r979, %r82;
	mov.b32 	%r955, 1;
	// begin inline asm
	{
    .reg .pred p;
    and.b32 %r953, %r975, %r955;    setp.ne.u32 p, %r953, 0;
    vote.ballot.sync.b32 %r953, p, 0xffffffff;
    @!p not.b32 %r953, %r953;
}

	// end inline asm
	mov.b32 	%r958, 2;
	// begin inline asm
	{
    .reg .pred p;
    and.b32 %r956, %r975, %r958;    setp.ne.u32 p, %r956, 0;
    vote.ballot.sync.b32 %r956, p, 0xffffffff;
    @!p not.b32 %r956, %r956;
}

	// end inline asm
	and.b32  	%r980, %r956, %r953;
	mov.b32 	%r961, 4;
	// begin inline asm
	{
    .reg .pred p;
    and.b32 %r959, %r975, %r961;    setp.ne.u32 p, %r959, 0;
    vote.ballot.sync.b32 %r959, p, 0xffffffff;
    @!p not.b32 %r959, %r959;
}

	// end inline asm
	and.b32  	%r981, %r959, %r980;
	mov.b32 	%r964, 8;
	// begin inline asm
	{
    .reg .pred p;
    and.b32 %r962, %r975, %r964;    setp.ne.u32 p, %r962, 0;
    vote.ballot.sync.b32 %r962, p, 0xffffffff;
    @!p not.b32 %r962, %r962;
}

	// end inline asm
	and.b32  	%r982, %r962, %r981;
	mov.b32 	%r967, 16;
	// begin inline asm
	{
    .reg .pred p;
    and.b32 %r965, %r975, %r967;    setp.ne.u32 p, %r965, 0;
    vote.ballot.sync.b32 %r965, p, 0xffffffff;
    @!p not.b32 %r965, %r965;
}

	// end inline asm
	and.b32  	%r983, %r965, %r982;
	mov.b32 	%r970, 32;
	// begin inline asm
	{
    .reg .pred p;
    and.b32 %r968, %r975, %r970;    setp.ne.u32 p, %r968, 0;
    vote.ballot.sync.b32 %r968, p, 0xffffffff;
    @!p not.b32 %r968, %r968;
}

	// end inline asm
	and.b32  	%r984, %r968, %r983;
	mov.b32 	%r973, 64;
	// begin inline asm
	{
    .reg .pred p;
    and.b32 %r971, %r975, %r973;    setp.ne.u32 p, %r971, 0;
    vote.ballot.sync.b32 %r971, p, 0xffffffff;
    @!p not.b32 %r971, %r971;
}

	// end inline asm
	and.b32  	%r985, %r971, %r984;
	mov.b32 	%r976, 128;
	// begin inline asm
	{
    .reg .pred p;
    and.b32 %r974, %r975, %r976;    setp.ne.u32 p, %r974, 0;
    vote.ballot.sync.b32 %r974, p, 0xffffffff;
    @!p not.b32 %r974, %r974;
}

	// end inline asm
	and.b32  	%r986, %r974, %r985;
	clz.b32 	%r987, %r986;
	sub.s32 	%r215, 31, %r987;
	and.b32  	%r988, %r646, %r986;
	popc.b32 	%r216, %r988;
	setp.ne.s32 	%p88, %r295, %r215;
	mov.b32 	%r1791, 0;
	@%p88 bra 	$L__BB5_133;
	shl.b32 	%r989, %r975, 2;
	add.s32 	%r990, %r164, %r989;
	atom.shared.add.u32 	%r1791, [%r990], %r216;
$L__BB5_133:
	shfl.sync.idx.b32	%r1016|%p89, %r1791, %r215, 31, -1;
	add.s32 	%r219, %r216, %r1016;
	shr.u32 	%r1017, %r1773, %r293;
	and.b32  	%r1013, %r1017, %r82;
	mov.b32 	%r993, 1;
	// begin inline asm
	{
    .reg .pred p;
    and.b32 %r991, %r1013, %r993;    setp.ne.u32 p, %r991, 0;
    vote.ballot.sync.b32 %r991, p, 0xffffffff;
    @!p not.b32 %r991, %r991;
}

	// end inline asm
	mov.b32 	%r996, 2;
	// begin inline asm
	{
    .reg .pred p;
    and.b32 %r994, %r1013, %r996;    setp.ne.u32 p, %r994, 0;
    vote.ballot.sync.b32 %r994, p, 0xffffffff;
    @!p not.b32 %r994, %r994;
}

	// end inline asm
	and.b32  	%r1018, %r994, %r991;
	mov.b32 	%r999, 4;
	// begin inline asm
	{
    .reg .pred p;
    and.b32 %r997, %r1013, %r999;    setp.ne.u32 p, %r997, 0;
    vote.ballot.sync.b32 %r997, p, 0xffffffff;
    @!p not.b32 %r997, %r997;
}

	// end inline asm
	and.b32  	%r1019, %r997, %r1018;
	mov.b32 	%r1002, 8;
	// begin inline asm
	{
    .reg .pred p;
    and.b32 %r1000, %r1013, %r1002;    setp.ne.u32 p, %r1000, 0;
    vote.ballot.sync.b32 %r1000, p, 0xffffffff;
    @!p not.b32 %r1000, %r1000;
}

	// end inline asm
	and.b32  	%r1020, %r1000, %r1019;
	mov.b32 	%r1005, 16;
	// begin inline asm
	{
    .reg .pred p;
    and.b32 %r1003, %r1013, %r1005;    setp.ne.u32 p, %r1003, 0;
    vote.ballot.sync.b32 %r1003, p, 0xffffffff;
    @!p not.b32 %r1003, %r1003;
}

	// end inline asm
	and.b32  	%r1021, %r1003, %r1020;
	mov.b32 	%r1008, 32;
	// begin inline asm
	{
    .reg .pred p;
    and.b32 %r1006, %r1013, %r1008;    setp.ne.u32 p, %r1006, 0;
    vote.ballot.sync.b32 %r1006, p, 0xffffffff;
    @!p not.b32 %r1006, %r1006;
}

	// end inline asm
	and.b32  	%r1022, %r1006, %r1021;
	mov.b32 	%r1011, 64;
	// begin inline asm
	{
    .reg .pred p;
    and.b32 %r1009, %r1013, %r1011;    setp.ne.u32 p, %r1009, 0;
    vote.ballot.sync.b32 %r1009, p, 0xffffffff;
    @!p not.b32 %r1009, %r1009;
}

	// end inline asm
	and.b32  	%r1023, %r1009, %r1022;
	mov.b32 	%r1014, 128;
	// begin inline asm
	{
    .reg .pred p;
    and.b32 %r1012, %r1013, %r1014;    setp.ne.u32 p, %r1012, 0;
    vote.ballot.sync.b32 %r1012, p, 0xffffffff;
    @!p not.b32 %r1012, %r1012;
}

	// end inline asm
	and.b32  	%r1024, %r1012, %r1023;
	clz.b32 	%r1025, %r1024;
	sub.s32 	%r221, 31, %r1025;
	and.b32  	%r1026, %r646, %r1024;
	popc.b32 	%r222, %r1026;
	setp.ne.s32 	%p90, %r295, %r221;
	mov.b32 	%r1792, 0;
	@%p90 bra 	$L__BB5_135;
	shl.b32 	%r1027, %r1013, 2;
	add.s32 	%r1028, %r164, %r1027;
	atom.shared.add.u32 	%r1792, [%r1028], %r222;
$L__BB5_135:
	shfl.sync.idx.b32	%r1054|%p91, %r1792, %r221, 31, -1;
	add.s32 	%r225, %r222, %r1054;
	shr.u32 	%r1055, %r1774, %r293;
	and.b32  	%r1051, %r1055, %r82;
	mov.b32 	%r1031, 1;
	// begin inline asm
	{
    .reg .pred p;
    and.b32 %r1029, %r1051, %r1031;    setp.ne.u32 p, %r1029, 0;
    vote.ballot.sync.b32 %r1029, p, 0xffffffff;
    @!p not.b32 %r1029, %r1029;
}

	// end inline asm
	mov.b32 	%r1034, 2;
	// begin inline asm
	{
    .reg .pred p;
    and.b32 %r1032, %r1051, %r1034;    setp.ne.u32 p, %r1032, 0;
    vote.ballot.sync.b32 %r1032, p, 0xffffffff;
    @!p not.b32 %r1032, %r1032;
}

	// end inline asm
	and.b32  	%r1056, %r1032, %r1029;
	mov.b32 	%r1037, 4;
	// begin inline asm
	{
    .reg .pred p;
    and.b32 %r1035, %r1051, %r1037;    setp.ne.u32 p, %r1035, 0;
    vote.ballot.sync.b32 %r1035, p, 0xffffffff;
    @!p not.b32 %r1035, %r1035;
}

	// end inline asm
	and.b32  	%r1057, %r1035, %r1056;
	mov.b32 	%r1040, 8;
	// begin inline asm
	{
    .reg .pred p;
    and.b32 %r1038, %r1051, %r1040;    setp.ne.u32 p, %r1038, 0;
    vote.ballot.sync.b32 %r1038, p, 0xffffffff;
    @!p not.b32 %r1038, %r1038;
}

	// end inline asm
	and.b32  	%r1058, %r1038, %r1057;
	mov.b32 	%r1043, 16;
	// begin inline asm
	{
    .reg .pred p;
    and.b32 %r1041, %r1051, %r1043;    setp.ne.u32 p, %r1041, 0;
    vote.ballot.sync.b32 %r1041, p, 0xffffffff;
    @!p not.b32 %r1041, %r1041;
}

	// end inline asm
	and.b32  	%r1059, %r1041, %r1058;
	mov.b32 	%r1046, 32;
	// begin inline asm
	{
    .reg .pred p;
    and.b32 %r1044, %r1051, %r1046;    setp.ne.u32 p, %r1044, 0;
    vote.ballot.sync.b32 %r1044, p, 0xffffffff;
    @!p not.b32 %r1044, %r1044;
}

	// end inline asm
	and.b32  	%r1060, %r1044, %r1059;
	mov.b32 	%r1049, 64;
	// begin inline asm
	{
    .reg .pred p;
    and.b32 %r1047, %r1051, %r1049;    setp.ne.u32 p, %r1047, 0;
    vote.ballot.sync.b32 %r1047, p, 0xffffffff;
    @!p not.b32 %r1047, %r1047;
}

	// end inline asm
	and.b32  	%r1061, %r1047, %r1060;
	mov.b32 	%r1052, 128;
	// begin inline asm
	{
    .reg .pred p;
    and.b32 %r1050, %r1051, %r1052;    setp.ne.u32 p, %r1050, 0;
    vote.ballot.sync.b32 %r1050, p, 0xffffffff;
    @!p not.b32 %r1050, %r1050;
}

	// end inline asm
	and.b32  	%r1062, %r1050, %r1061;
	clz.b32 	%r1063, %r1062;
	sub.s32 	%r227, 31, %r1063;
	and.b32  	%r1064, %r646, %r1062;
	popc.b32 	%r228, %r1064;
	setp.ne.s32 	%p92, %r295, %r227;
	mov.b32 	%r1793, 0;
	@%p92 bra 	$L__BB5_137;
	shl.b32 	%r1065, %r1051, 2;
	add.s32 	%r1066, %r164, %r1065;
	atom.shared.add.u32 	%r1793, [%r1066], %r228;
$L__BB5_137:
	shfl.sync.idx.b32	%r1092|%p93, %r1793, %r227, 31, -1;
	add.s32 	%r231, %r228, %r1092;
	shr.u32 	%r1093, %r1775, %r293;
	and.b32  	%r1089, %r1093, %r82;
	mov.b32 	%r1069, 1;
	// begin inline asm
	{
    .reg .pred p;
    and.b32 %r1067, %r1089, %r1069;    setp.ne.u32 p, %r1067, 0;
    vote.ballot.sync.b32 %r1067, p, 0xffffffff;
    @!p not.b32 %r1067, %r1067;
}

	// end inline asm
	mov.b32 	%r1072, 2;
	// begin inline asm
	{
    .reg .pred p;
    and.b32 %r1070, %r1089, %r1072;    setp.ne.u32 p, %r1070, 0;
    vote.ballot.sync.b32 %r1070, p, 0xffffffff;
    @!p not.b32 %r1070, %r1070;
}

	// end inline asm
	and.b32  	%r1094, %r1070, %r1067;
	mov.b32 	%r1075, 4;
	// begin inline asm
	{
    .reg .pred p;
    and.b32 %r1073, %r1089, %r1075;    setp.ne.u32 p, %r1073, 0;
    vote.ballot.sync.b32 %r1073, p, 0xffffffff;
    @!p not.b32 %r1073, %r1073;
}

	// end inline asm
	and.b32  	%r1095, %r1073, %r1094;
	mov.b32 	%r1078, 8;
	// begin inline asm
	{
    .reg .pred p;
    and.b32 %r1076, %r1089, %r1078;    setp.ne.u32 p, %r1076, 0;
    vote.ballot.sync.b32 %r1076, p, 0xffffffff;
    @!p not.b32 %r1076, %r1076;
}

	// end inline asm
	and.b32  	%r1096, %r1076, %r1095;
	mov.b32 	%r1081, 16;
	// begin inline asm
	{
    .reg .pred p;
    and.b32 %r1079, %r1089, %r1081;    setp.ne.u32 p, %r1079, 0;
    vote.ballot.sync.b32 %r1079, p, 0xffffffff;
    @!p not.b32 %r1079, %r1079;
}

	// end inline asm
	and.b32  	%r1097, %r1079, %r1096;
	mov.b32 	%r1084, 32;
	// begin inline asm
	{
    .reg .pred p;
    and.b32 %r1082, %r1089, %r1084;    setp.ne.u32 p, %r1082, 0;
    vote.ballot.sync.b32 %r1082, p, 0xffffffff;
    @!p not.b32 %r1082, %r1082;
}

	// end inline asm
	and.b32  	%r1098, %r1082, %r1097;
	mov.b32 	%r1087, 64;
	// begin inline asm
	{
    .reg .pred p;
    and.b32 %r1085, %r1089, %r1087;    setp.ne.u32 p, %r1085, 0;
    vote.ballot.sync.b32 %r1085, p, 0xffffffff;
    @!p not.b32 %r1085, %r1085;
}

	// end inline asm
	and.b32  	%r1099, %r1085, %r1098;
	mov.b32 	%r1090, 128;
	// begin inline asm
	{
    .reg .pred p;
    and.b32 %r1088, %r1089, %r1090;    setp.ne.u32 p, %r1088, 0;
    vote.ballot.sync.b32 %r1088, p, 0xffffffff;
    @!p not.b32 %r1088, %r1088;
}

	// end inline asm
	and.b32  	%r1100, %r1088, %r1099;
	clz.b32 	%r1101, %r1100;
	sub.s32 	%r233, 31, %r1101;
	and.b32  	%r1102, %r646, %r1100;
	popc.b32 	%r234, %r1102;
	setp.ne.s32 	%p94, %r295, %r233;
	mov.b32 	%r1794, 0;
	@%p94 bra 	$L__BB5_139;
	shl.b32 	%r1103, %r1089, 2;
	add.s32 	%r1104, %r164, %r1103;
	atom.shared.add.u32 	%r1794, [%r1104], %r234;
$L__BB5_139:
	shfl.sync.idx.b32	%r1130|%p95, %r1794, %r233, 31, -1;
	add.s32 	%r237, %r234, %r1130;
	shr.u32 	%r1131, %r1776, %r293;
	and.b32  	%r1127, %r1131, %r82;
	mov.b32 	%r1107, 1;
	// begin inline asm
	{
    .reg .pred p;
    and.b32 %r1105, %r1127, %r1107;    setp.ne.u32 p, %r1105, 0;
    vote.ballot.sync.b32 %r1105, p, 0xffffffff;
    @!p not.b32 %r1105, %r1105;
}

	// end inline asm
	mov.b32 	%r1110, 2;
	// begin inline asm
	{
    .reg .pred p;
    and.b32 %r1108, %r1127, %r1110;    setp.ne.u32 p, %r1108, 0;
    vote.ballot.sync.b32 %r1108, p, 0xffffffff;
    @!p not.b32 %r1108, %r1108;
}

	// end inline asm
	and.b32  	%r1132, %r1108, %r1105;
	mov.b32 	%r1113, 4;
	// begin inline asm
	{
    .reg .pred p;
    and.b32 %r1111, %r1127, %r1113;    setp.ne.u32 p, %r1111, 0;
    vote.ballot.sync.b32 %r1111, p, 0xffffffff;
    @!p not.b32 %r1111, %r1111;
}

	// end inline asm
	and.b32  	%r1133, %r1111, %r1132;
	mov.b32 	%r1116, 8;
	// begin inline asm
	{
    .reg .pred p;
    and.b32 %r1114, %r1127, %r1116;    setp.ne.u32 p, %r1114, 0;
    vote.ballot.sync.b32 %r1114, p, 0xffffffff;
    @!p not.b32 %r1114, %r1114;
}

	// end inline asm
	and.b32  	%r1134, %r1114, %r1133;
	mov.b32 	%r1119, 16;
	// begin inline asm
	{
    .reg .pred p;
    and.b32 %r1117, %r1127, %r1119;    setp.ne.u32 p, %r1117, 0;
    vote.ballot.sync.b32 %r1117, p, 0xffffffff;
    @!p not.b32 %r1117, %r1117;
}

	// end inline asm
	and.b32  	%r1135, %r1117, %r1134;
	mov.b32 	%r1122, 32;
	// begin inline asm
	{
    .reg .pred p;
    and.b32 %r1120, %r1127, %r1122;    setp.ne.u32 p, %r1120, 0;
    vote.ballot.sync.b32 %r1120, p, 0xffffffff;
    @!p not.b32 %r1120, %r1120;
}

	// end inline asm
	and.b32  	%r1136, %r1120, %r1135;
	mov.b32 	%r1125, 64;
	// begin inline asm
	{
    .reg .pred p;
    and.b32 %r1123, %r1127, %r1125;    setp.ne.u32 p, %r1123, 0;
    vote.ballot.sync.b32 %r1123, p, 0xffffffff;
    @!p not.b32 %r1123, %r1123;
}

	// end inline asm
	and.b32  	%r1137, %r1123, %r1136;
	mov.b32 	%r1128, 128;
	// begin inline asm
	{
    .reg .pred p;
    and.b32 %r1126, %r1127, %r1128;    setp.ne.u32 p, %r1126, 0;
    vote.ballot.sync.b32 %r1126, p, 0xffffffff;
    @!p not.b32 %r1126, %r1126;
}

	// end inline asm
	and.b32  	%r1138, %r1126, %r1137;
	clz.b32 	%r1139, %r1138;
	sub.s32 	%r239, 31, %r1139;
	and.b32  	%r1140, %r646, %r1138;
	popc.b32 	%r240, %r1140;
	setp.ne.s32 	%p96, %r295, %r239;
	mov.b32 	%r1795, 0;
	@%p96 bra 	$L__BB5_141;
	shl.b32 	%r1141, %r1127, 2;
	add.s32 	%r1142, %r164, %r1141;
	atom.shared.add.u32 	%r1795, [%r1142], %r240;
$L__BB5_141:
	shfl.sync.idx.b32	%r1168|%p97, %r1795, %r239, 31, -1;
	add.s32 	%r243, %r240, %r1168;
	shr.u32 	%r1169, %r1777, %r293;
	and.b32  	%r1165, %r1169, %r82;
	mov.b32 	%r1145, 1;
	// begin inline asm
	{
    .reg .pred p;
    and.b32 %r1143, %r1165, %r1145;    setp.ne.u32 p, %r1143, 0;
    vote.ballot.sync.b32 %r1143, p, 0xffffffff;
    @!p not.b32 %r1143, %r1143;
}

	// end inline asm
	mov.b32 	%r1148, 2;
	// begin inline asm
	{
    .reg .pred p;
    and.b32 %r1146, %r1165, %r1148;    setp.ne.u32 p, %r1146, 0;
    vote.ballot.sync.b32 %r1146, p, 0xffffffff;
    @!p not.b32 %r1146, %r1146;
}

	// end inline asm
	and.b32  	%r1170, %r1146, %r1143;
	mov.b32 	%r1151, 4;
	// begin inline asm
	{
    .reg .pred p;
    and.b32 %r1149, %r1165, %r1151;    setp.ne.u32 p, %r1149, 0;
    vote.ballot.sync.b32 %r1149, p, 0xffffffff;
    @!p not.b32 %r1149, %r1149;
}

	// end inline asm
	and.b32  	%r1171, %r1149, %r1170;
	mov.b32 	%r1154, 8;
	// begin inline asm
	{
    .reg .pred p;
    and.b32 %r1152, %r1165, %r1154;    setp.ne.u32 p, %r1152, 0;
    vote.ballot.sync.b32 %r1152, p, 0xffffffff;
    @!p not.b32 %r1152, %r1152;
}

	// end inline asm
	and.b32  	%r1172, %r1152, %r1171;
	mov.b32 	%r1157, 16;
	// begin inline asm
	{
    .reg .pred p;
    and.b32 %r1155, %r1165, %r1157;    setp.ne.u32 p, %r1155, 0;
    vote.ballot.sync.b32 %r1155, p, 0xffffffff;
    @!p not.b32 %r1155, %r1155;
}

	// end inline asm
	and.b32  	%r1173, %r1155, %r1172;
	mov.b32 	%r1160, 32;
	// begin inline asm
	{
    .reg .pred p;
    and.b32 %r1158, %r1165, %r1160;    setp.ne.u32 p, %r1158, 0;
    vote.ballot.sync.b32 %r1158, p, 0xffffffff;
    @!p not.b32 %r1158, %r1158;
}

	// end inline asm
	and.b32  	%r1174, %r1158, %r1173;
	mov.b32 	%r1163, 64;
	// begin inline asm
	{
    .reg .pred p;
    and.b32 %r1161, %r1165, %r1163;    setp.ne.u32 p, %r1161, 0;
    vote.ballot.sync.b32 %r1161, p, 0xffffffff;
    @!p not.b32 %r1161, %r1161;
}

	// end inline asm
	and.b32  	%r1175, %r1161, %r1174;
	mov.b32 	%r1166, 128;
	// begin inline asm
	{
    .reg .pred p;
    and.b32 %r1164, %r1165, %r1166;    setp.ne.u32 p, %r1164, 0;
    vote.ballot.sync.b32 %r1164, p, 0xffffffff;
    @!p not.b32 %r1164, %r1164;
}

	// end inline asm
	and.b32  	%r1176, %r1164, %r1175;
	clz.b32 	%r1177, %r1176;
	sub.s32 	%r245, 31, %r1177;
	and.b32  	%r1178, %r646, %r1176;
	popc.b32 	%r246, %r1178;
	setp.ne.s32 	%p98, %r295, %r245;
	mov.b32 	%r1796, 0;
	@%p98 bra 	$L__BB5_143;
	shl.b32 	%r1179, %r1165, 2;
	add.s32 	%r1180, %r164, %r1179;
	atom.shared.add.u32 	%r1796, [%r1180], %r246;
$L__BB5_143:
	shfl.sync.idx.b32	%r1206|%p99, %r1796, %r245, 31, -1;
	add.s32 	%r249, %r246, %r1206;
	shr.u32 	%r1207, %r1778, %r293;
	and.b32  	%r1203, %r1207, %r82;
	mov.b32 	%r1183, 1;
	// begin inline asm
	{
    .reg .pred p;
    and.b32 %r1181, %r1203, %r1183;    setp.ne.u32 p, %r1181, 0;
    vote.ballot.sync.b32 %r1181, p, 0xffffffff;
    @!p not.b32 %r1181, %r1181;
}

	// end inline asm
	mov.b32 	%r1186, 2;
	// begin inline asm
	{
    .reg .pred p;
    and.b32 %r1184, %r1203, %r1186;    setp.ne.u32 p, %r1184, 0;
    vote.ballot.sync.b32 %r1184, p, 0xffffffff;
    @!p not.b32 %r1184, %r1184;
}

	// end inline asm
	and.b32  	%r1208, %r1184, %r1181;
	mov.b32 	%r1189, 4;
	// begin inline asm
	{
    .reg .pred p;
    and.b32 %r1187, %r1203, %r1189;    setp.ne.u32 p, %r1187, 0;
    vote.ballot.sync.b32 %r1187, p, 0xffffffff;
    @!p not.b32 %r1187, %r1187;
}

	// end inline asm
	and.b32  	%r1209, %r1187, %r1208;
	mov.b32 	%r1192, 8;
	// begin inline asm
	{
    .reg .pred p;
    and.b32 %r1190, %r1203, %r1192;    setp.ne.u32 p, %r1190, 0;
    vote.ballot.sync.b32 %r1190, p, 0xffffffff;
    @!p not.b32 %r1190, %r1190;
}

	// end inline asm
	and.b32  	%r1210, %r1190, %r1209;
	mov.b32 	%r1195, 16;
	// begin inline asm
	{
    .reg .pred p;
    and.b32 %r1193, %r1203, %r1195;    setp.ne.u32 p, %r1193, 0;
    vote.ballot.sync.b32 %r1193, p, 0xffffffff;
    @!p not.b32 %r1193, %r1193;
}

	// end inline asm
	and.b32  	%r1211, %r1193, %r1210;
	mov.b32 	%r1198, 32;
	// begin inline asm
	{
    .reg .pred p;
    and.b32 %r1196, %r1203, %r1198;    setp.ne.u32 p, %r1196, 0;
    vote.ballot.sync.b32 %r1196, p, 0xffffffff;
    @!p not.b32 %r1196, %r1196;
}

	// end inline asm
	and.b32  	%r1212, %r1196, %r1211;
	mov.b32 	%r1201, 64;
	// begin inline asm
	{
    .reg .pred p;
    and.b32 %r1199, %r1203, %r1201;    setp.ne.u32 p, %r1199, 0;
    vote.ballot.sync.b32 %r1199, p, 0xffffffff;
    @!p not.b32 %r1199, %r1199;
}

	// end inline asm
	and.b32  	%r1213, %r1199, %r1212;
	mov.b32 	%r1204, 128;
	// begin inline asm
	{
    .reg .pred p;
    and.b32 %r1202, %r1203, %r1204;    setp.ne.u32 p, %r1202, 0;
    vote.ballot.sync.b32 %r1202, p, 0xffffffff;
    @!p not.b32 %r1202, %r1202;
}

	// end inline asm
	and.b32  	%r1214, %r1202, %r1213;
	clz.b32 	%r1215, %r1214;
	sub.s32 	%r251, 31, %r1215;
	and.b32  	%r1216, %r646, %r1214;
	popc.b32 	%r252, %r1216;
	setp.ne.s32 	%p100, %r295, %r251;
	mov.b32 	%r1797, 0;
	@%p100 bra 	$L__BB5_145;
	shl.b32 	%r1217, %r1203, 2;
	add.s32 	%r1218, %r164, %r1217;
	atom.shared.add.u32 	%r1797, [%r1218], %r252;
$L__BB5_145:
	shfl.sync.idx.b32	%r1244|%p101, %r1797, %r251, 31, -1;
	add.s32 	%r255, %r252, %r1244;
	shr.u32 	%r1245, %r1779, %r293;
	and.b32  	%r1241, %r1245, %r82;
	mov.b32 	%r1221, 1;
	// begin inline asm
	{
    .reg .pred p;
    and.b32 %r1219, %r1241, %r1221;    setp.ne.u32 p, %r1219, 0;
    vote.ballot.sync.b32 %r1219, p, 0xffffffff;
    @!p not.b32 %r1219, %r1219;
}

	// end inline asm
	mov.b32 	%r1224, 2;
	// begin inline asm
	{
    .reg .pred p;
    and.b32 %r1222, %r1241, %r1224;    setp.ne.u32 p, %r1222, 0;
    vote.ballot.sync.b32 %r1222, p, 0xffffffff;
    @!p not.b32 %r1222, %r1222;
}

	// end inline asm
	and.b32  	%r1246, %r1222, %r1219;
	mov.b32 	%r1227, 4;
	// begin inline asm
	{
    .reg .pred p;
    and.b32 %r1225, %r1241, %r1227;    setp.ne.u32 p, %r1225, 0;
    vote.ballot.sync.b32 %r1225, p, 0xffffffff;
    @!p not.b32 %r1225, %r1225;
}

	// end inline asm
	and.b32  	%r1247, %r1225, %r1246;
	mov.b32 	%r1230, 8;
	// begin inline asm
	{
    .reg .pred p;
    and.b32 %r1228, %r1241, %r1230;    setp.ne.u32 p, %r1228, 0;
    vote.ballot.sync.b32 %r1228, p, 0xffffffff;
    @!p not.b32 %r1228, %r1228;
}

	// end inline asm
	and.b32  	%r1248, %r1228, %r1247;
	mov.b32 	%r1233, 16;
	// begin inline asm
	{
    .reg .pred p;
    and.b32 %r1231, %r1241, %r1233;    setp.ne.u32 p, %r1231, 0;
    vote.ballot.sync.b32 %r1231, p, 0xffffffff;
    @!p not.b32 %r1231, %r1231;
}

	// end inline asm
	and.b32  	%r1249, %r1231, %r1248;
	mov.b32 	%r1236, 32;
	// begin inline asm
	{
    .reg .pred p;
    and.b32 %r1234, %r1241, %r1236;    setp.ne.u32 p, %r1234, 0;
    vote.ballot.sync.b32 %r1234, p, 0xffffffff;
    @!p not.b32 %r1234, %r1234;
}

	// end inline asm
	and.b32  	%r1250, %r1234, %r1249;
	mov.b32 	%r1239, 64;
	// begin inline asm
	{
    .reg .pred p;
    and.b32 %r1237, %r1241, %r1239;    setp.ne.u32 p, %r1237, 0;
    vote.ballot.sync.b32 %r1237, p, 0xffffffff;
    @!p not.b32 %r1237, %r1237;
}

	// end inline asm
	and.b32  	%r1251, %r1237, %r1250;
	mov.b32 	%r1242, 128;
	// begin inline asm
	{
    .reg .pred p;
    and.b32 %r1240, %r1241, %r1242;    setp.ne.u32 p, %r1240, 0;
    vote.ballot.sync.b32 %r1240, p, 0xffffffff;
    @!p not.b32 %r1240, %r1240;
}

	// end inline asm
	and.b32  	%r1252, %r1240, %r1251;
	clz.b32 	%r1253, %r1252;
	sub.s32 	%r257, 31, %r1253;
	and.b32  	%r1254, %r646, %r1252;
	popc.b32 	%r258, %r1254;
	setp.ne.s32 	%p102, %r295, %r257;
	mov.b32 	%r1798, 0;
	@%p102 bra 	$L__BB5_147;
	shl.b32 	%r1259, %r1241, 2;
	add.s32 	%r1260, %r164, %r1259;
	atom.shared.add.u32 	%r1798, [%r1260], %r258;
$L__BB5_147:
	shfl.sync.idx.b32	%r1286|%p103, %r1798, %r257, 31, -1;
	add.s32 	%r261, %r258, %r1286;
	shr.u32 	%r1287, %r1780, %r293;
	and.b32  	%r1283, %r1287, %r82;
	mov.b32 	%r1263, 1;
	// begin inline asm
	{
    .reg .pred p;
    and.b32 %r1261, %r1283, %r1263;    setp.ne.u32 p, %r1261, 0;
    vote.ballot.sync.b32 %r1261, p, 0xffffffff;
    @!p not.b32 %r1261, %r1261;
}

	// end inline asm
	mov.b32 	%r1266, 2;
	// begin inline asm
	{
    .reg .pred p;
    and.b32 %r1264, %r1283, %r1266;    setp.ne.u32 p, %r1264, 0;
    vote.ballot.sync.b32 %r1264, p, 0xffffffff;
    @!p not.b32 %r1264, %r1264;
}

	// end inline asm
	and.b32  	%r1288, %r1264, %r1261;
	mov.b32 	%r1269, 4;
	// begin inline asm
	{
    .reg .pred p;
    and.b32 %r1267, %r1283, %r1269;    setp.ne.u32 p, %r1267, 0;
    vote.ballot.sync.b32 %r1267, p, 0xffffffff;
    @!p not.b32 %r1267, %r1267;
}

	// end inline asm
	and.b32  	%r1289, %r1267, %r1288;
	mov.b32 	%r1272, 8;
	// begin inline asm
	{
    .reg .pred p;
    and.b32 %r1270, %r1283, %r1272;    setp.ne.u32 p, %r1270, 0;
    vote.ballot.sync.b32 %r1270, p, 0xffffffff;
    @!p not.b32 %r1270, %r1270;
}

	// end inline asm
	and.b32  	%r1290, %r1270, %r1289;
	mov.b32 	%r1275, 16;
	// begin inline asm
	{
    .reg .pred p;
    and.b32 %r1273, %r1283, %r1275;    setp.ne.u32 p, %r1273, 0;
    vote.ballot.sync.b32 %r1273, p, 0xffffffff;
    @!p not.b32 %r1273, %r1273;
}

	// end inline asm
	and.b32  	%r1291, %r1273, %r1290;
	mov.b32 	%r1278, 32;
	// begin inline asm
	{
    .reg .pred p;
    and.b32 %r1276, %r1283, %r1278;    setp.ne.u32 p, %r1276, 0;
    vote.ballot.sync.b32 %r1276, p, 0xffffffff;
    @!p not.b32 %r1276, %r1276;
}

	// end inline asm
	and.b32  	%r1292, %r1276, %r1291;
	mov.b32 	%r1281, 64;
	// begin inline asm
	{
    .reg .pred p;
    and.b32 %r1279, %r1283, %r1281;    setp.ne.u32 p, %r1279, 0;
    vote.ballot.sync.b32 %r1279, p, 0xffffffff;
    @!p not.b32 %r1279, %r1279;
}

	// end inline asm
	and.b32  	%r1293, %r1279, %r1292;
	mov.b32 	%r1284, 128;
	// begin inline asm
	{
    .reg .pred p;
    and.b32 %r1282, %r1283, %r1284;    setp.ne.u32 p, %r1282, 0;
    vote.ballot.sync.b32 %r1282, p, 0xffffffff;
    @!p not.b32 %r1282, %r1282;
}

	// end inline asm
	and.b32  	%r1294, %r1282, %r1293;
	clz.b32 	%r1295, %r1294;
	sub.s32 	%r263, 31, %r1295;
	and.b32  	%r1296, %r646, %r1294;
	popc.b32 	%r264, %r1296;
	setp.ne.s32 	%p104, %r295, %r263;
	mov.b32 	%r1799, 0;
	@%p104 bra 	$L__BB5_149;
	shl.b32 	%r1301, %r1283, 2;
	add.s32 	%r1302, %r164, %r1301;
	atom.shared.add.u32 	%r1799, [%r1302], %r264;
$L__BB5_149:
	shfl.sync.idx.b32	%r1328|%p105, %r1799, %r263, 31, -1;
	add.s32 	%r267, %r264, %r1328;
	shr.u32 	%r1329, %r1781, %r293;
	and.b32  	%r1325, %r1329, %r82;
	mov.b32 	%r1305, 1;
	// begin inline asm
	{
    .reg .pred p;
    and.b32 %r1303, %r1325, %r1305;    setp.ne.u32 p, %r1303, 0;
    vote.ballot.sync.b32 %r1303, p, 0xffffffff;
    @!p not.b32 %r1303, %r1303;
}

	// end inline asm
	mov.b32 	%r1308, 2;
	// begin inline asm
	{
    .reg .pred p;
    and.b32 %r1306, %r1325, %r1308;    setp.ne.u32 p, %r1306, 0;
    vote.ballot.sync.b32 %r1306, p, 0xffffffff;
    @!p not.b32 %r1306, %r1306;
}

	// end inline asm
	and.b32  	%r1330, %r1306, %r1303;
	mov.b32 	%r1311, 4;
	// begin inline asm
	{
    .reg .pred p;
    and.b32 %r1309, %r1325, %r1311;    setp.ne.u32 p, %r1309, 0;
    vote.ballot.sync.b32 %r1309, p, 0xffffffff;
    @!p not.b32 %r1309, %r1309;
}

	// end inline asm
	and.b32  	%r1331, %r1309, %r1330;
	mov.b32 	%r1314, 8;
	// begin inline asm
	{
    .reg .pred p;
    and.b32 %r1312, %r1325, %r1314;    setp.ne.u32 p, %r1312, 0;
    vote.ballot.sync.b32 %r1312, p, 0xffffffff;
    @!p not.b32 %r1312, %r1312;
}

	// end inline asm
	and.b32  	%r1332, %r1312, %r1331;
	mov.b32 	%r1317, 16;
	// begin inline asm
	{
    .reg .pred p;
    and.b32 %r1315, %r1325, %r1317;    setp.ne.u32 p, %r1315, 0;
    vote.ballot.sync.b32 %r1315, p, 0xffffffff;
    @!p not.b32 %r1315, %r1315;
}

	// end inline asm
	and.b32  	%r1333, %r1315, %r1332;
	mov.b32 	%r1320, 32;
	// begin inline asm
	{
    .reg .pred p;
    and.b32 %r1318, %r1325, %r1320;    setp.ne.u32 p, %r1318, 0;
    vote.ballot.sync.b32 %r1318, p, 0xffffffff;
    @!p not.b32 %r1318, %r1318;
}

	// end inline asm
	and.b32  	%r1334, %r1318, %r1333;
	mov.b32 	%r1323, 64;
	// begin inline asm
	{
    .reg .pred p;
    and.b32 %r1321, %r1325, %r1323;    setp.ne.u32 p, %r1321, 0;
    vote.ballot.sync.b32 %r1321, p, 0xffffffff;
    @!p not.b32 %r1321, %r1321;
}

	// end inline asm
	and.b32  	%r1335, %r1321, %r1334;
	mov.b32 	%r1326, 128;
	// begin inline asm
	{
    .reg .pred p;
    and.b32 %r1324, %r1325, %r1326;    setp.ne.u32 p, %r1324, 0;
    vote.ballot.sync.b32 %r1324, p, 0xffffffff;
    @!p not.b32 %r1324, %r1324;
}

	// end inline asm
	and.b32  	%r1336, %r1324, %r1335;
	clz.b32 	%r1337, %r1336;
	sub.s32 	%r269, 31, %r1337;
	and.b32  	%r1338, %r646, %r1336;
	popc.b32 	%r270, %r1338;
	setp.ne.s32 	%p106, %r295, %r269;
	mov.b32 	%r1800, 0;
	@%p106 bra 	$L__BB5_151;
	shl.b32 	%r1339, %r1, 5;
	and.b32  	%r1340, %r1339, 31744;
	add.s32 	%r1342, %r551, %r1340;
	shl.b32 	%r1343, %r1325, 2;
	add.s32 	%r1344, %r1342, %r1343;
	atom.shared.add.u32 	%r1800, [%r1344], %r270;
$L__BB5_151:
	shfl.sync.idx.b32	%r1370|%p107, %r1800, %r269, 31, -1;
	add.s32 	%r273, %r270, %r1370;
	shr.u32 	%r1371, %r1782, %r293;
	and.b32  	%r1367, %r1371, %r82;
	mov.b32 	%r1347, 1;
	// begin inline asm
	{
    .reg .pred p;
    and.b32 %r1345, %r1367, %r1347;    setp.ne.u32 p, %r1345, 0;
    vote.ballot.sync.b32 %r1345, p, 0xffffffff;
    @!p not.b32 %r1345, %r1345;
}

	// end inline asm
	mov.b32 	%r1350, 2;
	// begin inline asm
	{
    .reg .pred p;
    and.b32 %r1348, %r1367, %r1350;    setp.ne.u32 p, %r1348, 0;
    vote.ballot.sync.b32 %r1348, p, 0xffffffff;
    @!p not.b32 %r1348, %r1348;
}

	// end inline asm
	and.b32  	%r1372, %r1348, %r1345;
	mov.b32 	%r1353, 4;
	// begin inline asm
	{
    .reg .pred p;
    and.b32 %r1351, %r1367, %r1353;    setp.ne.u32 p, %r1351, 0;
    vote.ballot.sync.b32 %r1351, p, 0xffffffff;
    @!p not.b32 %r1351, %r1351;
}

	// end inline asm
	and.b32  	%r1373, %r1351, %r1372;
	mov.b32 	%r1356, 8;
	// begin inline asm
	{
    .reg .pred p;
    and.b32 %r1354, %r1367, %r1356;    setp.ne.u32 p, %r1354, 0;
    vote.ballot.sync.b32 %r1354, p, 0xffffffff;
    @!p not.b32 %r1354, %r1354;
}

	// end inline asm
	and.b32  	%r1374, %r1354, %r1373;
	mov.b32 	%r1359, 16;
	// begin inline asm
	{
    .reg .pred p;
    and.b32 %r1357, %r1367, %r1359;    setp.ne.u32 p, %r1357, 0;
    vote.ballot.sync.b32 %r1357, p, 0xffffffff;
    @!p not.b32 %r1357, %r1357;
}

	// end inline asm
	and.b32  	%r1375, %r1357, %r1374;
	mov.b32 	%r1362, 32;
	// begin inline asm
	{
    .reg .pred p;
    and.b32 %r1360, %r1367, %r1362;    setp.ne.u32 p, %r1360, 0;
    vote.ballot.sync.b32 %r1360, p, 0xffffffff;
    @!p not.b32 %r1360, %r1360;
}

	// end inline asm
	and.b32  	%r1376, %r1360, %r1375;
	mov.b32 	%r1365, 64;
	// begin inline asm
	{
    .reg .pred p;
    and.b32 %r1363, %r1367, %r1365;    setp.ne.u32 p, %r1363, 0;
    vote.ballot.sync.b32 %r1363, p, 0xffffffff;
    @!p not.b32 %r1363, %r1363;
}

	// end inline asm
	and.b32  	%r1377, %r1363, %r1376;
	mov.b32 	%r1368, 128;
	// begin inline asm
	{
    .reg .pred p;
    and.b32 %r1366, %r1367, %r1368;    setp.ne.u32 p, %r1366, 0;
    vote.ballot.sync.b32 %r1366, p, 0xffffffff;
    @!p not.b32 %r1366, %r1366;
}

	// end inline asm
	and.b32  	%r1378, %r1366, %r1377;
	clz.b32 	%r1379, %r1378;
	sub.s32 	%r275, 31, %r1379;
	and.b32  	%r1380, %r646, %r1378;
	popc.b32 	%r276, %r1380;
	setp.ne.s32 	%p108, %r295, %r275;
	mov.b32 	%r1801, 0;
	@%p108 bra 	$L__BB5_153;
	shl.b32 	%r1385, %r1367, 2;
	add.s32 	%r1386, %r164, %r1385;
	atom.shared.add.u32 	%r1801, [%r1386], %r276;
$L__BB5_153:
	setp.gt.u32 	%p109, %r1, 255;
	shfl.sync.idx.b32	%r1387|%p110, %r1801, %r275, 31, -1;
	add.s32 	%r1388, %r276, %r1387;
	bar.sync 	0;
	shl.b32 	%r1389, %r171, 2;
	add.s32 	%r1391, %r551, %r1389;
	st.shared.u32 	[%r1391+-4], %r1764;
	shl.b32 	%r1392, %r177, 2;
	add.s32 	%r1393, %r551, %r1392;
	st.shared.u32 	[%r1393+-4], %r1765;
	shl.b32 	%r1394, %r183, 2;
	add.s32 	%r1395, %r551, %r1394;
	st.shared.u32 	[%r1395+-4], %r1766;
	shl.b32 	%r1396, %r189, 2;
	add.s32 	%r1397, %r551, %r1396;
	st.shared.u32 	[%r1397+-4], %r1767;
	shl.b32 	%r1398, %r195, 2;
	add.s32 	%r1399, %r551, %r1398;
	st.shared.u32 	[%r1399+-4], %r1768;
	shl.b32 	%r1400, %r201, 2;
	add.s32 	%r1401, %r551, %r1400;
	st.shared.u32 	[%r1401+-4], %r1769;
	shl.b32 	%r1402, %r207, 2;
	add.s32 	%r1403, %r551, %r1402;
	st.shared.u32 	[%r1403+-4], %r1770;
	shl.b32 	%r1404, %r213, 2;
	add.s32 	%r1405, %r551, %r1404;
	st.shared.u32 	[%r1405+-4], %r1771;
	shl.b32 	%r1406, %r219, 2;
	add.s32 	%r1407, %r551, %r1406;
	st.shared.u32 	[%r1407+-4], %r1772;
	shl.b32 	%r1408, %r225, 2;
	add.s32 	%r1409, %r551, %r1408;
	st.shared.u32 	[%r1409+-4], %r1773;
	shl.b32 	%r1410, %r231, 2;
	add.s32 	%r1411, %r551, %r1410;
	st.shared.u32 	[%r1411+-4], %r1774;
	shl.b32 	%r1412, %r237, 2;
	add.s32 	%r1413, %r551, %r1412;
	st.shared.u32 	[%r1413+-4], %r1775;
	shl.b32 	%r1414, %r243, 2;
	add.s32 	%r1415, %r551, %r1414;
	st.shared.u32 	[%r1415+-4], %r1776;
	shl.b32 	%r1416, %r249, 2;
	add.s32 	%r1417, %r551, %r1416;
	st.shared.u32 	[%r1417+-4], %r1777;
	shl.b32 	%r1418, %r255, 2;
	add.s32 	%r1419, %r551, %r1418;
	st.shared.u32 	[%r1419+-4], %r1778;
	shl.b32 	%r1420, %r261, 2;
	add.s32 	%r1421, %r551, %r1420;
	st.shared.u32 	[%r1421+-4], %r1779;
	shl.b32 	%r1422, %r267, 2;
	add.s32 	%r1423, %r551, %r1422;
	st.shared.u32 	[%r1423+-4], %r1780;
	shl.b32 	%r1424, %r273, 2;
	add.s32 	%r1425, %r551, %r1424;
	st.shared.u32 	[%r1425+-4], %r1781;
	shl.b32 	%r1426, %r1388, 2;
	add.s32 	%r1427, %r551, %r1426;
	st.shared.u32 	[%r1427+-4], %r1782;
	shl.b32 	%r1428, %r1, 3;
	add.s32 	%r1429, %r551, %r1428;
	add.s32 	%r279, %r1429, 29184;
	@%p109 bra 	$L__BB5_161;
	ld.param.u64 	%rd236, [_ZN3cub18CUB_300001_SM_10006detail10radix_sort29DeviceRadixSortOnesweepKernelINS1_5radix10policy_hubIiNS0_8NullTypeEyE10Policy1000ELNS0_9SortOrderE0EiS6_yiiNS1_21identity_decomposer_tEEEvPT5_SC_PT3_PKSD_PT1_PKSH_PT2_PKSL_T4_iiT6__param_3];
	cvta.to.global.u64 	%rd57, %rd236;
	shl.b64 	%rd58, %rd7, 3;
	add.s64 	%rd59, %rd57, %rd58;
	ld.global.u64 	%rd60, [%rd59];
	cvt.s64.s32 	%rd61, %r163;
	sub.s64 	%rd238, %rd60, %rd61;
	st.shared.u64 	[%r279], %rd238;
	setp.lt.s32 	%p111, %r3, 1;
	mov.u32 	%r1805, %r1759;
	@%p111 bra 	$L__BB5_160;
	mov.b32 	%r1803, -1;
	mov.u32 	%r1802, %r3;
	mov.u32 	%r1805, %r1759;
$L__BB5_156:
	ld.param.u64 	%rd229, [_ZN3cub18CUB_300001_SM_10006detail10radix_sort29DeviceRadixSortOnesweepKernelINS1_5radix10policy_hubIiNS0_8NullTypeEyE10Policy1000ELNS0_9SortOrderE0EiS6_yiiNS1_21identity_decomposer_tEEEvPT5_SC_PT3_PKSD_PT1_PKSH_PT2_PKSL_T4_iiT6__param_0];
	add.s32 	%r283, %r1802, -1;
	shl.b32 	%r1431, %r283, 8;
	add.s32 	%r1432, %r1431, %r1;
	cvta.to.global.u64 	%rd62, %rd229;
	mul.wide.s32 	%rd63, %r1432, 4;
	add.s64 	%rd16, %rd62, %rd63;
$L__BB5_157:
	membar.cta;
	ld.volatile.global.u32 	%r284, [%rd16];
	setp.eq.s32 	%p112, %r284, 0;
	@%p112 bra 	$L__BB5_157;
	and.b32  	%r1433, %r284, 1073741823;
	add.s32 	%r1805, %r1433, %r1805;
	setp.gt.s32 	%p113, %r284, -1;
	vote.sync.ballot.b32 	%r1803, %p113, %r1803;
	setp.gt.u32 	%p115, %r1802, 1;
	and.pred  	%p116, %p113, %p115;
	mov.u32 	%r1802, %r283;
	@%p116 bra 	$L__BB5_156;
	ld.shared.u64 	%rd238, [%r279];
$L__BB5_160:
	ld.param.u64 	%rd230, [_ZN3cub18CUB_300001_SM_10006detail10radix_sort29DeviceRadixSortOnesweepKernelINS1_5radix10policy_hubIiNS0_8NullTypeEyE10Policy1000ELNS0_9SortOrderE0EiS6_yiiNS1_21identity_decomposer_tEEEvPT5_SC_PT3_PKSD_PT1_PKSH_PT2_PKSL_T4_iiT6__param_0];
	or.b32  	%r1434, %r1805, -2147483648;
	cvta.to.global.u64 	%rd64, %rd230;
	shl.b32 	%r1435, %r3, 8;
	add.s32 	%r1436, %r1435, %r1;
	mul.wide.s32 	%rd65, %r1436, 4;
	add.s64 	%rd66, %rd64, %rd65;
	st.volatile.global.u32 	[%rd66], %r1434;
	sub.s32 	%r1437, %r1805, %r1759;
	cvt.s64.s32 	%rd67, %r1437;
	add.s64 	%rd68, %rd238, %rd67;
	st.shared.u64 	[%r279], %rd68;
$L__BB5_161:
	ld.param.u32 	%r1711, [_ZN3cub18CUB_300001_SM_10006detail10radix_sort29DeviceRadixSortOnesweepKernelINS1_5radix10policy_hubIiNS0_8NullTypeEyE10Policy1000ELNS0_9SortOrderE0EiS6_yiiNS1_21identity_decomposer_tEEEvPT5_SC_PT3_PKSD_PT1_PKSH_PT2_PKSL_T4_iiT6__param_8];
	ld.param.u64 	%rd233, [_ZN3cub18CUB_300001_SM_10006detail10radix_sort29DeviceRadixSortOnesweepKernelINS1_5radix10policy_hubIiNS0_8NullTypeEyE10Policy1000ELNS0_9SortOrderE0EiS6_yiiNS1_21identity_decomposer_tEEEvPT5_SC_PT3_PKSD_PT1_PKSH_PT2_PKSL_T4_iiT6__param_2];
	setp.gt.u32 	%p117, %r1, 255;
	mad.lo.s32 	%r288, %r3, 7296, 7296;
	setp.lt.s32 	%p118, %r288, %r1711;
	setp.eq.s64 	%p119, %rd233, 0;
	or.pred  	%p120, %p119, %p118;
	or.pred  	%p121, %p117, %p120;
	@%p121 bra 	$L__BB5_163;
	ld.param.u64 	%rd234, [_ZN3cub18CUB_300001_SM_10006detail10radix_sort29DeviceRadixSortOnesweepKernelINS1_5radix10policy_hubIiNS0_8NullTypeEyE10Policy1000ELNS0_9SortOrderE0EiS6_yiiNS1_21identity_decomposer_tEEEvPT5_SC_PT3_PKSD_PT1_PKSH_PT2_PKSL_T4_iiT6__param_2];
	ld.shared.u64 	%rd69, [%r279];
	cvt.s64.s32 	%rd70, %r1759;
	cvt.s64.s32 	%rd71, %r163;
	add.s64 	%rd72, %rd71, %rd70;
	add.s64 	%rd73, %rd72, %rd69;
	cvta.to.global.u64 	%rd74, %rd234;
	shl.b64 	%rd75, %rd7, 3;
	add.s64 	%rd76, %rd74, %rd75;
	st.global.u64 	[%rd76], %rd73;
$L__BB5_163:
	ld.param.u32 	%r1712, [_ZN3cub18CUB_300001_SM_10006detail10radix_sort29DeviceRadixSortOnesweepKernelINS1_5radix10policy_hubIiNS0_8NullTypeEyE10Policy1000ELNS0_9SortOrderE0EiS6_yiiNS1_21identity_decomposer_tEEEvPT5_SC_PT3_PKSD_PT1_PKSH_PT2_PKSL_T4_iiT6__param_8];
	shl.b32 	%r1438, %r1, 2;
	add.s32 	%r289, %r551, %r1438;
	setp.gt.s32 	%p122, %r288, %r1712;
	bar.sync 	0;
	@%p122 bra 	$L__BB5_165;
	ld.shared.u32 	%r1440, [%r289];
	shr.u32 	%r1441, %r1440, %r293;
	and.b32  	%r1442, %r1441, %r82;
	shl.b32 	%r1443, %r1442, 3;
	add.s32 	%r1445, %r551, 29184;
	add.s32 	%r1446, %r1445, %r1443;
	ld.shared.u64 	%rd77, [%r1446];
	add.s64 	%rd78, %rd77, %rd7;
	xor.b32  	%r1447, %r1440, -2147483648;
	shl.b64 	%rd79, %rd78, 2;
	add.s64 	%rd80, %rd1, %rd79;
	st.global.u32 	[%rd80], %r1447;
	bar.warp.sync 	-1;
	ld.shared.u32 	%r1448, [%r289+1536];
	shr.u32 	%r1449, %r1448, %r293;
	and.b32  	%r1450, %r1449, %r82;
	shl.b32 	%r1451, %r1450, 3;
	add.s32 	%r1452, %r1445, %r1451;
	ld.shared.u64 	%rd81, [%r1452];
	add.s64 	%rd82, %rd81, %rd7;
	xor.b32  	%r1453, %r1448, -2147483648;
	shl.b64 	%rd83, %rd82, 2;
	add.s64 	%rd84, %rd1, %rd83;
	st.global.u32 	[%rd84+1536], %r1453;
	bar.warp.sync 	-1;
	ld.shared.u32 	%r1454, [%r289+3072];
	shr.u32 	%r1455, %r1454, %r293;
	and.b32  	%r1456, %r1455, %r82;
	shl.b32 	%r1457, %r1456, 3;
	add.s32 	%r1458, %r1445, %r1457;
	ld.shared.u64 	%rd85, [%r1458];
	add.s64 	%rd86, %rd85, %rd7;
	xor.b32  	%r1459, %r1454, -2147483648;
	shl.b64 	%rd87, %rd86, 2;
	add.s64 	%rd88, %rd1, %rd87;
	st.global.u32 	[%rd88+3072], %r1459;
	bar.warp.sync 	-1;
	ld.shared.u32 	%r1460, [%r289+4608];
	shr.u32 	%r1461, %r1460, %r293;
	and.b32  	%r1462, %r1461, %r82;
	shl.b32 	%r1463, %r1462, 3;
	add.s32 	%r1464, %r1445, %r1463;
	ld.shared.u64 	%rd89, [%r1464];
	add.s64 	%rd90, %rd89, %rd7;
	xor.b32  	%r1465, %r1460, -2147483648;
	shl.b64 	%rd91, %rd90, 2;
	add.s64 	%rd92, %rd1, %rd91;
	st.global.u32 	[%rd92+4608], %r1465;
	bar.warp.sync 	-1;
	ld.shared.u32 	%r1466, [%r289+6144];
	shr.u32 	%r1467, %r1466, %r293;
	and.b32  	%r1468, %r1467, %r82;
	shl.b32 	%r1469, %r1468, 3;
	add.s32 	%r1470, %r1445, %r1469;
	ld.shared.u64 	%rd93, [%r1470];
	add.s64 	%rd94, %rd93, %rd7;
	xor.b32  	%r1471, %r1466, -2147483648;
	shl.b64 	%rd95, %rd94, 2;
	add.s64 	%rd96, %rd1, %rd95;
	st.global.u32 	[%rd96+6144], %r1471;
	bar.warp.sync 	-1;
	ld.shared.u32 	%r1472, [%r289+7680];
	shr.u32 	%r1473, %r1472, %r293;
	and.b32  	%r1474, %r1473, %r82;
	shl.b32 	%r1475, %r1474, 3;
	add.s32 	%r1476, %r1445, %r1475;
	ld.shared.u64 	%rd97, [%r1476];
	add.s64 	%rd98, %rd97, %rd7;
	xor.b32  	%r1477, %r1472, -2147483648;
	shl.b64 	%rd99, %rd98, 2;
	add.s64 	%rd100, %rd1, %rd99;
	st.global.u32 	[%rd100+7680], %r1477;
	bar.warp.sync 	-1;
	ld.shared.u32 	%r1478, [%r289+9216];
	shr.u32 	%r1479, %r1478, %r293;
	and.b32  	%r1480, %r1479, %r82;
	shl.b32 	%r1481, %r1480, 3;
	add.s32 	%r1482, %r1445, %r1481;
	ld.shared.u64 	%rd101, [%r1482];
	add.s64 	%rd102, %rd101, %rd7;
	xor.b32  	%r1483, %r1478, -2147483648;
	shl.b64 	%rd103, %rd102, 2;
	add.s64 	%rd104, %rd1, %rd103;
	st.global.u32 	[%rd104+9216], %r1483;
	bar.warp.sync 	-1;
	ld.shared.u32 	%r1484, [%r289+10752];
	shr.u32 	%r1485, %r1484, %r293;
	and.b32  	%r1486, %r1485, %r82;
	shl.b32 	%r1487, %r1486, 3;
	add.s32 	%r1488, %r1445, %r1487;
	ld.shared.u64 	%rd105, [%r1488];
	add.s64 	%rd106, %rd105, %rd7;
	xor.b32  	%r1489, %r1484, -2147483648;
	shl.b64 	%rd107, %rd106, 2;
	add.s64 	%rd108, %rd1, %rd107;
	st.global.u32 	[%rd108+10752], %r1489;
	bar.warp.sync 	-1;
	ld.shared.u32 	%r1490, [%r289+12288];
	shr.u32 	%r1491, %r1490, %r293;
	and.b32  	%r1492, %r1491, %r82;
	shl.b32 	%r1493, %r1492, 3;
	add.s32 	%r1494, %r1445, %r1493;
	ld.shared.u64 	%rd109, [%r1494];
	add.s64 	%rd110, %rd109, %rd7;
	xor.b32  	%r1495, %r1490, -2147483648;
	shl.b64 	%rd111, %rd110, 2;
	add.s64 	%rd112, %rd1, %rd111;
	st.global.u32 	[%rd112+12288], %r1495;
	bar.warp.sync 	-1;
	ld.shared.u32 	%r1496, [%r289+13824];
	shr.u32 	%r1497, %r1496, %r293;
	and.b32  	%r1498, %r1497, %r82;
	shl.b32 	%r1499, %r1498, 3;
	add.s32 	%r1500, %r1445, %r1499;
	ld.shared.u64 	%rd113, [%r1500];
	add.s64 	%rd114, %rd113, %rd7;
	xor.b32  	%r1501, %r1496, -2147483648;
	shl.b64 	%rd115, %rd114, 2;
	add.s64 	%rd116, %rd1, %rd115;
	st.global.u32 	[%rd116+13824], %r1501;
	bar.warp.sync 	-1;
	ld.shared.u32 	%r1502, [%r289+15360];
	shr.u32 	%r1503, %r1502, %r293;
	and.b32  	%r1504, %r1503, %r82;
	shl.b32 	%r1505, %r1504, 3;
	add.s32 	%r1506, %r1445, %r1505;
	ld.shared.u64 	%rd117, [%r1506];
	add.s64 	%rd118, %rd117, %rd7;
	xor.b32  	%r1507, %r1502, -2147483648;
	shl.b64 	%rd119, %rd118, 2;
	add.s64 	%rd120, %rd1, %rd119;
	st.global.u32 	[%rd120+15360], %r1507;
	bar.warp.sync 	-1;
	ld.shared.u32 	%r1508, [%r289+16896];
	shr.u32 	%r1509, %r1508, %r293;
	and.b32  	%r1510, %r1509, %r82;
	shl.b32 	%r1511, %r1510, 3;
	add.s32 	%r1512, %r1445, %r1511;
	ld.shared.u64 	%rd121, [%r1512];
	add.s64 	%rd122, %rd121, %rd7;
	xor.b32  	%r1513, %r1508, -2147483648;
	shl.b64 	%rd123, %rd122, 2;
	add.s64 	%rd124, %rd1, %rd123;
	st.global.u32 	[%rd124+16896], %r1513;
	bar.warp.sync 	-1;
	ld.shared.u32 	%r1514, [%r289+18432];
	shr.u32 	%r1515, %r1514, %r293;
	and.b32  	%r1516, %r1515, %r82;
	shl.b32 	%r1517, %r1516, 3;
	add.s32 	%r1518, %r1445, %r1517;
	ld.shared.u64 	%rd125, [%r1518];
	add.s64 	%rd126, %rd125, %rd7;
	xor.b32  	%r1519, %r1514, -2147483648;
	shl.b64 	%rd127, %rd126, 2;
	add.s64 	%rd128, %rd1, %rd127;
	st.global.u32 	[%rd128+18432], %r1519;
	bar.warp.sync 	-1;
	ld.shared.u32 	%r1520, [%r289+19968];
	shr.u32 	%r1521, %r1520, %r293;
	and.b32  	%r1522, %r1521, %r82;
	shl.b32 	%r1523, %r1522, 3;
	add.s32 	%r1524, %r1445, %r1523;
	ld.shared.u64 	%rd129, [%r1524];
	add.s64 	%rd130, %rd129, %rd7;
	xor.b32  	%r1525, %r1520, -2147483648;
	shl.b64 	%rd131, %rd130, 2;
	add.s64 	%rd132, %rd1, %rd131;
	st.global.u32 	[%rd132+19968], %r1525;
	bar.warp.sync 	-1;
	ld.shared.u32 	%r1526, [%r289+21504];
	shr.u32 	%r1527, %r1526, %r293;
	and.b32  	%r1528, %r1527, %r82;
	shl.b32 	%r1529, %r1528, 3;
	add.s32 	%r1530, %r1445, %r1529;
	ld.shared.u64 	%rd133, [%r1530];
	add.s64 	%rd134, %rd133, %rd7;
	xor.b32  	%r1531, %r1526, -2147483648;
	shl.b64 	%rd135, %rd134, 2;
	add.s64 	%rd136, %rd1, %rd135;
	st.global.u32 	[%rd136+21504], %r1531;
	bar.warp.sync 	-1;
	ld.shared.u32 	%r1532, [%r289+23040];
	shr.u32 	%r1533, %r1532, %r293;
	and.b32  	%r1534, %r1533, %r82;
	shl.b32 	%r1535, %r1534, 3;
	add.s32 	%r1536, %r1445, %r1535;
	ld.shared.u64 	%rd137, [%r1536];
	add.s64 	%rd138, %rd137, %rd7;
	xor.b32  	%r1537, %r1532, -2147483648;
	shl.b64 	%rd139, %rd138, 2;
	add.s64 	%rd140, %rd1, %rd139;
	st.global.u32 	[%rd140+23040], %r1537;
	bar.warp.sync 	-1;
	ld.shared.u32 	%r1538, [%r289+24576];
	shr.u32 	%r1539, %r1538, %r293;
	and.b32  	%r1540, %r1539, %r82;
	shl.b32 	%r1541, %r1540, 3;
	add.s32 	%r1542, %r1445, %r1541;
	ld.shared.u64 	%rd141, [%r1542];
	add.s64 	%rd142, %rd141, %rd7;
	xor.b32  	%r1543, %r1538, -2147483648;
	shl.b64 	%rd143, %rd142, 2;
	add.s64 	%rd144, %rd1, %rd143;
	st.global.u32 	[%rd144+24576], %r1543;
	bar.warp.sync 	-1;
	ld.shared.u32 	%r1544, [%r289+26112];
	shr.u32 	%r1545, %r1544, %r293;
	and.b32  	%r1546, %r1545, %r82;
	shl.b32 	%r1547, %r1546, 3;
	add.s32 	%r1548, %r1445, %r1547;
	ld.shared.u64 	%rd145, [%r1548];
	add.s64 	%rd146, %rd145, %rd7;
	xor.b32  	%r1549, %r1544, -2147483648;
	shl.b64 	%rd147, %rd146, 2;
	add.s64 	%rd148, %rd1, %rd147;
	st.global.u32 	[%rd148+26112], %r1549;
	bar.warp.sync 	-1;
	ld.shared.u32 	%r1550, [%r289+27648];
	shr.u32 	%r1551, %r1550, %r293;
	and.b32  	%r1552, %r1551, %r82;
	shl.b32 	%r1553, %r1552, 3;
	add.s32 	%r1554, %r1445, %r1553;
	ld.shared.u64 	%rd149, [%r1554];
	add.s64 	%rd150, %rd149, %rd7;
	xor.b32  	%r1555, %r1550, -2147483648;
	shl.b64 	%rd151, %rd150, 2;
	add.s64 	%rd152, %rd1, %rd151;
	st.global.u32 	[%rd152+27648], %r1555;
	bar.warp.sync 	-1;
	bra.uni 	$L__BB5_204;
$L__BB5_165:
	ld.param.u32 	%r1713, [_ZN3cub18CUB_300001_SM_10006detail10radix_sort29DeviceRadixSortOnesweepKernelINS1_5radix10policy_hubIiNS0_8NullTypeEyE10Policy1000ELNS0_9SortOrderE0EiS6_yiiNS1_21identity_decomposer_tEEEvPT5_SC_PT3_PKSD_PT1_PKSH_PT2_PKSL_T4_iiT6__param_8];
	mad.lo.s32 	%r290, %r3, -7296, %r1713;
	setp.ge.s32 	%p123, %r1, %r290;
	@%p123 bra 	$L__BB5_167;
	ld.shared.u32 	%r1556, [%r289];
	shr.u32 	%r1557, %r1556, %r293;
	and.b32  	%r1558, %r1557, %r82;
	shl.b32 	%r1559, %r1558, 3;
	add.s32 	%r1561, %r551, %r1559;
	ld.shared.u64 	%rd153, [%r1561+29184];
	xor.b32  	%r1562, %r1556, -2147483648;
	add.s64 	%rd154, %rd153, %rd7;
	shl.b64 	%rd155, %rd154, 2;
	add.s64 	%rd156, %rd1, %rd155;
	st.global.u32 	[%rd156], %r1562;
$L__BB5_167:
	bar.warp.sync 	-1;
	add.s32 	%r1563, %r1, 384;
	setp.ge.s32 	%p124, %r1563, %r290;
	@%p124 bra 	$L__BB5_169;
	ld.shared.u32 	%r1564, [%r289+1536];
	shr.u32 	%r1565, %r1564, %r293;
	and.b32  	%r1566, %r1565, %r82;
	shl.b32 	%r1567, %r1566, 3;
	add.s32 	%r1569, %r551, %r1567;
	ld.shared.u64 	%rd157, [%r1569+29184];
	xor.b32  	%r1570, %r1564, -2147483648;
	add.s64 	%rd158, %rd157, %rd7;
	shl.b64 	%rd159, %rd158, 2;
	add.s64 	%rd160, %rd1, %rd159;
	st.global.u32 	[%rd160+1536], %r1570;
$L__BB5_169:
	bar.warp.sync 	-1;
	add.s32 	%r1571, %r1, 768;
	setp.ge.s32 	%p125, %r1571, %r290;
	@%p125 bra 	$L__BB5_171;
	ld.shared.u32 	%r1572, [%r289+3072];
	shr.u32 	%r1573, %r1572, %r293;
	and.b32  	%r1574, %r1573, %r82;
	shl.b32 	%r1575, %r1574, 3;
	add.s32 	%r1577, %r551, %r1575;
	ld.shared.u64 	%rd161, [%r1577+29184];
	xor.b32  	%r1578, %r1572, -2147483648;
	add.s64 	%rd162, %rd161, %rd7;
	shl.b64 	%rd163, %rd162, 2;
	add.s64 	%rd164, %rd1, %rd163;
	st.global.u32 	[%rd164+3072], %r1578;
$L__BB5_171:
	bar.warp.sync 	-1;
	add.s32 	%r1579, %r1, 1152;
	setp.ge.s32 	%p126, %r1579, %r290;
	@%p126 bra 	$L__BB5_173;
	ld.shared.u32 	%r1580, [%r289+4608];
	shr.u32 	%r1581, %r1580, %r293;
	and.b32  	%r1582, %r1581, %r82;
	shl.b32 	%r1583, %r1582, 3;
	add.s32 	%r1585, %r551, %r1583;
	ld.shared.u64 	%rd165, [%r1585+29184];
	xor.b32  	%r1586, %r1580, -2147483648;
	add.s64 	%rd166, %rd165, %rd7;
	shl.b64 	%rd167, %rd166, 2;
	add.s64 	%rd168, %rd1, %rd167;
	st.global.u32 	[%rd168+4608], %r1586;
$L__BB5_173:
	bar.warp.sync 	-1;
	add.s32 	%r1587, %r1, 1536;
	setp.ge.s32 	%p127, %r1587, %r290;
	@%p127 bra 	$L__BB5_175;
	ld.shared.u32 	%r1588, [%r289+6144];
	shr.u32 	%r1589, %r1588, %r293;
	and.b32  	%r1590, %r1589, %r82;
	shl.b32 	%r1591, %r1590, 3;
	add.s32 	%r1593, %r551, %r1591;
	ld.shared.u64 	%rd169, [%r1593+29184];
	xor.b32  	%r1594, %r1588, -2147483648;
	add.s64 	%rd170, %rd169, %rd7;
	shl.b64 	%rd171, %rd170, 2;
	add.s64 	%rd172, %rd1, %rd171;
	st.global.u32 	[%rd172+6144], %r1594;
$L__BB5_175:
	bar.warp.sync 	-1;
	add.s32 	%r1595, %r1, 1920;
	setp.ge.s32 	%p128, %r1595, %r290;
	@%p128 bra 	$L__BB5_177;
	ld.shared.u32 	%r1596, [%r289+7680];
	shr.u32 	%r1597, %r1596, %r293;
	and.b32  	%r1598, %r1597, %r82;
	shl.b32 	%r1599, %r1598, 3;
	add.s32 	%r1601, %r551, %r1599;
	ld.shared.u64 	%rd173, [%r1601+29184];
	xor.b32  	%r1602, %r1596, -2147483648;
	add.s64 	%rd174, %rd173, %rd7;
	shl.b64 	%rd175, %rd174, 2;
	add.s64 	%rd176, %rd1, %rd175;
	st.global.u32 	[%rd176+7680], %r1602;
$L__BB5_177:
	bar.warp.sync 	-1;
	add.s32 	%r1603, %r1, 2304;
	setp.ge.s32 	%p129, %r1603, %r290;
	@%p129 bra 	$L__BB5_179;
	ld.shared.u32 	%r1604, [%r289+9216];
	shr.u32 	%r1605, %r1604, %r293;
	and.b32  	%r1606, %r1605, %r82;
	shl.b32 	%r1607, %r1606, 3;
	add.s32 	%r1609, %r551, %r1607;
	ld.shared.u64 	%rd177, [%r1609+29184];
	xor.b32  	%r1610, %r1604, -2147483648;
	add.s64 	%rd178, %rd177, %rd7;
	shl.b64 	%rd179, %rd178, 2;
	add.s64 	%rd180, %rd1, %rd179;
	st.global.u32 	[%rd180+9216], %r1610;
$L__BB5_179:
	bar.warp.sync 	-1;
	add.s32 	%r1611, %r1, 2688;
	setp.ge.s32 	%p130, %r1611, %r290;
	@%p130 bra 	$L__BB5_181;
	ld.shared.u32 	%r1612, [%r289+10752];
	shr.u32 	%r1613, %r1612, %r293;
	and.b32  	%r1614, %r1613, %r82;
	shl.b32 	%r1615, %r1614, 3;
	add.s32 	%r1617, %r551, %r1615;
	ld.shared.u64 	%rd181, [%r1617+29184];
	xor.b32  	%r1618, %r1612, -2147483648;
	add.s64 	%rd182, %rd181, %rd7;
	shl.b64 	%rd183, %rd182, 2;
	add.s64 	%rd184, %rd1, %rd183;
	st.global.u32 	[%rd184+10752], %r1618;
$L__BB5_181:
	bar.warp.sync 	-1;
	or.b32  	%r1619, %r1, 3072;
	setp.ge.s32 	%p131, %r1619, %r290;
	@%p131 bra 	$L__BB5_183;
	ld.shared.u32 	%r1620, [%r289+12288];
	shr.u32 	%r1621, %r1620, %r293;
	and.b32  	%r1622, %r1621, %r82;
	shl.b32 	%r1623, %r1622, 3;
	add.s32 	%r1625, %r551, %r1623;
	ld.shared.u64 	%rd185, [%r1625+29184];
	xor.b32  	%r1626, %r1620, -2147483648;
	add.s64 	%rd186, %rd185, %rd7;
	shl.b64 	%rd187, %rd186, 2;
	add.s64 	%rd188, %rd1, %rd187;
	st.global.u32 	[%rd188+12288], %r1626;
$L__BB5_183:
	bar.warp.sync 	-1;
	add.s32 	%r1627, %r1, 3456;
	setp.ge.s32 	%p132, %r1627, %r290;
	@%p132 bra 	$L__BB5_185;
	ld.shared.u32 	%r1628, [%r289+13824];
	shr.u32 	%r1629, %r1628, %r293;
	and.b32  	%r1630, %r1629, %r82;
	shl.b32 	%r1631, %r1630, 3;
	add.s32 	%r1633, %r551, %r1631;
	ld.shared.u64 	%rd189, [%r1633+29184];
	xor.b32  	%r1634, %r1628, -2147483648;
	add.s64 	%rd190, %rd189, %rd7;
	shl.b64 	%rd191, %rd190, 2;
	add.s64 	%rd192, %rd1, %rd191;
	st.global.u32 	[%rd192+13824], %r1634;
$L__BB5_185:
	bar.warp.sync 	-1;
	add.s32 	%r1635, %r1, 3840;
	setp.ge.s32 	%p133, %r1635, %r290;
	@%p133 bra 	$L__BB5_187;
	ld.shared.u32 	%r1636, [%r289+15360];
	shr.u32 	%r1637, %r1636, %r293;
	and.b32  	%r1638, %r1637, %r82;
	shl.b32 	%r1639, %r1638, 3;
	add.s32 	%r1641, %r551, %r1639;
	ld.shared.u64 	%rd193, [%r1641+29184];
	xor.b32  	%r1642, %r1636, -2147483648;
	add.s64 	%rd194, %rd193, %rd7;
	shl.b64 	%rd195, %rd194, 2;
	add.s64 	%rd196, %rd1, %rd195;
	st.global.u32 	[%rd196+15360], %r1642;
$L__BB5_187:
	bar.warp.sync 	-1;
	add.s32 	%r1643, %r1, 4224;
	setp.ge.s32 	%p134, %r1643, %r290;
	@%p134 bra 	$L__BB5_189;
	ld.shared.u32 	%r1644, [%r289+16896];
	shr.u32 	%r1645, %r1644, %r293;
	and.b32  	%r1646, %r1645, %r82;
	shl.b32 	%r1647, %r1646, 3;
	add.s32 	%r1649, %r551, %r1647;
	ld.shared.u64 	%rd197, [%r1649+29184];
	xor.b32  	%r1650, %r1644, -2147483648;
	add.s64 	%rd198, %rd197, %rd7;
	shl.b64 	%rd199, %rd198, 2;
	add.s64 	%rd200, %rd1, %rd199;
	st.global.u32 	[%rd200+16896], %r1650;
$L__BB5_189:
	bar.warp.sync 	-1;
	add.s32 	%r1651, %r1, 4608;
	setp.ge.s32 	%p135, %r1651, %r290;
	@%p135 bra 	$L__BB5_191;
	ld.shared.u32 	%r1652, [%r289+18432];
	shr.u32 	%r1653, %r1652, %r293;
	and.b32  	%r1654, %r1653, %r82;
	shl.b32 	%r1655, %r1654, 3;
	add.s32 	%r1657, %r551, %r1655;
	ld.shared.u64 	%rd201, [%r1657+29184];
	xor.b32  	%r1658, %r1652, -2147483648;
	add.s64 	%rd202, %rd201, %rd7;
	shl.b64 	%rd203, %rd202, 2;
	add.s64 	%rd204, %rd1, %rd203;
	st.global.u32 	[%rd204+18432], %r1658;
$L__BB5_191:
	bar.warp.sync 	-1;
	add.s32 	%r1659, %r1, 4992;
	setp.ge.s32 	%p136, %r1659, %r290;
	@%p136 bra 	$L__BB5_193;
	ld.shared.u32 	%r1660, [%r289+19968];
	shr.u32 	%r1661, %r1660, %r293;
	and.b32  	%r1662, %r1661, %r82;
	shl.b32 	%r1663, %r1662, 3;
	add.s32 	%r1665, %r551, %r1663;
	ld.shared.u64 	%rd205, [%r1665+29184];
	xor.b32  	%r1666, %r1660, -2147483648;
	add.s64 	%rd206, %rd205, %rd7;
	shl.b64 	%rd207, %rd206, 2;
	add.s64 	%rd208, %rd1, %rd207;
	st.global.u32 	[%rd208+19968], %r1666;
$L__BB5_193:
	bar.warp.sync 	-1;
	add.s32 	%r1667, %r1, 5376;
	setp.ge.s32 	%p137, %r1667, %r290;
	@%p137 bra 	$L__BB5_195;
	ld.shared.u32 	%r1668, [%r289+21504];
	shr.u32 	%r1669, %r1668, %r293;
	and.b32  	%r1670, %r1669, %r82;
	shl.b32 	%r1671, %r1670, 3;
	add.s32 	%r1673, %r551, %r1671;
	ld.shared.u64 	%rd209, [%r1673+29184];
	xor.b32  	%r1674, %r1668, -2147483648;
	add.s64 	%rd210, %rd209, %rd7;
	shl.b64 	%rd211, %rd210, 2;
	add.s64 	%rd212, %rd1, %rd211;
	st.global.u32 	[%rd212+21504], %r1674;
$L__BB5_195:
	bar.warp.sync 	-1;
	add.s32 	%r1675, %r1, 5760;
	setp.ge.s32 	%p138, %r1675, %r290;
	@%p138 bra 	$L__BB5_197;
	ld.shared.u32 	%r1676, [%r289+23040];
	shr.u32 	%r1677, %r1676, %r293;
	and.b32  	%r1678, %r1677, %r82;
	shl.b32 	%r1679, %r1678, 3;
	add.s32 	%r1681, %r551, %r1679;
	ld.shared.u64 	%rd213, [%r1681+29184];
	xor.b32  	%r1682, %r1676, -2147483648;
	add.s64 	%rd214, %rd213, %rd7;
	shl.b64 	%rd215, %rd214, 2;
	add.s64 	%rd216, %rd1, %rd215;
	st.global.u32 	[%rd216+23040], %r1682;
$L__BB5_197:
	bar.warp.sync 	-1;
	or.b32  	%r1683, %r1, 6144;
	setp.ge.s32 	%p139, %r1683, %r290;
	@%p139 bra 	$L__BB5_199;
	ld.shared.u32 	%r1684, [%r289+24576];
	shr.u32 	%r1685, %r1684, %r293;
	and.b32  	%r1686, %r1685, %r82;
	shl.b32 	%r1687, %r1686, 3;
	add.s32 	%r1689, %r551, %r1687;
	ld.shared.u64 	%rd217, [%r1689+29184];
	xor.b32  	%r1690, %r1684, -2147483648;
	add.s64 	%rd218, %rd217, %rd7;
	shl.b64 	%rd219, %rd218, 2;
	add.s64 	%rd220, %rd1, %rd219;
	st.global.u32 	[%rd220+24576], %r1690;
$L__BB5_199:
	bar.warp.sync 	-1;
	add.s32 	%r1691, %r1, 6528;
	setp.ge.s32 	%p140, %r1691, %r290;
	@%p140 bra 	$L__BB5_201;
	ld.shared.u32 	%r1692, [%r289+26112];
	shr.u32 	%r1693, %r1692, %r293;
	and.b32  	%r1694, %r1693, %r82;
	shl.b32 	%r1695, %r1694, 3;
	add.s32 	%r1697, %r551, %r1695;
	ld.shared.u64 	%rd221, [%r1697+29184];
	xor.b32  	%r1698, %r1692, -2147483648;
	add.s64 	%rd222, %rd221, %rd7;
	shl.b64 	%rd223, %rd222, 2;
	add.s64 	%rd224, %rd1, %rd223;
	st.global.u32 	[%rd224+26112], %r1698;
$L__BB5_201:
	bar.warp.sync 	-1;
	add.s32 	%r1699, %r1, 6912;
	ld.shared.u32 	%r291, [%r289+27648];
	shr.u32 	%r1700, %r291, %r293;
	and.b32  	%r1701, %r1700, %r82;
	shl.b32 	%r1702, %r1701, 3;
	add.s32 	%r1704, %r551, %r1702;
	ld.shared.u64 	%rd225, [%r1704+29184];
	add.s64 	%rd19, %rd225, %rd7;
	setp.ge.s32 	%p141, %r1699, %r290;
	@%p141 bra 	$L__BB5_203;
	xor.b32  	%r1705, %r291, -2147483648;
	shl.b64 	%rd226, %rd19, 2;
	add.s64 	%rd227, %rd1, %rd226;
	st.global.u32 	[%rd227+27648], %r1705;
$L__BB5_203:
	bar.warp.sync 	-1;
$L__BB5_204:
	ret;

}
	// .globl	_ZN3cub18CUB_300001_SM_10006detail10radix_sort31DeviceRadixSortSingleTileKernelINS1_5radix10policy_hubIiNS0_8NullTypeEyE10Policy1000ELNS0_9SortOrderE1EiS6_yNS1_21identity_decomposer_tEEEvPKT1_PSB_PKT2_PSF_T3_iiT4_
.visible .entry _ZN3cub18CUB_300001_SM_10006detail10radix_sort31DeviceRadixSortSingleTileKernelINS1_5radix10policy_hubIiNS0_8NullTypeEyE10Policy1000ELNS0_9SortOrderE1EiS6_yNS1_21identity_decomposer_tEEEvPKT1_PSB_PKT2_PSF_T3_iiT4_(
	.param .u64 .ptr .align 1 _ZN3cub18CUB_300001_SM_10006detail10radix_sort31DeviceRadixSortSingleTileKernelINS1_5radix10policy_hubIiNS0_8NullTypeEyE10Policy1000ELNS0_9SortOrderE1EiS6_yNS1_21identity_decomposer_tEEEvPKT1_PSB_PKT2_PSF_T3_iiT4__param_0,
	.param .u64 .ptr .align 1 _ZN3cub18CUB_300001_SM_10006detail10radix_sort31DeviceRadixSortSingleTileKernelINS1_5radix10policy_hubIiNS0_8NullTypeEyE10Policy1000ELNS0_9SortOrderE1EiS6_yNS1_21identity_decomposer_tEEEvPKT1_PSB_PKT2_PSF_T3_iiT4__param_1,
	.param .u64 .ptr .align 1 _ZN3cub18CUB_300001_SM_10006detail10radix_sort31DeviceRadixSortSingleTileKernelINS1_5radix10policy_hubIiNS0_8NullTypeEyE10Policy1000ELNS0_9SortOrderE1EiS6_yNS1_21identity_decomposer_tEEEvPKT1_PSB_PKT2_PSF_T3_iiT4__param_2,
	.param .u64 .ptr .align 1 _ZN3cub18CUB_300001_SM_10006detail10radix_sort31DeviceRadixSortSingleTileKernelINS1_5radix10policy_hubIiNS0_8NullTypeEyE10Policy1000ELNS0_9SortOrderE1EiS6_yNS1_21identity_decomposer_tEEEvPKT1_PSB_PKT2_PSF_T3_iiT4__param_3,
	.param .u64 _ZN3cub18CUB_300001_SM_10006detail10radix_sort31DeviceRadixSortSingleTileKernelINS1_5radix10policy_hubIiNS0_8NullTypeEyE10Policy1000ELNS0_9SortOrderE1EiS6_yNS1_21identity_decomposer_tEEEvPKT1_PSB_PKT2_PSF_T3_iiT4__param_4,
	.param .u32 _ZN3cub18CUB_300001_SM_10006detail10radix_sort31DeviceRadixSortSingleTileKernelINS1_5radix10policy_hubIiNS0_8NullTypeEyE10Policy1000ELNS0_9SortOrderE1EiS6_yNS1_21identity_decomposer_tEEEvPKT1_PSB_PKT2_PSF_T3_iiT4__param_5,
	.param .u32 _ZN3cub18CUB_300001_SM_10006detail10radix_sort31DeviceRadixSortSingleTileKernelINS1_5radix10policy_hubIiNS0_8NullTypeEyE10Policy1000ELNS0_9SortOrderE1EiS6_yNS1_21identity_decomposer_tEEEvPKT1_PSB_PKT2_PSF_T3_iiT4__param_6,
	.param .align 1 .b8 _ZN3cub18CUB_300001_SM_10006detail10radix_sort31DeviceRadixSortSingleTileKernelINS1_5radix10policy_hubIiNS0_8NullTypeEyE10Policy1000ELNS0_9SortOrderE1EiS6_yNS1_21identity_decomposer_tEEEvPKT1_PSB_PKT2_PSF_T3_iiT4__param_7[1]
)
.maxntid 256
.minnctapersm 1
{
	.reg .pred 	%p<52>;
	.reg .b16 	%rs<39>;
	.reg .b32 	%r<763>;
	.reg .b64 	%rd<29>;
	// demoted variable
	.shared .align 16 .b8 _ZZN3cub18CUB_300001_SM_10006detail10radix_sort31DeviceRadixSortSingleTileKernelINS1_5radix10policy_hubIiNS0_8NullTypeEyE10Policy1000ELNS0_9SortOrderE1EiS6_yNS1_21identity_decomposer_tEEEvPKT1_PSB_PKT2_PSF_T3_iiT4_E12temp_storage[33856];
	ld.param.u64 	%rd5, [_ZN3cub18CUB_300001_SM_10006detail10radix_sort31DeviceRadixSortSingleTileKernelINS1_5radix10policy_hubIiNS0_8NullTypeEyE10Policy1000ELNS0_9SortOrderE1EiS6_yNS1_21identity_decomposer_tEEEvPKT1_PSB_PKT2_PSF_T3_iiT4__param_0];
	ld.param.u64 	%rd3, [_ZN3cub18CUB_300001_SM_10006detail10radix_sort31DeviceRadixSortSingleTileKernelINS1_5radix10policy_hubIiNS0_8NullTypeEyE10Policy1000ELNS0_9SortOrderE1EiS6_yNS1_21identity_decomposer_tEEEvPKT1_PSB_PKT2_PSF_T3_iiT4__param_1];
	ld.param.u64 	%rd4, [_ZN3cub18CUB_300001_SM_10006detail10radix_sort31DeviceRadixSortSingleTileKernelINS1_5radix10policy_hubIiNS0_8NullTypeEyE10Policy1000ELNS0_9SortOrderE1EiS6_yNS1_21identity_decomposer_tEEEvPKT1_PSB_PKT2_PSF_T3_iiT4__param_4];
	ld.param.u32 	%r189, [_ZN3cub18CUB_300001_SM_10006detail10radix_sort31DeviceRadixSortSingleTileKernelINS1_5radix10policy_hubIiNS0_8NullTypeEyE10Policy1000ELNS0_9SortOrderE1EiS6_yNS1_21identity_decomposer_tEEEvPKT1_PSB_PKT2_PSF_T3_iiT4__param_5];
	ld.param.u32 	%r190, [_ZN3cub18CUB_300001_SM_10006detail10radix_sort31DeviceRadixSortSingleTileKernelINS1_5radix10policy_hubIiNS0_8NullTypeEyE10Policy1000ELNS0_9SortOrderE1EiS6_yNS1_21identity_decomposer_tEEEvPKT1_PSB_PKT2_PSF_T3_iiT4__param_6];
	cvta.to.global.u64 	%rd6, %rd5;
	cvt.u32.u64 	%r1, %rd4;
	mov.u32 	%r2, %tid.x;
	mul.lo.s32 	%r3, %r2, 19;
	setp.ge.s32 	%p1, %r3, %r1;
	mul.wide.u32 	%rd7, %r3, 4;
	add.s64 	%rd1, %rd6, %rd7;
	mov.b32 	%r760, 0;
	@%p1 bra 	$L__BB6_2;
	ld.global.u32 	%r192, [%rd1];
	xor.b32  	%r760, %r192, -2147483648;
$L__BB6_2:
	add.s32 	%r194, %r3, 1;
	setp.ge.s32 	%p2, %r194, %r1;
	mov.b32 	%r759, 0;
	@%p2 bra 	$L__BB6_4;
	ld.global.u32 	%r195, [%rd1+4];
	xor.b32  	%r759, %r195, -2147483648;
$L__BB6_4:
	add.s32 	%r197, %r3, 2;
	setp.ge.s32 	%p3, %r197, %r1;
	mov.b32 	%r758, 0;
	@%p3 bra 	$L__BB6_6;
	ld.global.u32 	%r198, [%rd1+8];
	xor.b32  	%r758, %r198, -2147483648;
$L__BB6_6:
	add.s32 	%r200, %r3, 3;
	setp.ge.s32 	%p4, %r200, %r1;
	mov.b32 	%r757, 0;
	@%p4 bra 	$L__BB6_8;
	ld.global.u32 	%r201, [%rd1+12];
	xor.b32  	%r757, %r201, -2147483648;
$L__BB6_8:
	add.s32 	%r203, %r3, 4;
	setp.ge.s32 	%p5, %r203, %r1;
	mov.b32 	%r756, 0;
	@%p5 bra 	$L__BB6_10;
	ld.global.u32 	%r204, [%rd1+16];
	xor.b32  	%r756, %r204, -2147483648;
$L__BB6_10:
	add.s32 	%r206, %r3, 5;
	setp.ge.s32 	%p6, %r206, %r1;
	mov.b32 	%r755, 0;
	@%p6 bra 	$L__BB6_12;
	ld.global.u32 	%r207, [%rd1+20];
	xor.b32  	%r755, %r207, -2147483648;
$L__BB6_12:
	add.s32 	%r209, %r3, 6;
	setp.ge.s32 	%p7, %r209, %r1;
	mov.b32 	%r754, 0;
	@%p7 bra 	$L__BB6_14;
	ld.global.u32 	%r210, [%rd1+24];
	xor.b32  	%r754, %r210, -2147483648;
$L__BB6_14:
	add.s32 	%r212, %r3, 7;
	setp.ge.s32 	%p8, %r212, %r1;
	mov.b32 	%r753, 0;
	@%p8 bra 	$L__BB6_16;
	ld.global.u32 	%r213, [%rd1+28];
	xor.b32  	%r753, %r213, -2147483648;
$L__BB6_16:
	add.s32 	%r215, %r3, 8;
	setp.ge.s32 	%p9, %r215, %r1;
	mov.b32 	%r752, 0;
	@%p9 bra 	$L__BB6_18;
	ld.global.u32 	%r216, [%rd1+32];
	xor.b32  	%r752, %r216, -2147483648;
$L__BB6_18:
	add.s32 	%r218, %r3, 9;
	setp.ge.s32 	%p10, %r218, %r1;
	mov.b32 	%r751, 0;
	@%p10 bra 	$L__BB6_20;
	ld.global.u32 	%r219, [%rd1+36];
	xor.b32  	%r751, %r219, -2147483648;
$L__BB6_20:
	add.s32 	%r221, %r3, 10;
	setp.ge.s32 	%p11, %r221, %r1;
	mov.b32 	%r750, 0;
	@%p11 bra 	$L__BB6_22;
	ld.global.u32 	%r222, [%rd1+40];
	xor.b32  	%r750, %r222, -2147483648;
$L__BB6_22:
	add.s32 	%r224, %r3, 11;
	setp.ge.s32 	%p12, %r224, %r1;
	mov.b32 	%r749, 0;
	@%p12 bra 	$L__BB6_24;
	ld.global.u32 	%r225, [%rd1+44];
	xor.b32  	%r749, %r225, -2147483648;
$L__BB6_24:
	add.s32 	%r227, %r3, 12;
	setp.ge.s32 	%p13, %r227, %r1;
	mov.b32 	%r748, 0;
	@%p13 bra 	$L__BB6_26;
	ld.global.u32 	%r228, [%rd1+48];
	xor.b32  	%r748, %r228, -2147483648;
$L__BB6_26:
	add.s32 	%r230, %r3, 13;
	setp.ge.s32 	%p14, %r230, %r1;
	mov.b32 	%r747, 0;
	@%p14 bra 	$L__BB6_28;
	ld.global.u32 	%r231, [%rd1+52];
	xor.b32  	%r747, %r231, -2147483648;
$L__BB6_28:
	add.s32 	%r233, %r3, 14;
	setp.ge.s32 	%p15, %r233, %r1;
	mov.b32 	%r746, 0;
	@%p15 bra 	$L__BB6_30;
	ld.global.u32 	%r234, [%rd1+56];
	xor.b32  	%r746, %r234, -2147483648;
$L__BB6_30:
	add.s32 	%r236, %r3, 15;
	setp.ge.s32 	%p16, %r236, %r1;
	mov.b32 	%r745, 0;
	@%p16 bra 	$L__BB6_32;
	ld.global.u32 	%r237, [%rd1+60];
	xor.b32  	%r745, %r237, -2147483648;
$L__BB6_32:
	add.s32 	%r239, %r3, 16;
	setp.ge.s32 	%p17, %r239, %r1;
	mov.b32 	%r744, 0;
	@%p17 bra 	$L__BB6_34;
	ld.global.u32 	%r240, [%rd1+64];
	xor.b32  	%r744, %r240, -2147483648;
$L__BB6_34:
	add.s32 	%r242, %r3, 17;
	setp.ge.s32 	%p18, %r242, %r1;
	mov.b32 	%r743, 0;
	@%p18 bra 	$L__BB6_36;
	ld.global.u32 	%r243, [%rd1+68];
	xor.b32  	%r743, %r243, -2147483648;
$L__BB6_36:
	add.s32 	%r245, %r3, 18;
	setp.ge.s32 	%p19, %r245, %r1;
	mov.b32 	%r742, 0;
	@%p19 bra 	$L__BB6_38;
	ld.global.u32 	%r246, [%rd1+72];
	xor.b32  	%r742, %r246, -2147483648;
$L__BB6_38:
	bar.sync 	0;
	shr.u32 	%r42, %r2, 5;
	shl.b32 	%r248, %r2, 2;
	mov.u32 	%r249, _ZZN3cub18CUB_300001_SM_10006detail10radix_sort31DeviceRadixSortSingleTileKernelINS1_5radix10policy_hubIiNS0_8NullTypeEyE10Policy1000ELNS0_9SortOrderE1EiS6_yNS1_21identity_decomposer_tEEEvPKT1_PSB_PKT2_PSF_T3_iiT4_E12temp_storage;
	add.s32 	%r43, %r249, %r248;
	shl.b32 	%r250, %r2, 7;
	add.s32 	%r44, %r43, %r250;
	shl.b32 	%r251, %r42, 2;
	add.s32 	%r252, %r249, %r251;
	add.s32 	%r45, %r252, 33792;
	mad.lo.s32 	%r46, %r2, -56, %r44;
	add.s32 	%r741, %r189, 6;
	sub.s32 	%r740, %r190, %r189;
$L__BB6_39:
	add.s32 	%r312, %r741, -6;
	min.s32 	%r255, %r740, 6;
	mov.b32 	%r341, 0;
	st.shared.u32 	[%r43], %r341;
	st.shared.u32 	[%r43+1024], %r341;
	st.shared.u32 	[%r43+2048], %r341;
	st.shared.u32 	[%r43+3072], %r341;
	st.shared.u32 	[%r43+4096], %r341;
	st.shared.u32 	[%r43+5120], %r341;
	st.shared.u32 	[%r43+6144], %r341;
	st.shared.u32 	[%r43+7168], %r341;
	st.shared.u32 	[%r43+8192], %r341;
	st.shared.u32 	[%r43+9216], %r341;
	st.shared.u32 	[%r43+10240], %r341;
	st.shared.u32 	[%r43+11264], %r341;
	st.shared.u32 	[%r43+12288], %r341;
	st.shared.u32 	[%r43+13312], %r341;
	st.shared.u32 	[%r43+14336], %r341;
	st.shared.u32 	[%r43+15360], %r341;
	st.shared.u32 	[%r43+16384], %r341;
	st.shared.u32 	[%r43+17408], %r341;
	st.shared.u32 	[%r43+18432], %r341;
	st.shared.u32 	[%r43+19456], %r341;
	st.shared.u32 	[%r43+20480], %r341;
	st.shared.u32 	[%r43+21504], %r341;
	st.shared.u32 	[%r43+22528], %r341;
	st.shared.u32 	[%r43+23552], %r341;
	st.shared.u32 	[%r43+24576], %r341;
	st.shared.u32 	[%r43+25600], %r341;
	st.shared.u32 	[%r43+26624], %r341;
	st.shared.u32 	[%r43+27648], %r341;
	st.shared.u32 	[%r43+28672], %r341;
	st.shared.u32 	[%r43+29696], %r341;
	st.shared.u32 	[%r43+30720], %r341;
	st.shared.u32 	[%r43+31744], %r341;
	st.shared.u32 	[%r43+32768], %r341;
	// begin inline asm
	bmsk.clamp.b32 %r253, %r341, %r255;
	// end inline asm
	// begin inline asm
	shr.b32 %r256, %r760, %r312;
	// end inline asm
	and.b32  	%r344, %r253, %r256;
	shl.b32 	%r345, %r344, 10;
	not.b32 	%r346, %r345;
	and.b32  	%r347, %r346, 31744;
	add.s32 	%r348, %r43, %r347;
	shr.u32 	%r349, %r344, 4;
	and.b32  	%r350, %r349, 268435454;
	sub.s32 	%r71, %r348, %r350;
	ld.shared.u16 	%rs1, [%r71+2];
	add.s16 	%rs20, %rs1, 1;
	st.shared.u16 	[%r71+2], %rs20;
	// begin inline asm
	shr.b32 %r259, %r759, %r312;
	// end inline asm
	and.b32  	%r351, %r253, %r259;
	shl.b32 	%r352, %r351, 10;
	not.b32 	%r353, %r352;
	and.b32  	%r354, %r353, 31744;
	add.s32 	%r355, %r43, %r354;
	shr.u32 	%r356, %r351, 4;
	and.b32  	%r357, %r356, 268435454;
	sub.s32 	%r72, %r355, %r357;
	ld.shared.u16 	%rs2, [%r72+2];
	add.s16 	%rs21, %rs2, 1;
	st.shared.u16 	[%r72+2], %rs21;
	// begin inline asm
	shr.b32 %r262, %r758, %r312;
	// end inline asm
	and.b32  	%r358, %r253, %r262;
	shl.b32 	%r359, %r358, 10;
	not.b32 	%r360, %r359;
	and.b32  	%r361, %r360, 31744;
	add.s32 	%r362, %r43, %r361;
	shr.u32 	%r363, %r358, 4;
	and.b32  	%r364, %r363, 268435454;
	sub.s32 	%r73, %r362, %r364;
	ld.shared.u16 	%rs3, [%r73+2];
	add.s16 	%rs22, %rs3, 1;
	st.shared.u16 	[%r73+2], %rs22;
	// begin inline asm
	shr.b32 %r265, %r757, %r312;
	// end inline asm
	and.b32  	%r365, %r253, %r265;
	shl.b32 	%r366, %r365, 10;
	not.b32 	%r367, %r366;
	and.b32  	%r368, %r367, 31744;
	add.s32 	%r369, %r43, %r368;
	shr.u32 	%r370, %r365, 4;
	and.b32  	%r371, %r370, 268435454;
	sub.s32 	%r74, %r369, %r371;
	ld.shared.u16 	%rs4, [%r74+2];
	add.s16 	%rs23, %rs4, 1;
	st.shared.u16 	[%r74+2], %rs23;
	// begin inline asm
	shr.b32 %r268, %r756, %r312;
	// end inline asm
	and.b32  	%r372, %r253, %r268;
	shl.b32 	%r373, %r372, 10;
	not.b32 	%r374, %r373;
	and.b32  	%r375, %r374, 31744;
	add.s32 	%r376, %r43, %r375;
	shr.u32 	%r377, %r372, 4;
	and.b32  	%r378, %r377, 268435454;
	sub.s32 	%r75, %r376, %r378;
	ld.shared.u16 	%rs5, [%r75+2];
	add.s16 	%rs24, %rs5, 1;
	st.shared.u16 	[%r75+2], %rs24;
	// begin inline asm
	shr.b32 %r271, %r755, %r312;
	// end inline asm
	and.b32  	%r379, %r253, %r271;
	shl.b32 	%r380, %r379, 10;
	not.b32 	%r381, %r380;
	and.b32  	%r382, %r381, 31744;
	add.s32 	%r383, %r43, %r382;
	shr.u32 	%r384, %r379, 4;
	and.b32  	%r385, %r384, 268435454;
	sub.s32 	%r76, %r383, %r385;
	ld.shared.u16 	%rs6, [%r76+2];
	add.s16 	%rs25, %rs6, 1;
	st.shared.u16 	[%r76+2], %rs25;
	// begin inline asm
	shr.b32 %r274, %r754, %r312;
	// end inline asm
	and.b32  	%r386, %r253, %r274;
	shl.b32 	%r387, %r386, 10;
	not.b32 	%r388, %r387;
	and.b32  	%r389, %r388, 31744;
	add.s32 	%r390, %r43, %r389;
	shr.u32 	%r391, %r386, 4;
	and.b32  	%r392, %r391, 268435454;
	sub.s32 	%r77, %r390, %r392;
	ld.shared.u16 	%rs7, [%r77+2];
	add.s16 	%rs26, %rs7, 1;
	st.shared.u16 	[%r77+2], %rs26;
	// begin inline asm
	shr.b32 %r277, %r753, %r312;
	// end inline asm
	and.b32  	%r393, %r253, %r277;
	shl.b32 	%r394, %r393, 10;
	not.b32 	%r395, %r394;
	and.b32  	%r396, %r395, 31744;
	add.s32 	%r397, %r43, %r396;
	shr.u32 	%r398, %r393, 4;
	and.b32  	%r399, %r398, 268435454;
	sub.s32 	%r78, %r397, %r399;
	ld.shared.u16 	%rs8, [%r78+2];
	add.s16 	%rs27, %rs8, 1;
	st.shared.u16 	[%r78+2], %rs27;
	// begin inline asm
	shr.b32 %r280, %r752, %r312;
	// end inline asm
	and.b32  	%r400, %r253, %r280;
	shl.b32 	%r401, %r400, 10;
	not.b32 	%r402, %r401;
	and.b32  	%r403, %r402, 31744;
	add.s32 	%r404, %r43, %r403;
	shr.u32 	%r405, %r400, 4;
	and.b32  	%r406, %r405, 268435454;
	sub.s32 	%r79, %r404, %r406;
	ld.shared.u16 	%rs9, [%r79+2];
	add.s16 	%rs28, %rs9, 1;
	st.shared.u16 	[%r79+2], %rs28;
	// begin inline asm
	shr.b32 %r283, %r751, %r312;
	// end inline asm
	and.b32  	%r407, %r253, %r283;
	shl.b32 	%r408, %r407, 10;
	not.b32 	%r409, %r408;
	and.b32  	%r410, %r409, 31744;
	add.s32 	%r411, %r43, %r410;
	shr.u32 	%r412, %r407, 4;
	and.b32  	%r413, %r412, 268435454;
	sub.s32 	%r80, %r411, %r413;
	ld.shared.u16 	%rs10, [%r80+2];
	add.s16 	%rs29, %rs10, 1;
	st.shared.u16 	[%r80+2], %rs29;
	// begin inline asm
	shr.b32 %r286, %r750, %r312;
	// end inline asm
	and.b32  	%r414, %r253, %r286;
	shl.b32 	%r415, %r414, 10;
	not.b32 	%r416, %r415;
	and.b32  	%r417, %r416, 31744;
	add.s32 	%r418, %r43, %r417;
	shr.u32 	%r419, %r414, 4;
	and.b32  	%r420, %r419, 268435454;
	sub.s32 	%r81, %r418, %r420;
	ld.shared.u16 	%rs11, [%r81+2];
	add.s16 	%rs30, %rs11, 1;
	st.shared.u16 	[%r81+2], %rs30;
	// begin inline asm
	shr.b32 %r289, %r749, %r312;
	// end inline asm
	and.b32  	%r421, %r253, %r289;
	shl.b32 	%r422, %r421, 10;
	not.b32 	%r423, %r422;
	and.b32  	%r424, %r423, 31744;
	add.s32 	%r425, %r43, %r424;
	shr.u32 	%r426, %r421, 4;
	and.b32  	%r427, %r426, 268435454;
	sub.s32 	%r82, %r425, %r427;
	ld.shared.u16 	%rs12, [%r82+2];
	add.s16 	%rs31, %rs12, 1;
	st.shared.u16 	[%r82+2], %rs31;
	// begin inline asm
	shr.b32 %r292, %r748, %r312;
	// end inline asm
	and.b32  	%r428, %r253, %r292;
	shl.b32 	%r429, %r428, 10;
	not.b32 	%r430, %r429;
	and.b32  	%r431, %r430, 31744;
	add.s32 	%r432, %r43, %r431;
	shr.u32 	%r433, %r428, 4;
	and.b32  	%r434, %r433, 268435454;
	sub.s32 	%r83, %r432, %r434;
	ld.shared.u16 	%rs13, [%r83+2];
	add.s16 	%rs32, %rs13, 1;
	st.shared.u16 	[%r83+2], %rs32;
	// begin inline asm
	shr.b32 %r295, %r747, %r312;
	// end inline asm
	and.b32  	%r435, %r253, %r295;
	shl.b32 	%r436, %r435, 10;
	not.b32 	%r437, %r436;
	and.b32  	%r438, %r437, 31744;
	add.s32 	%r439, %r43, %r438;
	shr.u32 	%r440, %r435, 4;
	and.b32  	%r441, %r440, 268435454;
	sub.s32 	%r84, %r439, %r441;
	ld.shared.u16 	%rs14, [%r84+2];
	add.s16 	%rs33, %rs14, 1;
	st.shared.u16 	[%r84+2], %rs33;
	// begin inline asm
	shr.b32 %r298, %r746, %r312;
	// end inline asm
	and.b32  	%r442, %r253, %r298;
	shl.b32 	%r443, %r442, 10;
	not.b32 	%r444, %r443;
	and.b32  	%r445, %r444, 31744;
	add.s32 	%r446, %r43, %r445;
	shr.u32 	%r447, %r442, 4;
	and.b32  	%r448, %r447, 268435454;
	sub.s32 	%r85, %r446, %r448;
	ld.shared.u16 	%rs15, [%r85+2];
	add.s16 	%rs34, %rs15, 1;
	st.shared.u16 	[%r85+2], %rs34;
	// begin inline asm
	shr.b32 %r301, %r745, %r312;
	// end inline asm
	and.b32  	%r449, %r253, %r301;
	shl.b32 	%r450, %r449, 10;
	not.b32 	%r451, %r450;
	and.b32  	%r452, %r451, 31744;
	add.s32 	%r453, %r43, %r452;
	shr.u32 	%r454, %r449, 4;
	and.b32  	%r455, %r454, 268435454;
	sub.s32 	%r86, %r453, %r455;
	ld.shared.u16 	%rs16, [%r86+2];
	add.s16 	%rs35, %rs16, 1;
	st.shared.u16 	[%r86+2], %rs35;
	// begin inline asm
	shr.b32 %r304, %r744, %r312;
	// end inline asm
	and.b32  	%r456, %r253, %r304;
	shl.b32 	%r457, %r456, 10;
	not.b32 	%r458, %r457;
	and.b32  	%r459, %r458, 31744;
	add.s32 	%r460, %r43, %r459;
	shr.u32 	%r461, %r456, 4;
	and.b32  	%r462, %r461, 268435454;
	sub.s32 	%r87, %r460, %r462;
	ld.shared.u16 	%rs17, [%r87+2];
	add.s16 	%rs36, %rs17, 1;
	st.shared.u16 	[%r87+2], %rs36;
	// begin inline asm
	shr.b32 %r307, %r743, %r312;
	// end inline asm
	and.b32  	%r463, %r253, %r307;
	shl.b32 	%r464, %r463, 10;
	not.b32 	%r465, %r464;
	and.b32  	%r466, %r465, 31744;
	add.s32 	%r467, %r43, %r466;
	shr.u32 	%r468, %r463, 4;
	and.b32  	%r469, %r468, 268435454;
	sub.s32 	%r88, %r467, %r469;
	ld.shared.u16 	%rs18, [%r88+2];
	add.s16 	%rs37, %rs18, 1;
	st.shared.u16 	[%r88+2], %rs37;
	// begin inline asm
	shr.b32 %r310, %r742, %r312;
	// end inline asm
	and.b32  	%r470, %r253, %r310;
	shl.b32 	%r471, %r470, 10;
	not.b32 	%r472, %r471;
	and.b32  	%r473, %r472, 31744;
	add.s32 	%r474, %r43, %r473;
	shr.u32 	%r475, %r470, 4;
	and.b32  	%r476, %r475, 268435454;
	sub.s32 	%r89, %r474, %r476;
	ld.shared.u16 	%rs19, [%r89+2];
	add.s16 	%rs38, %rs19, 1;
	st.shared.u16 	[%r89+2], %rs38;
	bar.sync 	0;
	ld.shared.u32 	%r90, [%r44];
	ld.shared.u32 	%r477, [%r44+4];
	ld.shared.u32 	%r478, [%r44+8];
	ld.shared.u32 	%r479, [%r44+12];
	ld.shared.u32 	%r480, [%r44+16];
	ld.shared.u32 	%r481, [%r44+20];
	ld.shared.u32 	%r482, [%r44+24];
	ld.shared.u32 	%r483, [%r44+28];
	ld.shared.u32 	%r484, [%r44+32];
	ld.shared.u32 	%r485, [%r44+36];
	ld.shared.u32 	%r486, [%r44+40];
	ld.shared.u32 	%r487, [%r44+44];
	ld.shared.u32 	%r488, [%r44+48];
	ld.shared.u32 	%r489, [%r44+52];
	ld.shared.u32 	%r490, [%r44+56];
	ld.shared.u32 	%r491, [%r44+60];
	ld.shared.u32 	%r492, [%r44+64];
	ld.shared.u32 	%r493, [%r44+68];
	ld.shared.u32 	%r494, [%r44+72];
	ld.shared.u32 	%r495, [%r44+76];
	ld.shared.u32 	%r496, [%r44+80];
	ld.shared.u32 	%r497, [%r44+84];
	ld.shared.u32 	%r498, [%r44+88];
	ld.shared.u32 	%r499, [%r44+92];
	ld.shared.u32 	%r500, [%r44+96];
	ld.shared.u32 	%r501, [%r44+100];
	ld.shared.u32 	%r502, [%r44+104];
	ld.shared.u32 	%r503, [%r44+108];
	ld.shared.u32 	%r504, [%r44+112];
	ld.shared.u32 	%r505, [%r44+116];
	ld.shared.u32 	%r506, [%r44+120];
	ld.shared.u32 	%r507, [%r44+124];
	ld.shared.u32 	%r508, [%r44+128];
	add.s32 	%r91, %r477, %r90;
	add.s32 	%r92, %r478, %r91;
	add.s32 	%r93, %r479, %r92;
	add.s32 	%r94, %r480, %r93;
	add.s32 	%r95, %r481, %r94;
	add.s32 	%r96, %r482, %r95;
	add.s32 	%r97, %r483, %r96;
	add.s32 	%r98, %r484, %r97;
	add.s32 	%r99, %r485, %r98;
	add.s32 	%r100, %r486, %r99;
	add.s32 	%r101, %r487, %r100;
	add.s32 	%r102, %r488, %r101;
	add.s32 	%r103, %r489, %r102;
	add.s32 	%r104, %r490, %r103;
	add.s32 	%r105, %r491, %r104;
	add.s32 	%r106, %r492, %r105;
	add.s32 	%r107, %r493, %r106;
	add.s32 	%r108, %r494, %r107;
	add.s32 	%r109, %r495, %r108;
	add.s32 	%r110, %r496, %r109;
	add.s32 	%r111, %r497, %r110;
	add.s32 	%r112, %r498, %r111;
	add.s32 	%r113, %r499, %r112;
	add.s32 	%r114, %r500, %r113;
	add.s32 	%r115, %r501, %r114;
	add.s32 	%r116, %r502, %r115;
	add.s32 	%r117, %r503, %r116;
	add.s32 	%r118, %r504, %r117;
	add.s32 	%r119, %r505, %r118;
	add.s32 	%r120, %r506, %r119;
	add.s32 	%r121, %r507, %r120;
	add.s32 	%r318, %r508, %r121;
	// begin inline asm
	mov.u32 %r313, %laneid;
	// end inline asm
	mov.b32 	%r316, 1;
	mov.b32 	%r343, -1;
	// begin inline asm
	{  .reg .u32 r0;  .reg .pred p;  shfl.sync.up.b32 r0|p, %r318, %r316, %r341, %r343;  @p add.u32 r0, r0, %r318;  mov.u32 %r314, r0;}
	// end inline asm
	mov.b32 	%r322, 2;
	// begin inline asm
	{  .reg .u32 r0;  .reg .pred p;  shfl.sync.up.b32 r0|p, %r314, %r322, %r341, %r343;  @p add.u32 r0, r0, %r314;  mov.u32 %r320, r0;}
	// end inline asm
	mov.b32 	%r328, 4;
	// begin inline asm
	{  .reg .u32 r0;  .reg .pred p;  shfl.sync.up.b32 r0|p, %r320, %r328, %r341, %r343;  @p add.u32 r0, r0, %r320;  mov.u32 %r326, r0;}
	// end inline asm
	mov.b32 	%r334, 8;
	// begin inline asm
	{  .reg .u32 r0;  .reg .pred p;  shfl.sync.up.b32 r0|p, %r326, %r334, %r341, %r343;  @p add.u32 r0, r0, %r326;  mov.u32 %r332, r0;}
	// end inline asm
	mov.b32 	%r340, 16;
	// begin inline asm
	{  .reg .u32 r0;  .reg .pred p;  shfl.sync.up.b32 r0|p, %r332, %r340, %r341, %r343;  @p add.u32 r0, r0, %r332;  mov.u32 %r338, r0;}
	// end inline asm
	setp.ne.s32 	%p20, %r313, 31;
	@%p20 bra 	$L__BB6_41;
	st.shared.u32 	[%r45], %r338;
$L__BB6_41:
	sub.s32 	%r509, %r338, %r318;
	setp.gt.u32 	%p21, %r2, 31;
	setp.eq.s32 	%p22, %r42, 7;
	setp.eq.s32 	%p23, %r42, 6;
	setp.eq.s32 	%p24, %r42, 5;
	setp.eq.s32 	%p25, %r42, 4;
	setp.eq.s32 	%p26, %r42, 3;
	setp.eq.s32 	%p27, %r42, 2;
	setp.eq.s32 	%p28, %r42, 1;
	bar.sync 	0;
	ld.shared.v4.u32 	{%r510, %r511, %r512, %r513}, [_ZZN3cub18CUB_300001_SM_10006detail10radix_sort31DeviceRadixSortSingleTileKernelINS1_5radix10policy_hubIiNS0_8NullTypeEyE10Policy1000ELNS0_9SortOrderE1EiS6_yNS1_21identity_decomposer_tEEEvPKT1_PSB_PKT2_PSF_T3_iiT4_E12temp_storage+33792];
	selp.b32 	%r514, %r510, %r761, %p28;
	add.s32 	%r515, %r511, %r510;
	selp.b32 	%r516, %r515, %r514, %p27;
	add.s32 	%r517, %r515, %r512;
	selp.b32 	%r518, %r517, %r516, %p26;
	add.s32 	%r519, %r517, %r513;
	selp.b32 	%r520, %r519, %r518, %p25;
	ld.shared.v4.u32 	{%r521, %r522, %r523, %r524}, [_ZZN3cub18CUB_300001_SM_10006detail10radix_sort31DeviceRadixSortSingleTileKernelINS1_5radix10policy_hubIiNS0_8NullTypeEyE10Policy1000ELNS0_9SortOrderE1EiS6_yNS1_21identity_decomposer_tEEEvPKT1_PSB_PKT2_PSF_T3_iiT4_E12temp_storage+33808];
	add.s32 	%r525, %r519, %r521;
	selp.b32 	%r526, %r525, %r520, %p24;
	add.s32 	%r527, %r525, %r522;
	selp.b32 	%r528, %r527, %r526, %p23;
	add.s32 	%r529, %r527, %r523;
	selp.b32 	%r761, %r529, %r528, %p22;
	add.s32 	%r126, %r529, %r524;
	setp.ne.s32 	%p29, %r313, 0;
	selp.b32 	%r530, %r509, 0, %p29;
	add.s32 	%r531, %r761, %r530;
	or.pred  	%p30, %p21, %p29;
	selp.b32 	%r762, %r531, %r509, %p21;
	@%p30 bra 	$L__BB6_43;
	shl.b32 	%r762, %r126, 16;
	st.shared.u32 	[_ZZN3cub18CUB_300001_SM_10006detail10radix_sort31DeviceRadixSortSingleTileKernelINS1_5radix10policy_hubIiNS0_8NullTypeEyE10Policy1000ELNS0_9SortOrderE1EiS6_yNS1_21identity_decomposer_tEEEvPKT1_PSB_PKT2_PSF_T3_iiT4_E12temp_storage+33832], %r762;
$L__BB6_43:
	setp.eq.s32 	%p31, %r2, 0;
	bar.sync 	0;
	ld.shared.u32 	%r532, [_ZZN3cub18CUB_300001_SM_10006detail10radix_sort31DeviceRadixSortSingleTileKernelINS1_5radix10policy_hubIiNS0_8NullTypeEyE10Policy1000ELNS0_9SortOrderE1EiS6_yNS1_21identity_decomposer_tEEEvPKT1_PSB_PKT2_PSF_T3_iiT4_E12temp_storage+33832];
	selp.b32 	%r533, 0, %r532, %p31;
	add.s32 	%r534, %r762, %r533;
	add.s32 	%r535, %r90, %r534;
	add.s32 	%r536, %r91, %r534;
	add.s32 	%r537, %r92, %r534;
	add.s32 	%r538, %r93, %r534;
	add.s32 	%r539, %r94, %r534;
	add.s32 	%r540, %r95, %r534;
	add.s32 	%r541, %r96, %r534;
	add.s32 	%r542, %r97, %r534;
	add.s32 	%r543, %r98, %r534;
	add.s32 	%r544, %r99, %r534;
	add.s32 	%r545, %r100, %r534;
	add.s32 	%r546, %r101, %r534;
	add.s32 	%r547, %r102, %r534;
	add.s32 	%r548, %r103, %r534;
	add.s32 	%r549, %r104, %r534;
	add.s32 	%r550, %r105, %r534;
	add.s32 	%r551, %r106, %r534;
	add.s32 	%r552, %r107, %r534;
	add.s32 	%r553, %r108, %r534;
	add.s32 	%r554, %r109, %r534;
	add.s32 	%r555, %r110, %r534;
	add.s32 	%r556, %r111, %r534;
	add.s32 	%r557, %r112, %r534;
	add.s32 	%r558, %r113, %r534;
	add.s32 	%r559, %r114, %r534;
	add.s32 	%r560, %r115, %r534;
	add.s32 	%r561, %r116, %r534;
	add.s32 	%r562, %r117, %r534;
	add.s32 	%r563, %r118, %r534;
	add.s32 	%r564, %r119, %r534;
	add.s32 	%r565, %r120, %r534;
	add.s32 	%r566, %r121, %r534;
	st.shared.u32 	[%r44], %r534;
	st.shared.u32 	[%r44+4], %r535;
	st.shared.u32 	[%r44+8], %r536;
	st.shared.u32 	[%r44+12], %r537;
	st.shared.u32 	[%r44+16], %r538;
	st.shared.u32 	[%r44+20], %r539;
	st.shared.u32 	[%r44+24], %r540;
	st.shared.u32 	[%r44+28], %r541;
	st.shared.u32 	[%r44+32], %r542;
	st.shared.u32 	[%r44+36], %r543;
	st.shared.u32 	[%r44+40], %r544;
	st.shared.u32 	[%r44+44], %r545;
	st.shared.u32 	[%r44+48], %r546;
	st.shared.u32 	[%r44+52], %r547;
	st.shared.u32 	[%r44+56], %r548;
	st.shared.u32 	[%r44+60], %r549;
	st.shared.u32 	[%r44+64], %r550;
	st.shared.u32 	[%r44+68], %r551;
	st.shared.u32 	[%r44+72], %r552;
	st.shared.u32 	[%r44+76], %r553;
	st.shared.u32 	[%r44+80], %r554;
	st.shared.u32 	[%r44+84], %r555;
	st.shared.u32 	[%r44+88], %r556;
	st.shared.u32 	[%r44+92], %r557;
	st.shared.u32 	[%r44+96], %r558;
	st.shared.u32 	[%r44+100], %r559;
	st.shared.u32 	[%r44+104], %r560;
	st.shared.u32 	[%r44+108], %r561;
	st.shared.u32 	[%r44+112], %r562;
	st.shared.u32 	[%r44+116], %r563;
	st.shared.u32 	[%r44+120], %r564;
	st.shared.u32 	[%r44+124], %r565;
	st.shared.u32 	[%r44+128], %r566;
	bar.sync 	0;
	cvt.u32.u16 	%r567, %rs1;
	ld.shared.u16 	%r568, [%r71+2];
	add.s32 	%r130, %r568, %r567;
	cvt.u32.u16 	%r569, %rs2;
	ld.shared.u16 	%r570, [%r72+2];
	add.s32 	%r131, %r570, %r569;
	cvt.u32.u16 	%r571, %rs3;
	ld.shared.u16 	%r572, [%r73+2];
	add.s32 	%r132, %r572, %r571;
	cvt.u32.u16 	%r573, %rs4;
	ld.shared.u16 	%r574, [%r74+2];
	add.s32 	%r133, %r574, %r573;
	cvt.u32.u16 	%r575, %rs5;
	ld.shared.u16 	%r576, [%r75+2];
	add.s32 	%r134, %r576, %r575;
	cvt.u32.u16 	%r577, %rs6;
	ld.shared.u16 	%r578, [%r76+2];
	add.s32 	%r135, %r578, %r577;
	cvt.u32.u16 	%r579, %rs7;
	ld.shared.u16 	%r580, [%r77+2];
	add.s32 	%r136, %r580, %r579;
	cvt.u32.u16 	%r581, %rs8;
	ld.shared.u16 	%r582, [%r78+2];
	add.s32 	%r137, %r582, %r581;
	cvt.u32.u16 	%r583, %rs9;
	ld.shared.u16 	%r584, [%r79+2];
	add.s32 	%r138, %r584, %r583;
	cvt.u32.u16 	%r585, %rs10;
	ld.shared.u16 	%r586, [%r80+2];
	add.s32 	%r139, %r586, %r585;
	cvt.u32.u16 	%r587, %rs11;
	ld.shared.u16 	%r588, [%r81+2];
	add.s32 	%r140, %r588, %r587;
	cvt.u32.u16 	%r589, %rs12;
	ld.shared.u16 	%r590, [%r82+2];
	add.s32 	%r141, %r590, %r589;
	cvt.u32.u16 	%r591, %rs13;
	ld.shared.u16 	%r592, [%r83+2];
	add.s32 	%r142, %r592, %r591;
	cvt.u32.u16 	%r593, %rs14;
	ld.shared.u16 	%r594, [%r84+2];
	add.s32 	%r143, %r594, %r593;
	cvt.u32.u16 	%r595, %rs15;
	ld.shared.u16 	%r596, [%r85+2];
	add.s32 	%r144, %r596, %r595;
	cvt.u32.u16 	%r597, %rs16;
	ld.shared.u16 	%r598, [%r86+2];
	add.s32 	%r145, %r598, %r597;
	cvt.u32.u16 	%r599, %rs17;
	ld.shared.u16 	%r600, [%r87+2];
	add.s32 	%r146, %r600, %r599;
	cvt.u32.u16 	%r601, %rs18;
	ld.shared.u16 	%r602, [%r88+2];
	add.s32 	%r147, %r602, %r601;
	cvt.u32.u16 	%r603, %rs19;
	ld.shared.u16 	%r604, [%r89+2];
	add.s32 	%r148, %r604, %r603;
	bar.sync 	0;
	setp.lt.s32 	%p32, %r741, %r190;
	@%p32 bra 	$L__BB6_83;
	cvt.u64.u32 	%rd8, %r2;
	shl.b32 	%r605, %r130, 2;
	mov.u32 	%r606, _ZZN3cub18CUB_300001_SM_10006detail10radix_sort31DeviceRadixSortSingleTileKernelINS1_5radix10policy_hubIiNS0_8NullTypeEyE10Policy1000ELNS0_9SortOrderE1EiS6_yNS1_21identity_decomposer_tEEEvPKT1_PSB_PKT2_PSF_T3_iiT4_E12temp_storage;
	add.s32 	%r607, %r606, %r605;
	st.shared.u32 	[%r607], %r760;
	shl.b32 	%r608, %r131, 2;
	add.s32 	%r609, %r606, %r608;
	st.shared.u32 	[%r609], %r759;
	shl.b32 	%r610, %r132, 2;
	add.s32 	%r611, %r606, %r610;
	st.shared.u32 	[%r611], %r758;
	shl.b32 	%r612, %r133, 2;
	add.s32 	%r613, %r606, %r612;
	st.shared.u32 	[%r613], %r757;
	shl.b32 	%r614, %r134, 2;
	add.s32 	%r615, %r606, %r614;
	st.shared.u32 	[%r615], %r756;
	shl.b32 	%r616, %r135, 2;
	add.s32 	%r617, %r606, %r616;
	st.shared.u32 	[%r617], %r755;
	shl.b32 	%r618, %r136, 2;
	add.s32 	%r619, %r606, %r618;
	st.shared.u32 	[%r619], %r754;
	shl.b32 	%r620, %r137, 2;
	add.s32 	%r621, %r606, %r620;
	st.shared.u32 	[%r621], %r753;
	shl.b32 	%r622, %r138, 2;
	add.s32 	%r623, %r606, %r622;
	st.shared.u32 	[%r623], %r752;
	shl.b32 	%r624, %r139, 2;
	add.s32 	%r625, %r606, %r624;
	st.shared.u32 	[%r625], %r751;
	shl.b32 	%r626, %r140, 2;
	add.s32 	%r627, %r606, %r626;
	st.shared.u32 	[%r627], %r750;
	shl.b32 	%r628, %r141, 2;
	add.s32 	%r629, %r606, %r628;
	st.shared.u32 	[%r629], %r749;
	shl.b32 	%r630, %r142, 2;
	add.s32 	%r631, %r606, %r630;
	st.shared.u32 	[%r631], %r748;
	shl.b32 	%r632, %r143, 2;
	add.s32 	%r633, %r606, %r632;
	st.shared.u32 	[%r633], %r747;
	shl.b32 	%r634, %r144, 2;
	add.s32 	%r635, %r606, %r634;
	st.shared.u32 	[%r635], %r746;
	shl.b32 	%r636, %r145, 2;
	add.s32 	%r637, %r606, %r636;
	st.shared.u32 	[%r637], %r745;
	shl.b32 	%r638, %r146, 2;
	add.s32 	%r639, %r606, %r638;
	st.shared.u32 	[%r639], %r744;
	shl.b32 	%r640, %r147, 2;
	add.s32 	%r641, %r606, %r640;
	st.shared.u32 	[%r641], %r743;
	shl.b32 	%r642, %r148, 2;
	add.s32 	%r643, %r606, %r642;
	st.shared.u32 	[%r643], %r742;
	bar.sync 	0;
	mad.lo.s32 	%r149, %r2, -72, %r46;
	ld.shared.u32 	%r150, [%r149+1024];
	ld.shared.u32 	%r151, [%r149+2048];
	ld.shared.u32 	%r152, [%r149+3072];
	ld.shared.u32 	%r153, [%r149+4096];
	ld.shared.u32 	%r154, [%r149+5120];
	ld.shared.u32 	%r155, [%r149+6144];
	ld.shared.u32 	%r156, [%r149+7168];
	ld.shared.u32 	%r157, [%r149+8192];
	ld.shared.u32 	%r158, [%r149+9216];
	ld.shared.u32 	%r159, [%r149+10240];
	ld.shared.u32 	%r160, [%r149+11264];
	ld.shared.u32 	%r161, [%r149+12288];
	ld.shared.u32 	%r162, [%r149+13312];
	ld.shared.u32 	%r163, [%r149+14336];
	ld.shared.u32 	%r164, [%r149+15360];
	ld.shared.u32 	%r165, [%r149+16384];
	ld.shared.u32 	%r166, [%r149+17408];
	ld.shared.u32 	%r167, [%r149+18432];
	setp.gt.u64 	%p33, %rd4, %rd8;
	cvta.to.global.u64 	%rd9, %rd3;
	mul.wide.u32 	%rd10, %r2, 4;
	add.s64 	%rd2, %rd9, %rd10;
	@%p33 bra 	$L__BB6_45;
	bra.uni 	$L__BB6_46;
$L__BB6_45:
	ld.shared.u32 	%r644, [%r149];
	xor.b32  	%r645, %r644, -2147483648;
	st.global.u32 	[%rd2], %r645;
$L__BB6_46:
	add.s32 	%r646, %r2, 256;
	cvt.u64.u32 	%rd11, %r646;
	setp.le.u64 	%p34, %rd4, %rd11;
	@%p34 bra 	$L__BB6_48;
	xor.b32  	%r647, %r150, -2147483648;
	st.global.u32 	[%rd2+1024], %r647;
$L__BB6_48:
	add.s32 	%r648, %r2, 512;
	cvt.u64.u32 	%rd12, %r648;
	setp.le.u64 	%p35, %rd4, %rd12;
	@%p35 bra 	$L__BB6_50;
	xor.b32  	%r649, %r151, -2147483648;
	st.global.u32 	[%rd2+2048], %r649;
$L__BB6_50:
	add.s32 	%r650, %r2, 768;
	cvt.u64.u32 	%rd13, %r650;
	setp.le.u64 	%p36, %rd4, %rd13;
	@%p36 bra 	$L__BB6_52;
	xor.b32  	%r651, %r152, -2147483648;
	st.global.u32 	[%rd2+3072], %r651;
$L__BB6_52:
	or.b32  	%r652, %r2, 1024;
	cvt.u64.u32 	%rd14, %r652;
	setp.le.u64 	%p37, %rd4, %rd14;
	@%p37 bra 	$L__BB6_54;
	xor.b32  	%r653, %r153, -2147483648;
	st.global.u32 	[%rd2+4096], %r653;
$L__BB6_54:
	add.s32 	%r654, %r2, 1280;
	cvt.u64.u32 	%rd15, %r654;
	setp.le.u64 	%p38, %rd4, %rd15;
	@%p38 bra 	$L__BB6_56;
	xor.b32  	%r655, %r154, -2147483648;
	st.global.u32 	[%rd2+5120], %r655;
$L__BB6_56:
	add.s32 	%r656, %r2, 1536;
	cvt.u64.u32 	%rd16, %r656;
	setp.le.u64 	%p39, %rd4, %rd16;
	@%p39 bra 	$L__BB6_58;
	xor.b32  	%r657, %r155, -2147483648;
	st.global.u32 	[%rd2+6144], %r657;
$L__BB6_58:
	add.s32 	%r658, %r2, 1792;
	cvt.u64.u32 	%rd17, %r658;
	setp.le.u64 	%p40, %rd4, %rd17;
	@%p40 bra 	$L__BB6_60;
	xor.b32  	%r659, %r156, -2147483648;
	st.global.u32 	[%rd2+7168], %r659;
$L__BB6_60:
	or.b32  	%r660, %r2, 2048;
	cvt.u64.u32 	%rd18, %r660;
	setp.le.u64 	%p41, %rd4, %rd18;
	@%p41 bra 	$L__BB6_62;
	xor.b32  	%r661, %r157, -2147483648;
	st.global.u32 	[%rd2+8192], %r661;
$L__BB6_62:
	add.s32 	%r662, %r2, 2304;
	cvt.u64.u32 	%rd19, %r662;
	setp.le.u64 	%p42, %rd4, %rd19;
	@%p42 bra 	$L__BB6_64;
	xor.b32  	%r663, %r158, -2147483648;
	st.global.u32 	[%rd2+9216], %r663;
$L__BB6_64:
	add.s32 	%r664, %r2, 2560;
	cvt.u64.u32 	%rd20, %r664;
	setp.le.u64 	%p43, %rd4, %rd20;
	@%p43 bra 	$L__BB6_66;
	xor.b32  	%r665, %r159, -2147483648;
	st.global.u32 	[%rd2+10240], %r665;
$L__BB6_66:
	add.s32 	%r666, %r2, 2816;
	cvt.u64.u32 	%rd21, %r666;
	setp.le.u64 	%p44, %rd4, %rd21;
	@%p44 bra 	$L__BB6_68;
	xor.b32  	%r667, %r160, -2147483648;
	st.global.u32 	[%rd2+11264], %r667;
$L__BB6_68:
	or.b32  	%r668, %r2, 3072;
	cvt.u64.u32 	%rd22, %r668;
	setp.le.u64 	%p45, %rd4, %rd22;
	@%p45 bra 	$L__BB6_70;
	xor.b32  	%r669, %r161, -2147483648;
	st.global.u32 	[%rd2+12288], %r669;
$L__BB6_70:
	add.s32 	%r670, %r2, 3328;
	cvt.u64.u32 	%rd23, %r670;
	setp.le.u64 	%p46, %rd4, %rd23;
	@%p46 bra 	$L__BB6_72;
	xor.b32  	%r671, %r162, -2147483648;
	st.global.u32 	[%rd2+13312], %r671;
$L__BB6_72:
	add.s32 	%r672, %r2, 3584;
	cvt.u64.u32 	%rd24, %r672;
	setp.le.u64 	%p47, %rd4, %rd24;
	@%p47 bra 	$L__BB6_74;
	xor.b32  	%r673, %r163, -2147483648;
	st.global.u32 	[%rd2+14336], %r673;
$L__BB6_74:
	add.s32 	%r674, %r2, 3840;
	cvt.u64.u32 	%rd25, %r674;
	setp.le.u64 	%p48, %rd4, %rd25;
	@%p48 bra 	$L__BB6_76;
	xor.b32  	%r675, %r164, -2147483648;
	st.global.u32 	[%rd2+15360], %r675;
$L__BB6_76:
	or.b32  	%r676, %r2, 4096;
	cvt.u64.u32 	%rd26, %r676;
	setp.le.u64 	%p49, %rd4, %rd26;
	@%p49 bra 	$L__BB6_78;
	xor.b32  	%r677, %r165, -2147483648;
	st.global.u32 	[%rd2+16384], %r677;
$L__BB6_78:
	add.s32 	%r678, %r2, 4352;
	cvt.u64.u32 	%rd27, %r678;
	setp.le.u64 	%p50, %rd4, %rd27;
	@%p50 bra 	$L__BB6_80;
	xor.b32  	%r679, %r166, -2147483648;
	st.global.u32 	[%rd2+17408], %r679;
$L__BB6_80:
	add.s32 	%r680, %r2, 4608;
	cvt.u64.u32 	%rd28, %r680;
	setp.le.u64 	%p51, %rd4, %rd28;
	@%p51 bra 	$L__BB6_82;
	xor.b32  	%r681, %r167, -2147483648;
	st.global.u32 	[%rd2+18432], %r681;
$L__BB6_82:
	ret;
$L__BB6_83:
	shl.b32 	%r682, %r130, 2;
	mov.u32 	%r683, _ZZN3cub18CUB_300001_SM_10006detail10radix_sort31DeviceRadixSortSingleTileKernelINS1_5radix10policy_hubIiNS0_8NullTypeEyE10Policy1000ELNS0_9SortOrderE1EiS6_yNS1_21identity_decomposer_tEEEvPKT1_PSB_PKT2_PSF_T3_iiT4_E12temp_storage;
	add.s32 	%r684, %r683, %r682;
	st.shared.u32 	[%r684], %r760;
	shl.b32 	%r685, %r131, 2;
	add.s32 	%r686, %r683, %r685;
	st.shared.u32 	[%r686], %r759;
	shl.b32 	%r687, %r132, 2;
	add.s32 	%r688, %r683, %r687;
	st.shared.u32 	[%r688], %r758;
	shl.b32 	%r689, %r133, 2;
	add.s32 	%r690, %r683, %r689;
	st.shared.u32 	[%r690], %r757;
	shl.b32 	%r691, %r134, 2;
	add.s32 	%r692, %r683, %r691;
	st.shared.u32 	[%r692], %r756;
	shl.b32 	%r693, %r135, 2;
	add.s32 	%r694, %r683, %r693;
	st.shared.u32 	[%r694], %r755;
	shl.b32 	%r695, %r136, 2;
	add.s32 	%r696, %r683, %r695;
	st.shared.u32 	[%r696], %r754;
	shl.b32 	%r697, %r137, 2;
	add.s32 	%r698, %r683, %r697;
	st.shared.u32 	[%r698], %r753;
	shl.b32 	%r699, %r138, 2;
	add.s32 	%r700, %r683, %r699;
	st.shared.u32 	[%r700], %r752;
	shl.b32 	%r701, %r139, 2;
	add.s32 	%r702, %r683, %r701;
	st.shared.u32 	[%r702], %r751;
	shl.b32 	%r703, %r140, 2;
	add.s32 	%r704, %r683, %r703;
	st.shared.u32 	[%r704], %r750;
	shl.b32 	%r705, %r141, 2;
	add.s32 	%r706, %r683, %r705;
	st.shared.u32 	[%r706], %r749;
	shl.b32 	%r707, %r142, 2;
	add.s32 	%r708, %r683, %r707;
	st.shared.u32 	[%r708], %r748;
	shl.b32 	%r709, %r143, 2;
	add.s32 	%r710, %r683, %r709;
	st.shared.u32 	[%r710], %r747;
	shl.b32 	%r711, %r144, 2;
	add.s32 	%r712, %r683, %r711;
	st.shared.u32 	[%r712], %r746;
	shl.b32 	%r713, %r145, 2;
	add.s32 	%r714, %r683, %r713;
	st.shared.u32 	[%r714], %r745;
	shl.b32 	%r715, %r146, 2;
	add.s32 	%r716, %r683, %r715;
	st.shared.u32 	[%r716], %r744;
	shl.b32 	%r717, %r147, 2;
	add.s32 	%r718, %r683, %r717;
	st.shared.u32 	[%r718], %r743;
	shl.b32 	%r719, %r148, 2;
	add.s32 	%r720, %r683, %r719;
	st.shared.u32 	[%r720], %r742;
	bar.sync 	0;
	ld.shared.u32 	%r760, [%r46];
	ld.shared.u32 	%r759, [%r46+4];
	ld.shared.u32 	%r758, [%r46+8];
	ld.shared.u32 	%r757, [%r46+12];
	ld.shared.u32 	%r756, [%r46+16];
	ld.shared.u32 	%r755, [%r46+20];
	ld.shared.u32 	%r754, [%r46+24];
	ld.shared.u32 	%r753, [%r46+28];
	ld.shared.u32 	%r752, [%r46+32];
	ld.shared.u32 	%r751, [%r46+36];
	ld.shared.u32 	%r750, [%r46+40];
	ld.shared.u32 	%r749, [%r46+44];
	ld.shared.u32 	%r748, [%r46+48];
	ld.shared.u32 	%r747, [%r46+52];
	ld.shared.u32 	%r746, [%r46+56];
	ld.shared.u32 	%r745, [%r46+60];
	ld.shared.u32 	%r744, [%r46+64];
	ld.shared.u32 	%r743, [%r46+68];
	ld.shared.u32 	%r742, [%r46+72];
	bar.sync 	0;
	add.s32 	%r741, %r741, 6;
	add.s32 	%r740, %r740, -6;
	bra.uni 	$L__BB6_39;

}
	// .globl	_ZN3cub18CUB_300001_SM_10006detail10radix_sort30DeviceRadixSortHistogramKernelINS1_5radix10policy_hubIiNS0_8NullTypeEyE10Policy1000ELNS0_9SortOrderE1EiyNS1_21identity_decomposer_tEEEvPT2_PKT1_SB_iiT3_
.visible .entry _ZN3cub18CUB_300001_SM_10006detail10radix_sort30DeviceRadixSortHistogramKernelINS1_5radix10policy_hubIiNS0_8NullTypeEyE10Policy1000ELNS0_9SortOrderE1EiyNS1_21identity_decomposer_tEEEvPT2_PKT1_SB_iiT3_(
	.param .u64 .ptr .align 1 _ZN3cub18CUB_300001_SM_10006detail10radix_sort30DeviceRadixSortHistogramKernelINS1_5radix10policy_hubIiNS0_8NullTypeEyE10Policy1000ELNS0_9SortOrderE1EiyNS1_21identity_decomposer_tEEEvPT2_PKT1_SB_iiT3__param_0,
	.param .u64 .ptr .align 1 _ZN3cub18CUB_300001_SM_10006detail10radix_sort30DeviceRadixSortHistogramKernelINS1_5radix10policy_hubIiNS0_8NullTypeEyE10Policy1000ELNS0_9SortOrderE1EiyNS1_21identity_decomposer_tEEEvPT2_PKT1_SB_iiT3__param_1,
	.param .u64 _ZN3cub18CUB_300001_SM_10006detail10radix_sort30DeviceRadixSortHistogramKernelINS1_5radix10policy_hubIiNS0_8NullTypeEyE10Policy1000ELNS0_9SortOrderE1EiyNS1_21identity_decomposer_tEEEvPT2_PKT1_SB_iiT3__param_2,
	.param .u32 _ZN3cub18CUB_300001_SM_10006detail10radix_sort30DeviceRadixSortHistogramKernelINS1_5radix10policy_hubIiNS0_8NullTypeEyE10Policy1000ELNS0_9SortOrderE1EiyNS1_21identity_decomposer_tEEEvPT2_PKT1_SB_iiT3__param_3,
	.param .u32 _ZN3cub18CUB_300001_SM_10006detail10radix_sort30DeviceRadixSortHistogramKernelINS1_5radix10policy_hubIiNS0_8NullTypeEyE10Policy1000ELNS0_9SortOrderE1EiyNS1_21identity_decomposer_tEEEvPT2_PKT1_SB_iiT3__param_4,
	.param .align 1 .b8 _ZN3cub18CUB_300001_SM_10006detail10radix_sort30DeviceRadixSortHistogramKernelINS1_5radix10policy_hubIiNS0_8NullTypeEyE10Policy1000ELNS0_9SortOrderE1EiyNS1_21identity_decomposer_tEEEvPT2_PKT1_SB_iiT3__param_5[1]
)
.maxntid 128
{
	.reg .pred 	%p<91>;
	.reg .b32 	%r<486>;
	.reg .b64 	%rd<137>;
	// demoted variable
	.shared .align 4 .b8 _ZZN3cub18CUB_300001_SM_10006detail10radix_sort30DeviceRadixSortHistogramKernelINS1_5radix10policy_hubIiNS0_8NullTypeEyE10Policy1000ELNS0_9SortOrderE1EiyNS1_21identity_decomposer_tEEEvPT2_PKT1_SB_iiT3_E12temp_storage[4096];
	ld.param.u64 	%rd18, [_ZN3cub18CUB_300001_SM_10006detail10radix_sort30DeviceRadixSortHistogramKernelINS1_5radix10policy_hubIiNS0_8NullTypeEyE10Policy1000ELNS0_9SortOrderE1EiyNS1_21identity_decomposer_tEEEvPT2_PKT1_SB_iiT3__param_0];
	ld.param.u64 	%rd19, [_ZN3cub18CUB_300001_SM_10006detail10radix_sort30DeviceRadixSortHistogramKernelINS1_5radix10policy_hubIiNS0_8NullTypeEyE10Policy1000ELNS0_9SortOrderE1EiyNS1_21identity_decomposer_tEEEvPT2_PKT1_SB_iiT3__param_1];
	ld.param.u64 	%rd17, [_ZN3cub18CUB_300001_SM_10006detail10radix_sort30DeviceRadixSortHistogramKernelINS1_5radix10policy_hubIiNS0_8NullTypeEyE10Policy1000ELNS0_9SortOrderE1EiyNS1_21identity_decomposer_tEEEvPT2_PKT1_SB_iiT3__param_2];
	ld.param.u32 	%r174, [_ZN3cub18CUB_300001_SM_10006detail10radix_sort30DeviceRadixSortHistogramKernelINS1_5radix10policy_hubIiNS0_8NullTypeEyE10Policy1000ELNS0_9SortOrderE1EiyNS1_21identity_decomposer_tEEEvPT2_PKT1_SB_iiT3__param_3];
	ld.param.u32 	%r175, [_ZN3cub18CUB_300001_SM_10006detail10radix_sort30DeviceRadixSortHistogramKernelINS1_5radix10policy_hubIiNS0_8NullTypeEyE10Policy1000ELNS0_9SortOrderE1EiyNS1_21identity_decomposer_tEEEvPT2_PKT1_SB_iiT3__param_4];
	cvta.to.global.u64 	%rd1, %rd19;
	cvta.to.global.u64 	%rd2, %rd18;
	setp.eq.s64 	%p2, %rd17, 0;
	@%p2 bra 	$L__BB7_153;
	sub.s32 	%r176, %r175, %r174;
	add.s32 	%r177, %r176, 7;
	shr.s32 	%r178, %r177, 31;
	shr.u32 	%r179, %r178, 29;
	add.s32 	%r180, %r177, %r179;
	shr.s32 	%r181, %r180, 3;
	mov.u32 	%r182, %tid.x;
	setp.gt.u32 	%p3, %r182, 255;
	setp.lt.s32 	%p4, %r177, 8;
	mov.u32 	%r183, %ctaid.x;
	shl.b32 	%r184, %r183, 11;
	cvt.u64.u32 	%rd3, %r184;
	mov.u32 	%r185, %nctaid.x;
	shl.b32 	%r186, %r185, 11;
	cvt.u64.u32 	%rd4, %r186;
	add.s32 	%r1, %r181, -1;
	and.b32  	%r2, %r181, 15;
	and.b32  	%r3, %r181, 7;
	add.s32 	%r4, %r3, -1;
	and.b32  	%r5, %r181, 3;
	or.pred  	%p1, %p3, %p4;
	shl.b32 	%r187, %r182, 2;
	mov.u32 	%r188, _ZZN3cub18CUB_300001_SM_10006detail10radix_sort30DeviceRadixSortHistogramKernelINS1_5radix10policy_hubIiNS0_8NullTypeEyE10Policy1000ELNS0_9SortOrderE1EiyNS1_21identity_decomposer_tEEEvPT2_PKT1_SB_iiT3_E12temp_storage;
	add.s32 	%r6, %r188, %r187;
	and.b32  	%r7, %r181, 268435440;
	cvt.u64.u32 	%rd5, %r182;
	add.s32 	%r8, %r182, 128;
	add.s32 	%r9, %r182, 256;
	add.s32 	%r10, %r182, 384;
	add.s32 	%r11, %r182, 512;
	add.s32 	%r12, %r182, 640;
	add.s32 	%r13, %r182, 768;
	or.b32  	%r14, %r182, 1024;
	add.s32 	%r15, %r182, 1920;
	and.b32  	%r16, %r181, 268435448;
	and.b32  	%r17, %r181, 1;
	neg.s32 	%r18, %r7;
	add.s32 	%r19, %r6, 8192;
	add.s64 	%rd21, %rd17, -1;
	shr.u64 	%rd22, %rd21, 30;
	add.s64 	%rd23, %rd22, 1;
	min.u64 	%rd6, %rd23, %rd17;
	mov.b64 	%rd135, 0;
$L__BB7_2:
	@%p1 bra 	$L__BB7_30;
	setp.lt.u32 	%p5, %r1, 15;
	mov.b32 	%r439, 0;
	@%p5 bra 	$L__BB7_6;
	mov.u32 	%r436, %r19;
	mov.u32 	%r437, %r18;
$L__BB7_5:
	.pragma "nounroll";
	mov.b32 	%r190, 0;
	st.shared.u32 	[%r436+-8192], %r190;
	st.shared.u32 	[%r436+-7168], %r190;
	st.shared.u32 	[%r436+-6144], %r190;
	st.shared.u32 	[%r436+-5120], %r190;
	st.shared.u32 	[%r436+-4096], %r190;
	st.shared.u32 	[%r436+-3072], %r190;
	st.shared.u32 	[%r436+-2048], %r190;
	st.shared.u32 	[%r436+-1024], %r190;
	st.shared.u32 	[%r436], %r190;
	st.shared.u32 	[%r436+1024], %r190;
	st.shared.u32 	[%r436+2048], %r190;
	st.shared.u32 	[%r436+3072], %r190;
	st.shared.u32 	[%r436+4096], %r190;
	st.shared.u32 	[%r436+5120], %r190;
	st.shared.u32 	[%r436+6144], %r190;
	st.shared.u32 	[%r436+7168], %r190;
	add.s32 	%r437, %r437, 16;
	add.s32 	%r436, %r436, 16384;
	setp.ne.s32 	%p6, %r437, 0;
	mov.u32 	%r439, %r7;
	@%p6 bra 	$L__BB7_5;
$L__BB7_6:
	add.s32 	%r25, %r2, -1;
	setp.eq.s32 	%p7, %r2, 0;
	@%p7 bra 	$L__BB7_16;
	setp.lt.u32 	%p8, %r25, 7;
	@%p8 bra 	$L__BB7_9;
	shl.b32 	%r191, %r439, 10;
	add.s32 	%r192, %r6, %r191;
	mov.b32 	%r193, 0;
	st.shared.u32 	[%r192], %r193;
	st.shared.u32 	[%r192+1024], %r193;
	st.shared.u32 	[%r192+2048], %r193;
	st.shared.u32 	[%r192+3072], %r193;
	st.shared.u32 	[%r192+4096], %r193;
	st.shared.u32 	[%r192+5120], %r193;
	st.shared.u32 	[%r192+6144], %r193;
	st.shared.u32 	[%r192+7168], %r193;
	add.s32 	%r439, %r439, 8;
$L__BB7_9:
	setp.eq.s32 	%p9, %r3, 0;
	@%p9 bra 	$L__BB7_16;
	setp.lt.u32 	%p10, %r4, 3;
	@%p10 bra 	$L__BB7_12;
	shl.b32 	%r194, %r439, 10;
	add.s32 	%r195, %r6, %r194;
	mov.b32 	%r196, 0;
	st.shared.u32 	[%r195], %r196;
	st.shared.u32 	[%r195+1024], %r196;
	st.shared.u32 	[%r195+2048], %r196;
	st.shared.u32 	[%r195+3072], %r196;
	add.s32 	%r439, %r439, 4;
$L__BB7_12:
	setp.eq.s32 	%p11, %r5, 0;
	@%p11 bra 	$L__BB7_16;
	setp.eq.s32 	%p12, %r5, 1;
	shl.b32 	%r197, %r439, 10;
	add.s32 	%r30, %r6, %r197;
	mov.b32 	%r198, 0;
	st.shared.u32 	[%r30], %r198;
	@%p12 bra 	$L__BB7_16;
	setp.eq.s32 	%p13, %r5, 2;
	mov.b32 	%r199, 0;
	st.shared.u32 	[%r30+1024], %r199;
	@%p13 bra 	$L__BB7_16;
	mov.b32 	%r200, 0;
	st.shared.u32 	[%r30+2048], %r200;
$L__BB7_16:
	cvt.u32.u64 	%r201, %rd5;
	setp.gt.u32 	%p14, %r201, 127;
	@%p14 bra 	$L__BB7_30;
	setp.lt.u32 	%p15, %r1, 15;
	mov.b32 	%r443, 0;
	@%p15 bra 	$L__BB7_20;
	mov.b32 	%r441, 0;
$L__BB7_19:
	.pragma "nounroll";
	shl.b32 	%r204, %r441, 10;
	add.s32 	%r205, %r6, %r204;
	mov.b32 	%r206, 0;
	st.shared.u32 	[%r205+512], %r206;
	st.shared.u32 	[%r205+1536], %r206;
	st.shared.u32 	[%r205+2560], %r206;
	st.shared.u32 	[%r205+3584], %r206;
	st.shared.u32 	[%r205+4608], %r206;
	st.shared.u32 	[%r205+5632], %r206;
	st.shared.u32 	[%r205+6656], %r206;
	st.shared.u32 	[%r205+7680], %r206;
	st.shared.u32 	[%r205+8704], %r206;
	st.shared.u32 	[%r205+9728], %r206;
	st.shared.u32 	[%r205+10752], %r206;
	st.shared.u32 	[%r205+11776], %r206;
	st.shared.u32 	[%r205+12800], %r206;
	st.shared.u32 	[%r205+13824], %r206;
	st.shared.u32 	[%r205+14848], %r206;
	st.shared.u32 	[%r205+15872], %r206;
	add.s32 	%r441, %r441, 16;
	setp.ne.s32 	%p16, %r441, %r7;
	mov.u32 	%r443, %r7;
	@%p16 bra 	$L__BB7_19;
$L__BB7_20:
	setp.eq.s32 	%p17, %r2, 0;
	@%p17 bra 	$L__BB7_30;
	setp.lt.u32 	%p18, %r25, 7;
	@%p18 bra 	$L__BB7_23;
	shl.b32 	%r207, %r443, 10;
	add.s32 	%r208, %r6, %r207;
	mov.b32 	%r209, 0;
	st.shared.u32 	[%r208+512], %r209;
	st.shared.u32 	[%r208+1536], %r209;
	st.shared.u32 	[%r208+2560], %r209;
	st.shared.u32 	[%r208+3584], %r209;
	st.shared.u32 	[%r208+4608], %r209;
	st.shared.u32 	[%r208+5632], %r209;
	st.shared.u32 	[%r208+6656], %r209;
	st.shared.u32 	[%r208+7680], %r209;
	add.s32 	%r443, %r443, 8;
$L__BB7_23:
	setp.eq.s32 	%p19, %r3, 0;
	@%p19 bra 	$L__BB7_30;
	setp.lt.u32 	%p20, %r4, 3;
	@%p20 bra 	$L__BB7_26;
	shl.b32 	%r210, %r443, 10;
	add.s32 	%r211, %r6, %r210;
	mov.b32 	%r212, 0;
	st.shared.u32 	[%r211+512], %r212;
	st.shared.u32 	[%r211+1536], %r212;
	st.shared.u32 	[%r211+2560], %r212;
	st.shared.u32 	[%r211+3584], %r212;
	add.s32 	%r443, %r443, 4;
$L__BB7_26:
	setp.eq.s32 	%p21, %r5, 0;
	@%p21 bra 	$L__BB7_30;
	setp.eq.s32 	%p22, %r5, 1;
	shl.b32 	%r213, %r443, 10;
	add.s32 	%r38, %r6, %r213;
	mov.b32 	%r214, 0;
	st.shared.u32 	[%r38+512], %r214;
	@%p22 bra 	$L__BB7_30;
	setp.eq.s32 	%p23, %r5, 2;
	mov.b32 	%r215, 0;
	st.shared.u32 	[%r38+1536], %r215;
	@%p23 bra 	$L__BB7_30;
	mov.b32 	%r216, 0;
	st.shared.u32 	[%r38+2560], %r216;
$L__BB7_30:
	bar.sync 	0;
	bar.sync 	0;
	shl.b64 	%rd8, %rd135, 30;
	sub.s64 	%rd24, %rd17, %rd8;
	min.u64 	%rd9, %rd24, 1073741824;
	setp.le.u64 	%p24, %rd9, %rd3;
	@%p24 bra 	$L__BB7_70;
	mov.u64 	%rd136, %rd3;
$L__BB7_32:
	add.s64 	%rd11, %rd136, %rd8;
	sub.s64 	%rd12, %rd17, %rd11;
	setp.lt.u64 	%p25, %rd12, 2048;
	@%p25 bra 	$L__BB7_34;
	add.s64 	%rd27, %rd11, %rd5;
	shl.b64 	%rd28, %rd27, 2;
	add.s64 	%rd29, %rd1, %rd28;
	ld.global.u32 	%r475, [%rd29];
	ld.global.u32 	%r474, [%rd29+512];
	ld.global.u32 	%r473, [%rd29+1024];
	ld.global.u32 	%r472, [%rd29+1536];
	ld.global.u32 	%r471, [%rd29+2048];
	ld.global.u32 	%r470, [%rd29+2560];
	ld.global.u32 	%r469, [%rd29+3072];
	ld.global.u32 	%r468, [%rd29+3584];
	ld.global.u32 	%r467, [%rd29+4096];
	ld.global.u32 	%r466, [%rd29+4608];
	ld.global.u32 	%r465, [%rd29+5120];
	ld.global.u32 	%r464, [%rd29+5632];
	ld.global.u32 	%r463, [%rd29+6144];
	ld.global.u32 	%r462, [%rd29+6656];
	ld.global.u32 	%r461, [%rd29+7168];
	ld.global.u32 	%r460, [%rd29+7680];
	bra.uni 	$L__BB7_66;
$L__BB7_34:
	cvt.u32.u64 	%r218, %rd5;
	cvt.u32.u64 	%r55, %rd12;
	setp.ge.s32 	%p26, %r218, %r55;
	add.s64 	%rd25, %rd11, %rd5;
	shl.b64 	%rd26, %rd25, 2;
	add.s64 	%rd13, %rd1, %rd26;
	mov.b32 	%r475, -2147483648;
	@%p26 bra 	$L__BB7_36;
	ld.global.u32 	%r475, [%rd13];
$L__BB7_36:
	setp.ge.s32 	%p27, %r8, %r55;
	mov.b32 	%r474, -2147483648;
	@%p27 bra 	$L__BB7_38;
	ld.global.u32 	%r474, [%rd13+512];
$L__BB7_38:
	setp.ge.s32 	%p28, %r9, %r55;
	mov.b32 	%r473, -2147483648;
	@%p28 bra 	$L__BB7_40;
	ld.global.u32 	%r473, [%rd13+1024];
$L__BB7_40:
	setp.ge.s32 	%p29, %r10, %r55;
	mov.b32 	%r472, -2147483648;
	@%p29 bra 	$L__BB7_42;
	ld.global.u32 	%r472, [%rd13+1536];
$L__BB7_42:
	setp.ge.s32 	%p30, %r11, %r55;
	mov.b32 	%r471, -2147483648;
	@%p30 bra 	$L__BB7_44;
	ld.global.u32 	%r471, [%rd13+2048];
$L__BB7_44:
	setp.ge.s32 	%p31, %r12, %r55;
	mov.b32 	%r470, -2147483648;
	@%p31 bra 	$L__BB7_46;
	ld.global.u32 	%r470, [%rd13+2560];
$L__BB7_46:
	setp.ge.s32 	%p32, %r13, %r55;
	mov.b32 	%r469, -2147483648;
	@%p32 bra 	$L__BB7_48;
	ld.global.u32 	%r469, [%rd13+3072];
$L__BB7_48:
	mov.u32 	%r226, %tid.x;
	add.s32 	%r227, %r226, 896;
	setp.ge.s32 	%p33, %r227, %r55;
	mov.b32 	%r468, -2147483648;
	@%p33 bra 	$L__BB7_50;
	ld.global.u32 	%r468, [%rd13+3584];
$L__BB7_50:
	setp.ge.s32 	%p34, %r14, %r55;
	mov.b32 	%r467, -2147483648;
	@%p34 bra 	$L__BB7_52;
	ld.global.u32 	%r467, [%rd13+4096];
$L__BB7_52:
	add.s32 	%r231, %r226, 1152;
	setp.ge.s32 	%p35, %r231, %r55;
	mov.b32 	%r466, -2147483648;
	@%p35 bra 	$L__BB7_54;
	ld.global.u32 	%r466, [%rd13+4608];
$L__BB7_54:
	add.s32 	%r234, %r226, 1280;
	setp.ge.s32 	%p36, %r234, %r55;
	mov.b32 	%r465, -2147483648;
	@%p36 bra 	$L__BB7_56;
	ld.global.u32 	%r465, [%rd13+5120];
$L__BB7_56:
	add.s32 	%r237, %r226, 1408;
	setp.ge.s32 	%p37, %r237, %r55;
	mov.b32 	%r464, -2147483648;
	@%p37 bra 	$L__BB7_58;
	ld.global.u32 	%r464, [%rd13+5632];
$L__BB7_58:
	add.s32 	%r240, %r226, 1536;
	setp.ge.s32 	%p38, %r240, %r55;
	mov.b32 	%r463, -2147483648;
	@%p38 bra 	$L__BB7_60;
	ld.global.u32 	%r463, [%rd13+6144];
$L__BB7_60:
	add.s32 	%r243, %r226, 1664;
	setp.ge.s32 	%p39, %r243, %r55;
	mov.b32 	%r462, -2147483648;
	@%p39 bra 	$L__BB7_62;
	ld.global.u32 	%r462, [%rd13+6656];
$L__BB7_62:
	add.s32 	%r246, %r226, 1792;
	setp.ge.s32 	%p40, %r246, %r55;
	mov.b32 	%r461, -2147483648;
	@%p40 bra 	$L__BB7_64;
	ld.global.u32 	%r461, [%rd13+7168];
$L__BB7_64:
	setp.ge.s32 	%p41, %r15, %r55;
	mov.b32 	%r460, -2147483648;
	@%p41 bra 	$L__BB7_66;
	ld.global.u32 	%r460, [%rd13+7680];
$L__BB7_66:
	setp.le.s32 	%p42, %r175, %r174;
	@%p42 bra 	$L__BB7_69;
	xor.b32  	%r103, %r460, 2147483647;
	xor.b32  	%r104, %r461, 2147483647;
	xor.b32  	%r105, %r462, 2147483647;
	xor.b32  	%r106, %r463, 2147483647;
	xor.b32  	%r107, %r464, 2147483647;
	xor.b32  	%r108, %r465, 2147483647;
	xor.b32  	%r109, %r466, 2147483647;
	xor.b32  	%r110, %r467, 2147483647;
	xor.b32  	%r111, %r468, 2147483647;
	xor.b32  	%r112, %r469, 2147483647;
	xor.b32  	%r113, %r470, 2147483647;
	xor.b32  	%r114, %r471, 2147483647;
	xor.b32  	%r115, %r472, 2147483647;
	xor.b32  	%r116, %r473, 2147483647;
	xor.b32  	%r117, %r474, 2147483647;
	xor.b32  	%r118, %r475, 2147483647;
	mov.b32 	%r476, 0;
	mov.u32 	%r477, %r174;
$L__BB7_68:
	sub.s32 	%r249, %r175, %r477;
	shl.b32 	%r250, %r476, 10;
	mov.u32 	%r251, _ZZN3cub18CUB_300001_SM_10006detail10radix_sort30DeviceRadixSortHistogramKernelINS1_5radix10policy_hubIiNS0_8NullTypeEyE10Policy1000ELNS0_9SortOrderE1EiyNS1_21identity_decomposer_tEEEvPT2_PKT1_SB_iiT3_E12temp_storage;
	add.s32 	%r252, %r251, %r250;
	min.s32 	%r253, %r249, 8;
	mov.b32 	%r254, -1;
	shl.b32 	%r255, %r254, %r253;
	not.b32 	%r256, %r255;
	shr.u32 	%r257, %r118, %r477;
	and.b32  	%r258, %r257, %r256;
	shl.b32 	%r259, %r258, 2;
	add.s32 	%r260, %r252, %r259;
	atom.shared.add.u32 	%r261, [%r260], 1;
	shr.u32 	%r262, %r117, %r477;
	and.b32  	%r263, %r262, %r256;
	shl.b32 	%r264, %r263, 2;
	add.s32 	%r265, %r252, %r264;
	atom.shared.add.u32 	%r266, [%r265], 1;
	shr.u32 	%r267, %r116, %r477;
	and.b32  	%r268, %r267, %r256;
	shl.b32 	%r269, %r268, 2;
	add.s32 	%r270, %r252, %r269;
	atom.shared.add.u32 	%r271, [%r270], 1;
	shr.u32 	%r272, %r115, %r477;
	and.b32  	%r273, %r272, %r256;
	shl.b32 	%r274, %r273, 2;
	add.s32 	%r275, %r252, %r274;
	atom.shared.add.u32 	%r276, [%r275], 1;
	shr.u32 	%r277, %r114, %r477;
	and.b32  	%r278, %r277, %r256;
	shl.b32 	%r279, %r278, 2;
	add.s32 	%r280, %r252, %r279;
	atom.shared.add.u32 	%r281, [%r280], 1;
	shr.u32 	%r282, %r113, %r477;
	and.b32  	%r283, %r282, %r256;
	shl.b32 	%r284, %r283, 2;
	add.s32 	%r285, %r252, %r284;
	atom.shared.add.u32 	%r286, [%r285], 1;
	shr.u32 	%r287, %r112, %r477;
	and.b32  	%r288, %r287, %r256;
	shl.b32 	%r289, %r288, 2;
	add.s32 	%r290, %r252, %r289;
	atom.shared.add.u32 	%r291, [%r290], 1;
	shr.u32 	%r292, %r111, %r477;
	and.b32  	%r293, %r292, %r256;
	shl.b32 	%r294, %r293, 2;
	add.s32 	%r295, %r252, %r294;
	atom.shared.add.u32 	%r296, [%r295], 1;
	shr.u32 	%r297, %r110, %r477;
	and.b32  	%r298, %r297, %r256;
	shl.b32 	%r299, %r298, 2;
	add.s32 	%r300, %r252, %r299;
	atom.shared.add.u32 	%r301, [%r300], 1;
	shr.u32 	%r302, %r109, %r477;
	and.b32  	%r303, %r302, %r256;
	shl.b32 	%r304, %r303, 2;
	add.s32 	%r305, %r252, %r304;
	atom.shared.add.u32 	%r306, [%r305], 1;
	shr.u32 	%r307, %r108, %r477;
	and.b32  	%r308, %r307, %r256;
	shl.b32 	%r309, %r308, 2;
	add.s32 	%r310, %r252, %r309;
	atom.shared.add.u32 	%r311, [%r310], 1;
	shr.u32 	%r312, %r107, %r477;
	and.b32  	%r313, %r312, %r256;
	shl.b32 	%r314, %r313, 2;
	add.s32 	%r315, %r252, %r314;
	atom.shared.add.u32 	%r316, [%r315], 1;
	shr.u32 	%r317, %r106, %r477;
	and.b32  	%r318, %r317, %r256;
	shl.b32 	%r319, %r318, 2;
	add.s32 	%r320, %r252, %r319;
	atom.shared.add.u32 	%r321, [%r320], 1;
	shr.u32 	%r322, %r105, %r477;
	and.b32  	%r323, %r322, %r256;
	shl.b32 	%r324, %r323, 2;
	add.s32 	%r325, %r252, %r324;
	atom.shared.add.u32 	%r326, [%r325], 1;
	shr.u32 	%r327, %r104, %r477;
	and.b32  	%r328, %r327, %r256;
	shl.b32 	%r329, %r328, 2;
	add.s32 	%r330, %r252, %r329;
	atom.shared.add.u32 	%r331, [%r330], 1;
	shr.u32 	%r332, %r103, %r477;
	and.b32  	%r333, %r332, %r256;
	shl.b32 	%r334, %r333, 2;
	add.s32 	%r335, %r252, %r334;
	atom.shared.add.u32 	%r336, [%r335], 1;
	add.s32 	%r477, %r477, 8;
	add.s32 	%r476, %r476, 1;
	setp.lt.s32 	%p43, %r477, %r175;
	@%p43 bra 	$L__BB7_68;
$L__BB7_69:
	add.s64 	%rd136, %rd136, %rd4;
	setp.lt.u64 	%p44, %rd136, %rd9;
	@%p44 bra 	$L__BB7_32;
$L__BB7_70:
	bar.sync 	0;
	@%p1 bra 	$L__BB7_152;
	setp.lt.u32 	%p45, %r1, 7;
	mov.b32 	%r480, 0;
	@%p45 bra 	$L__BB7_90;
	mov.b32 	%r478, 0;
$L__BB7_73:
	.pragma "nounroll";
	shl.b32 	%r339, %r478, 10;
	add.s32 	%r124, %r6, %r339;
	ld.shared.u32 	%r125, [%r124];
	setp.eq.s32 	%p46, %r125, 0;
	@%p46 bra 	$L__BB7_75;
	cvt.u32.u64 	%r340, %rd5;
	shl.b32 	%r341, %r478, 8;
	add.s32 	%r342, %r341, %r340;
	mul.wide.u32 	%rd30, %r342, 8;
	add.s64 	%rd31, %rd2, %rd30;
	cvt.u64.u32 	%rd32, %r125;
	atom.global.add.u64 	%rd33, [%rd31], %rd32;
$L__BB7_75:
	ld.shared.u32 	%r126, [%r124+1024];
	setp.eq.s32 	%p47, %r126, 0;
	@%p47 bra 	$L__BB7_77;
	cvt.u32.u64 	%r343, %rd5;
	shl.b32 	%r344, %r478, 8;
	add.s32 	%r345, %r344, %r343;
	add.s32 	%r346, %r345, 256;
	mul.wide.u32 	%rd34, %r346, 8;
	add.s64 	%rd35, %rd2, %rd34;
	cvt.u64.u32 	%rd36, %r126;
	atom.global.add.u64 	%rd37, [%rd35], %rd36;
$L__BB7_77:
	ld.shared.u32 	%r127, [%r124+2048];
	setp.eq.s32 	%p48, %r127, 0;
	@%p48 bra 	$L__BB7_79;
	cvt.u32.u64 	%r347, %rd5;
	shl.b32 	%r348, %r478, 8;
	add.s32 	%r349, %r348, %r347;
	add.s32 	%r350, %r349, 512;
	mul.wide.u32 	%rd38, %r350, 8;
	add.s64 	%rd39, %rd2, %rd38;
	cvt.u64.u32 	%rd40, %r127;
	atom.global.add.u64 	%rd41, [%rd39], %rd40;
$L__BB7_79:
	ld.shared.u32 	%r128, [%r124+3072];
	setp.eq.s32 	%p49, %r128, 0;
	@%p49 bra 	$L__BB7_81;
	cvt.u32.u64 	%r351, %rd5;
	shl.b32 	%r352, %r478, 8;
	add.s32 	%r353, %r352, %r351;
	add.s32 	%r354, %r353, 768;
	mul.wide.u32 	%rd42, %r354, 8;
	add.s64 	%rd43, %rd2, %rd42;
	cvt.u64.u32 	%rd44, %r128;
	atom.global.add.u64 	%rd45, [%rd43], %rd44;
$L__BB7_81:
	ld.shared.u32 	%r129, [%r124+4096];
	setp.eq.s32 	%p50, %r129, 0;
	@%p50 bra 	$L__BB7_83;
	cvt.u32.u64 	%r355, %rd5;
	shl.b32 	%r356, %r478, 8;
	add.s32 	%r357, %r356, %r355;
	add.s32 	%r358, %r357, 1024;
	mul.wide.u32 	%rd46, %r358, 8;
	add.s64 	%rd47, %rd2, %rd46;
	cvt.u64.u32 	%rd48, %r129;
	atom.global.add.u64 	%rd49, [%rd47], %rd48;
$L__BB7_83:
	ld.shared.u32 	%r130, [%r124+5120];
	setp.eq.s32 	%p51, %r130, 0;
	@%p51 bra 	$L__BB7_85;
	cvt.u32.u64 	%r359, %rd5;
	shl.b32 	%r360, %r478, 8;
	add.s32 	%r361, %r360, %r359;
	add.s32 	%r362, %r361, 1280;
	mul.wide.u32 	%rd50, %r362, 8;
	add.s64 	%rd51, %rd2, %rd50;
	cvt.u64.u32 	%rd52, %r130;
	atom.global.add.u64 	%rd53, [%rd51], %rd52;
$L__BB7_85:
	ld.shared.u32 	%r131, [%r124+6144];
	setp.eq.s32 	%p52, %r131, 0;
	@%p52 bra 	$L__BB7_87;
	cvt.u32.u64 	%r363, %rd5;
	shl.b32 	%r364, %r478, 8;
	add.s32 	%r365, %r364, %r363;
	add.s32 	%r366, %r365, 1536;
	mul.wide.u32 	%rd54, %r366, 8;
	add.s64 	%rd55, %rd2, %rd54;
	cvt.u64.u32 	%rd56, %r131;
	atom.global.add.u64 	%rd57, [%rd55], %rd56;
$L__BB7_87:
	ld.shared.u32 	%r132, [%r124+7168];
	setp.eq.s32 	%p53, %r132, 0;
	@%p53 bra 	$L__BB7_89;
	cvt.u32.u64 	%r367, %rd5;
	shl.b32 	%r368, %r478, 8;
	add.s32 	%r369, %r368, %r367;
	add.s32 	%r370, %r369, 1792;
	mul.wide.u32 	%rd58, %r370, 8;
	add.s64 	%rd59, %rd2, %rd58;
	cvt.u64.u32 	%rd60, %r132;
	atom.global.add.u64 	%rd61, [%rd59], %rd60;
$L__BB7_89:
	add.s32 	%r478, %r478, 8;
	setp.ne.s32 	%p54, %r478, %r16;
	mov.u32 	%r480, %r16;
	@%p54 bra 	$L__BB7_73;
$L__BB7_90:
	add.s32 	%r135, %r5, -1;
	setp.eq.s32 	%p55, %r3, 0;
	@%p55 bra 	$L__BB7_111;
	setp.lt.u32 	%p56, %r4, 3;
	@%p56 bra 	$L__BB7_101;
	shl.b32 	%r371, %r480, 10;
	add.s32 	%r136, %r6, %r371;
	ld.shared.u32 	%r137, [%r136];
	setp.eq.s32 	%p57, %r137, 0;
	@%p57 bra 	$L__BB7_94;
	cvt.u32.u64 	%r372, %rd5;
	shl.b32 	%r373, %r480, 8;
	add.s32 	%r374, %r373, %r372;
	mul.wide.u32 	%rd62, %r374, 8;
	add.s64 	%rd63, %rd2, %rd62;
	cvt.u64.u32 	%rd64, %r137;
	atom.global.add.u64 	%rd65, [%rd63], %rd64;
$L__BB7_94:
	ld.shared.u32 	%r138, [%r136+1024];
	setp.eq.s32 	%p58, %r138, 0;
	@%p58 bra 	$L__BB7_96;
	cvt.u32.u64 	%r375, %rd5;
	shl.b32 	%r376, %r480, 8;
	add.s32 	%r377, %r376, %r375;
	add.s32 	%r378, %r377, 256;
	mul.wide.u32 	%rd66, %r378, 8;
	add.s64 	%rd67, %rd2, %rd66;
	cvt.u64.u32 	%rd68, %r138;
	atom.global.add.u64 	%rd69, [%rd67], %rd68;
$L__BB7_96:
	ld.shared.u32 	%r139, [%r136+2048];
	setp.eq.s32 	%p59, %r139, 0;
	@%p59 bra 	$L__BB7_98;
	cvt.u32.u64 	%r379, %rd5;
	shl.b32 	%r380, %r480, 8;
	add.s32 	%r381, %r380, %r379;
	add.s32 	%r382, %r381, 512;
	mul.wide.u32 	%rd70, %r382, 8;
	add.s64 	%rd71, %rd2, %rd70;
	cvt.u64.u32 	%rd72, %r139;
	atom.global.add.u64 	%rd73, [%rd71], %rd72;
$L__BB7_98:
	ld.shared.u32 	%r140, [%r136+3072];
	setp.eq.s32 	%p60, %r140, 0;
	@%p60 bra 	$L__BB7_100;
	cvt.u32.u64 	%r383, %rd5;
	shl.b32 	%r384, %r480, 8;
	add.s32 	%r385, %r384, %r383;
	add.s32 	%r386, %r385, 768;
	mul.wide.u32 	%rd74, %r386, 8;
	add.s64 	%rd75, %rd2, %rd74;
	cvt.u64.u32 	%rd76, %r140;
	atom.global.add.u64 	%rd77, [%rd75], %rd76;
$L__BB7_100:
	add.s32 	%r480, %r480, 4;
$L__BB7_101:
	setp.eq.s32 	%p61, %r5, 0;
	@%p61 bra 	$L__BB7_111;
	setp.eq.s32 	%p62, %r135, 0;
	@%p62 bra 	$L__BB7_108;
	shl.b32 	%r387, %r480, 10;
	add.s32 	%r143, %r6, %r387;
	ld.shared.u32 	%r144, [%r143];
	setp.eq.s32 	%p63, %r144, 0;
	@%p63 bra 	$L__BB7_105;
	cvt.u32.u64 	%r388, %rd5;
	shl.b32 	%r389, %r480, 8;
	add.s32 	%r390, %r389, %r388;
	mul.wide.u32 	%rd78, %r390, 8;
	add.s64 	%rd79, %rd2, %rd78;
	cvt.u64.u32 	%rd80, %r144;
	atom.global.add.u64 	%rd81, [%rd79], %rd80;
$L__BB7_105:
	ld.shared.u32 	%r145, [%r143+1024];
	setp.eq.s32 	%p64, %r145, 0;
	@%p64 bra 	$L__BB7_107;
	cvt.u32.u64 	%r391, %rd5;
	shl.b32 	%r392, %r480, 8;
	add.s32 	%r393, %r392, %r391;
	add.s32 	%r394, %r393, 256;
	mul.wide.u32 	%rd82, %r394, 8;
	add.s64 	%rd83, %rd2, %rd82;
	cvt.u64.u32 	%rd84, %r145;
	atom.global.add.u64 	%rd85, [%rd83], %rd84;
$L__BB7_107:
	add.s32 	%r480, %r480, 2;
$L__BB7_108:
	setp.eq.s32 	%p65, %r17, 0;
	@%p65 bra 	$L__BB7_111;
	shl.b32 	%r395, %r480, 10;
	add.s32 	%r396, %r6, %r395;
	ld.shared.u32 	%r148, [%r396];
	setp.eq.s32 	%p66, %r148, 0;
	@%p66 bra 	$L__BB7_111;
	cvt.u32.u64 	%r397, %rd5;
	shl.b32 	%r398, %r480, 8;
	add.s32 	%r399, %r398, %r397;
	mul.wide.u32 	%rd86, %r399, 8;
	add.s64 	%rd87, %rd2, %rd86;
	cvt.u64.u32 	%rd88, %r148;
	atom.global.add.u64 	%rd89, [%rd87], %rd88;
$L__BB7_111:
	cvt.u32.u64 	%r400, %rd5;
	setp.gt.u32 	%p67, %r400, 127;
	@%p67 bra 	$L__BB7_152;
	setp.lt.u32 	%p68, %r1, 7;
	mov.b32 	%r484, 0;
	@%p68 bra 	$L__BB7_131;
	mov.b32 	%r482, 0;
$L__BB7_114:
	.pragma "nounroll";
	shl.b32 	%r404, %r482, 10;
	add.s32 	%r150, %r6, %r404;
	ld.shared.u32 	%r151, [%r150+512];
	setp.eq.s32 	%p69, %r151, 0;
	shl.b32 	%r405, %r482, 8;
	add.s32 	%r406, %r405, %r400;
	mul.wide.u32 	%rd90, %r406, 8;
	add.s64 	%rd15, %rd2, %rd90;
	@%p69 bra 	$L__BB7_116;
	cvt.u64.u32 	%rd91, %r151;
	atom.global.add.u64 	%rd92, [%rd15+1024], %rd91;
$L__BB7_116:
	ld.shared.u32 	%r152, [%r150+1536];
	setp.eq.s32 	%p70, %r152, 0;
	@%p70 bra 	$L__BB7_118;
	cvt.u64.u32 	%rd93, %r152;
	atom.global.add.u64 	%rd94, [%rd15+3072], %rd93;
$L__BB7_118:
	ld.shared.u32 	%r153, [%r150+2560];
	setp.eq.s32 	%p71, %r153, 0;
	@%p71 bra 	$L__BB7_120;
	cvt.u64.u32 	%rd95, %r153;
	atom.global.add.u64 	%rd96, [%rd15+5120], %rd95;
$L__BB7_120:
	ld.shared.u32 	%r154, [%r150+3584];
	setp.eq.s32 	%p72, %r154, 0;
	@%p72 bra 	$L__BB7_122;
	cvt.u64.u32 	%rd97, %r154;
	atom.global.add.u64 	%rd98, [%rd15+7168], %rd97;
$L__BB7_122:
	ld.shared.u32 	%r155, [%r150+4608];
	setp.eq.s32 	%p73, %r155, 0;
	@%p73 bra 	$L__BB7_124;
	cvt.u64.u32 	%rd99, %r155;
	atom.global.add.u64 	%rd100, [%rd15+9216], %rd99;
$L__BB7_124:
	ld.shared.u32 	%r156, [%r150+5632];
	setp.eq.s32 	%p74, %r156, 0;
	@%p74 bra 	$L__BB7_126;
	cvt.u64.u32 	%rd101, %r156;
	atom.global.add.u64 	%rd102, [%rd15+11264], %rd101;
$L__BB7_126:
	ld.shared.u32 	%r157, [%r150+6656];
	setp.eq.s32 	%p75, %r157, 0;
	@%p75 bra 	$L__BB7_128;
	cvt.u64.u32 	%rd103, %r157;
	atom.global.add.u64 	%rd104, [%rd15+13312], %rd103;
$L__BB7_128:
	ld.shared.u32 	%r158, [%r150+7680];
	setp.eq.s32 	%p76, %r158, 0;
	@%p76 bra 	$L__BB7_130;
	cvt.u64.u32 	%rd105, %r158;
	atom.global.add.u64 	%rd106, [%rd15+15360], %rd105;
$L__BB7_130:
	add.s32 	%r482, %r482, 8;
	setp.ne.s32 	%p77, %r482, %r16;
	mov.u32 	%r484, %r16;
	@%p77 bra 	$L__BB7_114;
$L__BB7_131:
	setp.eq.s32 	%p78, %r3, 0;
	@%p78 bra 	$L__BB7_152;
	setp.lt.u32 	%p79, %r4, 3;
	@%p79 bra 	$L__BB7_142;
	shl.b32 	%r407, %r484, 10;
	add.s32 	%r161, %r6, %r407;
	ld.shared.u32 	%r162, [%r161+512];
	setp.eq.s32 	%p80, %r162, 0;
	@%p80 bra 	$L__BB7_135;
	shl.b32 	%r409, %r484, 8;
	add.s32 	%r410, %r409, %r400;
	mul.wide.u32 	%rd107, %r410, 8;
	add.s64 	%rd108, %rd2, %rd107;
	cvt.u64.u32 	%rd109, %r162;
	atom.global.add.u64 	%rd110, [%rd108+1024], %rd109;
$L__BB7_135:
	ld.shared.u32 	%r163, [%r161+1536];
	setp.eq.s32 	%p81, %r163, 0;
	@%p81 bra 	$L__BB7_137;
	shl.b32 	%r412, %r484, 8;
	add.s32 	%r413, %r412, %r400;
	add.s32 	%r414, %r413, 256;
	mul.wide.u32 	%rd111, %r414, 8;
	add.s64 	%rd112, %rd2, %rd111;
	cvt.u64.u32 	%rd113, %r163;
	atom.global.add.u64 	%rd114, [%rd112+1024], %rd113;
$L__BB7_137:
	ld.shared.u32 	%r164, [%r161+2560];
	setp.eq.s32 	%p82, %r164, 0;
	@%p82 bra 	$L__BB7_139;
	shl.b32 	%r416, %r484, 8;
	add.s32 	%r417, %r416, %r400;
	add.s32 	%r418, %r417, 512;
	mul.wide.u32 	%rd115, %r418, 8;
	add.s64 	%rd116, %rd2, %rd115;
	cvt.u64.u32 	%rd117, %r164;
	atom.global.add.u64 	%rd118, [%rd116+1024], %rd117;
$L__BB7_139:
	ld.shared.u32 	%r165, [%r161+3584];
	setp.eq.s32 	%p83, %r165, 0;
	@%p83 bra 	$L__BB7_141;
	shl.b32 	%r420, %r484, 8;
	add.s32 	%r421, %r420, %r400;
	add.s32 	%r422, %r421, 768;
	mul.wide.u32 	%rd119, %r422, 8;
	add.s64 	%rd120, %rd2, %rd119;
	cvt.u64.u32 	%rd121, %r165;
	atom.global.add.u64 	%rd122, [%rd120+1024], %rd121;
$L__BB7_141:
	add.s32 	%r484, %r484, 4;
$L__BB7_142:
	setp.eq.s32 	%p84, %r5, 0;
	@%p84 bra 	$L__BB7_152;
	setp.eq.s32 	%p85, %r135, 0;
	@%p85 bra 	$L__BB7_149;
	shl.b32 	%r423, %r484, 10;
	add.s32 	%r168, %r6, %r423;
	ld.shared.u32 	%r169, [%r168+512];
	setp.eq.s32 	%p86, %r169, 0;
	@%p86 bra 	$L__BB7_146;
	shl.b32 	%r425, %r484, 8;
	add.s32 	%r426, %r425, %r400;
	mul.wide.u32 	%rd123, %r426, 8;
	add.s64 	%rd124, %rd2, %rd123;
	cvt.u64.u32 	%rd125, %r169;
	atom.global.add.u64 	%rd126, [%rd124+1024], %rd125;
$L__BB7_146:
	ld.shared.u32 	%r170, [%r168+1536];
	setp.eq.s32 	%p87, %r170, 0;
	@%p87 bra 	$L__BB7_148;
	shl.b32 	%r428, %r484, 8;
	add.s32 	%r429, %r428, %r400;
	add.s32 	%r430, %r429, 256;
	mul.wide.u32 	%rd127, %r430, 8;
	add.s64 	%rd128, %rd2, %rd127;
	cvt.u64.u32 	%rd129, %r170;
	atom.global.add.u64 	%rd130, [%rd128+1024], %rd129;
$L__BB7_148:
	add.s32 	%r484, %r484, 2;
$L__BB7_149:
	setp.eq.s32 	%p88, %r17, 0;
	@%p88 bra 	$L__BB7_152;
	shl.b32 	%r431, %r484, 10;
	add.s32 	%r432, %r6, %r431;
	ld.shared.u32 	%r173, [%r432+512];
	setp.eq.s32 	%p89, %r173, 0;
	@%p89 bra 	$L__BB7_152;
	shl.b32 	%r434, %r484, 8;
	add.s32 	%r435, %r434, %r400;
	mul.wide.u32 	%rd131, %r435, 8;
	add.s64 	%rd132, %rd2, %rd131;
	cvt.u64.u32 	%rd133, %r173;
	atom.global.add.u64 	%rd134, [%rd132+1024], %rd133;
$L__BB7_152:
	bar.sync 	0;
	add.s64 	%rd135, %rd135, 1;
	setp.ne.s64 	%p90, %rd135, %rd6;
	@%p90 bra 	$L__BB7_2;
$L__BB7_153:
	ret;

}
	// .globl	_ZN3cub18CUB_300001_SM_10006detail10radix_sort29DeviceRadixSortOnesweepKernelINS1_5radix10policy_hubIiNS0_8NullTypeEyE10Policy1000ELNS0_9SortOrderE1EiS6_yiiNS1_21identity_decomposer_tEEEvPT5_SC_PT3_PKSD_PT1_PKSH_PT2_PKSL_T4_iiT6_
.visible .entry _ZN3cub18CUB_300001_SM_10006detail10radix_sort29DeviceRadixSortOnesweepKernelINS1_5radix10policy_hubIiNS0_8NullTypeEyE10Policy1000ELNS0_9SortOrderE1EiS6_yiiNS1_21identity_decomposer_tEEEvPT5_SC_PT3_PKSD_PT1_PKSH_PT2_PKSL_T4_iiT6_(
	.param .u64 .ptr .align 1 _ZN3cub18CUB_300001_SM_10006detail10radix_sort29DeviceRadixSortOnesweepKernelINS1_5radix10policy_hubIiNS0_8NullTypeEyE10Policy1000ELNS0_9SortOrderE1EiS6_yiiNS1_21identity_decomposer_tEEEvPT5_SC_PT3_PKSD_PT1_PKSH_PT2_PKSL_T4_iiT6__param_0,
	.param .u64 .ptr .align 1 _ZN3cub18CUB_300001_SM_10006detail10radix_sort29DeviceRadixSortOnesweepKernelINS1_5radix10policy_hubIiNS0_8NullTypeEyE10Policy1000ELNS0_9SortOrderE1EiS6_yiiNS1_21identity_decomposer_tEEEvPT5_SC_PT3_PKSD_PT1_PKSH_PT2_PKSL_T4_iiT6__param_1,
	.param .u64 .ptr .align 1 _ZN3cub18CUB_300001_SM_10006detail10radix_sort29DeviceRadixSortOnesweepKernelINS1_5radix10policy_hubIiNS0_8NullTypeEyE10Policy1000ELNS0_9SortOrderE1EiS6_yiiNS1_21identity_decomposer_tEEEvPT5_SC_PT3_PKSD_PT1_PKSH_PT2_PKSL_T4_iiT6__param_2,
	.param .u64 .ptr .align 1 _ZN3cub18CUB_300001_SM_10006detail10radix_sort29DeviceRadixSortOnesweepKernelINS1_5radix10policy_hubIiNS0_8NullTypeEyE10Policy1000ELNS0_9SortOrderE1EiS6_yiiNS1_21identity_decomposer_tEEEvPT5_SC_PT3_PKSD_PT1_PKSH_PT2_PKSL_T4_iiT6__param_3,
	.param .u64 .ptr .align 1 _ZN3cub18CUB_300001_SM_10006detail10radix_sort29DeviceRadixSortOnesweepKernelINS1_5radix10policy_hubIiNS0_8NullTypeEyE10Policy1000ELNS0_9SortOrderE1EiS6_yiiNS1_21identity_decomposer_tEEEvPT5_SC_PT3_PKSD_PT1_PKSH_PT2_PKSL_T4_iiT6__param_4,
	.param .u64 .ptr .align 1 _ZN3cub18CUB_300001_SM_10006detail10radix_sort29DeviceRadixSortOnesweepKernelINS1_5radix10policy_hubIiNS0_8NullTypeEyE10Policy1000ELNS0_9SortOrderE1EiS6_yiiNS1_21identity_decomposer_tEEEvPT5_SC_PT3_PKSD_PT1_PKSH_PT2_PKSL_T4_iiT6__param_5,
	.param .u64 .ptr .align 1 _ZN3cub18CUB_300001_SM_10006detail10radix_sort29DeviceRadixSortOnesweepKernelINS1_5radix10policy_hubIiNS0_8NullTypeEyE10Policy1000ELNS0_9SortOrderE1EiS6_yiiNS1_21identity_decomposer_tEEEvPT5_SC_PT3_PKSD_PT1_PKSH_PT2_PKSL_T4_iiT6__param_6,
	.param .u64 .ptr .align 1 _ZN3cub18CUB_300001_SM_10006detail10radix_sort29DeviceRadixSortOnesweepKernelINS1_5radix10policy_hubIiNS0_8NullTypeEyE10Policy1000ELNS0_9SortOrderE1EiS6_yiiNS1_21identity_decomposer_tEEEvPT5_SC_PT3_PKSD_PT1_PKSH_PT2_PKSL_T4_iiT6__param_7,
	.param .u32 _ZN3cub18CUB_300001_SM_10006detail10radix_sort29DeviceRadixSortOnesweepKernelINS1_5radix10policy_hubIiNS0_8NullTypeEyE10Policy1000ELNS0_9SortOrderE1EiS6_yiiNS1_21identity_decomposer_tEEEvPT5_SC_PT3_PKSD_PT1_PKSH_PT2_PKSL_T4_iiT6__param_8,
	.param .u32 _ZN3cub18CUB_300001_SM_10006detail10radix_sort29DeviceRadixSortOnesweepKernelINS1_5radix10policy_hubIiNS0_8NullTypeEyE10Policy1000ELNS0_9SortOrderE1EiS6_yiiNS1_21identity_decomposer_tEEEvPT5_SC_PT3_PKSD_PT1_PKSH_PT2_PKSL_T4_iiT6__param_9,
	.param .u32 _ZN3cub18CUB_300001_SM_10006detail10radix_sort29DeviceRadixSortOnesweepKernelINS1_5radix10policy_hubIiNS0_8NullTypeEyE10Policy1000ELNS0_9SortOrderE1EiS6_yiiNS1_21identity_decomposer_tEEEvPT5_SC_PT3_PKSD_PT1_PKSH_PT2_PKSL_T4_iiT6__param_10,
	.param .align 1 .b8 _ZN3cub18CUB_300001_SM_10006detail10radix_sort29DeviceRadixSortOnesweepKernelINS1_5radix10policy_hubIiNS0_8NullTypeEyE10Policy1000ELNS0_9SortOrderE1EiS6_yiiNS1_21identity_decomposer_tEEEvPT5_SC_PT3_PKSD_PT1_PKSH_PT2_PKSL_T4_iiT6__param_11[1]
)
.maxntid 384
{
	.reg .pred 	%p<142>;
	.reg .b32 	%r<1806>;
	.reg .b64 	%rd<239>;
	// demoted variable
	.shared .align 16 .b8 _ZZN3cub18CUB_300001_SM_10006detail10radix_sort29DeviceRadixSortOnesweepKernelINS1_5radix10policy_hubIiNS0_8NullTypeEyE10Policy1000ELNS0_9SortOrderE1EiS6_yiiNS1_21identity_decomposer_tEEEvPT5_SC_PT3_PKSD_PT1_PKSH_PT2_PKSL_T4_iiT6_E1s[31232];
	ld.param.u64 	%rd21, [_ZN3cub18CUB_300001_SM_10006detail10radix_sort29DeviceRadixSortOnesweepKernelINS1_5radix10policy_hubIiNS0_8NullTypeEyE10Policy1000ELNS0_9SortOrderE1EiS6_yiiNS1_21identity_decomposer_tEEEvPT5_SC_PT3_PKSD_PT1_PKSH_PT2_PKSL_T4_iiT6__param_1];
	ld.param.u64 	%rd24, [_ZN3cub18CUB_300001_SM_10006detail10radix_sort29DeviceRadixSortOnesweepKernelINS1_5radix10policy_hubIiNS0_8NullTypeEyE10Policy1000ELNS0_9SortOrderE1EiS6_yiiNS1_21identity_decomposer_tEEEvPT5_SC_PT3_PKSD_PT1_PKSH_PT2_PKSL_T4_iiT6__param_4];
	ld.param.u64 	%rd25, [_ZN3cub18CUB_300001_SM_10006detail10radix_sort29DeviceRadixSortOnesweepKernelINS1_5radix10policy_hubIiNS0_8NullTypeEyE10Policy1000ELNS0_9SortOrderE1EiS6_yiiNS1_21identity_decomposer_tEEEvPT5_SC_PT3_PKSD_PT1_PKSH_PT2_PKSL_T4_iiT6__param_5];
	ld.param.u32 	%r293, [_ZN3cub18CUB_300001_SM_10006detail10radix_sort29DeviceRadixSortOnesweepKernelINS1_5radix10policy_hubIiNS0_8NullTypeEyE10Policy1000ELNS0_9SortOrderE1EiS6_yiiNS1_21identity_decomposer_tEEEvPT5_SC_PT3_PKSD_PT1_PKSH_PT2_PKSL_T4_iiT6__param_9];
	ld.param.u32 	%r294, [_ZN3cub18CUB_300001_SM_10006detail10radix_sort29DeviceRadixSortOnesweepKernelINS1_5radix10policy_hubIiNS0_8NullTypeEyE10Policy1000ELNS0_9SortOrderE1EiS6_yiiNS1_21identity_decomposer_tEEEvPT5_SC_PT3_PKSD_PT1_PKSH_PT2_PKSL_T4_iiT6__param_10];
	cvta.to.global.u64 	%rd1, %rd24;
	cvta.to.global.u64 	%rd2, %rd25;
	mov.u32 	%r1, %tid.x;
	// begin inline asm
	mov.u32 %r295, %laneid;
	// end inline asm
	setp.ne.s32 	%p1, %r1, 0;
	@%p1 bra 	$L__BB8_2;
	cvta.to.global.u64 	%rd26, %rd21;
	atom.global.add.u32 	%r296, [%rd26], 1;
	st.shared.u32 	[_ZZN3cub18CUB_300001_SM_10006detail10radix_sort29DeviceRadixSortOnesweepKernelINS1_5radix10policy_hubIiNS0_8NullTypeEyE10Policy1000ELNS0_9SortOrderE1EiS6_yiiNS1_21identity_decomposer_tEEEvPT5_SC_PT3_PKSD_PT1_PKSH_PT2_PKSL_T4_iiT6_E1s+29184], %r296;
$L__BB8_2:
	ld.param.u32 	%r1706, [_ZN3cub18CUB_300001_SM_10006detail10radix_sort29DeviceRadixSortOnesweepKernelINS1_5radix10policy_hubIiNS0_8NullTypeEyE10Policy1000ELNS0_9SortOrderE1EiS6_yiiNS1_21identity_decomposer_tEEEvPT5_SC_PT3_PKSD_PT1_PKSH_PT2_PKSL_T4_iiT6__param_8];
	bar.sync 	0;
	ld.shared.u32 	%r3, [_ZZN3cub18CUB_300001_SM_10006detail10radix_sort29DeviceRadixSortOnesweepKernelINS1_5radix10policy_hubIiNS0_8NullTypeEyE10Policy1000ELNS0_9SortOrderE1EiS6_yiiNS1_21identity_decomposer_tEEEvPT5_SC_PT3_PKSD_PT1_PKSH_PT2_PKSL_T4_iiT6_E1s+29184];
	mul.lo.s32 	%r297, %r3, 7296;
	add.s32 	%r4, %r297, 7296;
	setp.gt.s32 	%p2, %r4, %r1706;
	cvt.s64.s32 	%rd3, %r297;
	@%p2 bra 	$L__BB8_4;
	and.b32  	%r298, %r1, 31;
	and.b32  	%r299, %r1, 992;
	mul.lo.s32 	%r300, %r299, 19;
	or.b32  	%r301, %r300, %r298;
	cvt.u64.u32 	%rd27, %r301;
	add.s64 	%rd28, %rd27, %rd3;
	shl.b64 	%rd29, %rd28, 2;
	add.s64 	%rd30, %rd2, %rd29;
	ld.global.u32 	%r1732, [%rd30];
	ld.global.u32 	%r1733, [%rd30+128];
	ld.global.u32 	%r1734, [%rd30+256];
	ld.global.u32 	%r1735, [%rd30+384];
	ld.global.u32 	%r1736, [%rd30+512];
	ld.global.u32 	%r1737, [%rd30+640];
	ld.global.u32 	%r1738, [%rd30+768];
	ld.global.u32 	%r1739, [%rd30+896];
	ld.global.u32 	%r1740, [%rd30+1024];
	ld.global.u32 	%r1741, [%rd30+1152];
	ld.global.u32 	%r1742, [%rd30+1280];
	ld.global.u32 	%r1743, [%rd30+1408];
	ld.global.u32 	%r1744, [%rd30+1536];
	ld.global.u32 	%r1745, [%rd30+1664];
	ld.global.u32 	%r1746, [%rd30+1792];
	ld.global.u32 	%r1747, [%rd30+1920];
	ld.global.u32 	%r1748, [%rd30+2048];
	ld.global.u32 	%r1749, [%rd30+2176];
	ld.global.u32 	%r1750, [%rd30+2304];
	bra.uni 	$L__BB8_42;
$L__BB8_4:
	ld.param.u32 	%r1707, [_ZN3cub18CUB_300001_SM_10006detail10radix_sort29DeviceRadixSortOnesweepKernelINS1_5radix10policy_hubIiNS0_8NullTypeEyE10Policy1000ELNS0_9SortOrderE1EiS6_yiiNS1_21identity_decomposer_tEEEvPT5_SC_PT3_PKSD_PT1_PKSH_PT2_PKSL_T4_iiT6__param_8];
	cvt.u32.u64 	%r303, %rd3;
	sub.s32 	%r24, %r1707, %r303;
	and.b32  	%r304, %r1, 31;
	and.b32  	%r305, %r1, 992;
	mul.lo.s32 	%r306, %r305, 19;
	or.b32  	%r25, %r306, %r304;
	setp.ge.s32 	%p3, %r25, %r24;
	cvt.u64.u32 	%rd31, %r25;
	add.s64 	%rd32, %rd31, %rd3;
	shl.b64 	%rd33, %rd32, 2;
	add.s64 	%rd4, %rd2, %rd33;
	mov.b32 	%r1732, -2147483648;
	@%p3 bra 	$L__BB8_6;
	ld.global.u32 	%r1732, [%rd4];
$L__BB8_6:
	add.s32 	%r308, %r25, 32;
	setp.ge.s32 	%p4, %r308, %r24;
	mov.b32 	%r1733, -2147483648;
	@%p4 bra 	$L__BB8_8;
	ld.global.u32 	%r1733, [%rd4+128];
$L__BB8_8:
	add.s32 	%r310, %r25, 64;
	setp.ge.s32 	%p5, %r310, %r24;
	mov.b32 	%r1734, -2147483648;
	@%p5 bra 	$L__BB8_10;
	ld.global.u32 	%r1734, [%rd4+256];
$L__BB8_10:
	add.s32 	%r312, %r25, 96;
	setp.ge.s32 	%p6, %r312, %r24;
	mov.b32 	%r1735, -2147483648;
	@%p6 bra 	$L__BB8_12;
	ld.global.u32 	%r1735, [%rd4+384];
$L__BB8_12:
	add.s32 	%r314, %r25, 128;
	setp.ge.s32 	%p7, %r314, %r24;
	mov.b32 	%r1736, -2147483648;
	@%p7 bra 	$L__BB8_14;
	ld.global.u32 	%r1736, [%rd4+512];
$L__BB8_14:
	add.s32 	%r316, %r25, 160;
	setp.ge.s32 	%p8, %r316, %r24;
	mov.b32 	%r1737, -2147483648;
	@%p8 bra 	$L__BB8_16;
	ld.global.u32 	%r1737, [%rd4+640];
$L__BB8_16:
	add.s32 	%r318, %r25, 192;
	setp.ge.s32 	%p9, %r318, %r24;
	mov.b32 	%r1738, -2147483648;
	@%p9 bra 	$L__BB8_18;
	ld.global.u32 	%r1738, [%rd4+768];
$L__BB8_18:
	add.s32 	%r320, %r25, 224;
	setp.ge.s32 	%p10, %r320, %r24;
	mov.b32 	%r1739, -2147483648;
	@%p10 bra 	$L__BB8_20;
	ld.global.u32 	%r1739, [%rd4+896];
$L__BB8_20:
	add.s32 	%r322, %r25, 256;
	setp.ge.s32 	%p11, %r322, %r24;
	mov.b32 	%r1740, -2147483648;
	@%p11 bra 	$L__BB8_22;
	ld.global.u32 	%r1740, [%rd4+1024];
$L__BB8_22:
	add.s32 	%r324, %r25, 288;
	setp.ge.s32 	%p12, %r324, %r24;
	mov.b32 	%r1741, -2147483648;
	@%p12 bra 	$L__BB8_24;
	ld.global.u32 	%r1741, [%rd4+1152];
$L__BB8_24:
	add.s32 	%r326, %r25, 320;
	setp.ge.s32 	%p13, %r326, %r24;
	mov.b32 	%r1742, -2147483648;
	@%p13 bra 	$L__BB8_26;
	ld.global.u32 	%r1742, [%rd4+1280];
$L__BB8_26:
	add.s32 	%r328, %r25, 352;
	setp.ge.s32 	%p14, %r328, %r24;
	mov.b32 	%r1743, -2147483648;
	@%p14 bra 	$L__BB8_28;
	ld.global.u32 	%r1743, [%rd4+1408];
$L__BB8_28:
	add.s32 	%r330, %r25, 384;
	setp.ge.s32 	%p15, %r330, %r24;
	mov.b32 	%r1744, -2147483648;
	@%p15 bra 	$L__BB8_30;
	ld.global.u32 	%r1744, [%rd4+1536];
$L__BB8_30:
	add.s32 	%r332, %r25, 416;
	setp.ge.s32 	%p16, %r332, %r24;
	mov.b32 	%r1745, -2147483648;
	@%p16 bra 	$L__BB8_32;
	ld.global.u32 	%r1745, [%rd4+1664];
$L__BB8_32:
	add.s32 	%r334, %r25, 448;
	setp.ge.s32 	%p17, %r334, %r24;
	mov.b32 	%r1746, -2147483648;
	@%p17 bra 	$L__BB8_34;
	ld.global.u32 	%r1746, [%rd4+1792];
$L__BB8_34:
	add.s32 	%r336, %r25, 480;
	setp.ge.s32 	%p18, %r336, %r24;
	mov.b32 	%r1747, -2147483648;
	@%p18 bra 	$L__BB8_36;
	ld.global.u32 	%r1747, [%rd4+1920];
$L__BB8_36:
	add.s32 	%r338, %r25, 512;
	setp.ge.s32 	%p19, %r338, %r24;
	mov.b32 	%r1748, -2147483648;
	@%p19 bra 	$L__BB8_38;
	ld.global.u32 	%r1748, [%rd4+2048];
$L__BB8_38:
	add.s32 	%r340, %r25, 544;
	setp.ge.s32 	%p20, %r340, %r24;
	mov.b32 	%r1749, -2147483648;
	@%p20 bra 	$L__BB8_40;
	ld.global.u32 	%r1749, [%rd4+2176];
$L__BB8_40:
	add.s32 	%r342, %r25, 576;
	setp.ge.s32 	%p21, %r342, %r24;
	mov.b32 	%r1750, -2147483648;
	@%p21 bra 	$L__BB8_42;
	ld.global.u32 	%r1750, [%rd4+2304];
$L__BB8_42:
	mov.b32 	%r343, -1;
	shl.b32 	%r344, %r343, %r294;
	not.b32 	%r82, %r344;
	shr.u32 	%r83, %r1, 5;
	shl.b32 	%r345, %r83, 10;
	mov.u32 	%r346, _ZZN3cub18CUB_300001_SM_10006detail10radix_sort29DeviceRadixSortOnesweepKernelINS1_5radix10policy_hubIiNS0_8NullTypeEyE10Policy1000ELNS0_9SortOrderE1EiS6_yiiNS1_21identity_decomposer_tEEEvPT5_SC_PT3_PKSD_PT1_PKSH_PT2_PKSL_T4_iiT6_E1s;
	add.s32 	%r84, %r346, %r345;
	setp.gt.s32 	%p22, %r295, 255;
	@%p22 bra 	$L__BB8_55;
	max.s32 	%r347, %r295, 224;
	sub.s32 	%r348, %r347, %r295;
	add.s32 	%r349, %r348, 31;
	shr.u32 	%r350, %r349, 5;
	add.s32 	%r85, %r350, 1;
	and.b32  	%r86, %r85, 15;
	setp.lt.u32 	%p23, %r349, 480;
	mov.u32 	%r1754, %r295;
	@%p23 bra 	$L__BB8_46;
	and.b32  	%r351, %r85, 268435440;
	neg.s32 	%r1752, %r351;
	shl.b32 	%r353, %r295, 2;
	add.s32 	%r354, %r345, %r353;
	add.s32 	%r356, %r354, %r346;
	add.s32 	%r1751, %r356, 1024;
	mov.u32 	%r1754, %r295;
$L__BB8_45:
	.pragma "nounroll";
	mov.b32 	%r357, 0;
	st.shared.u32 	[%r1751+-1024], %r357;
	st.shared.u32 	[%r1751+-896], %r357;
	st.shared.u32 	[%r1751+-768], %r357;
	st.shared.u32 	[%r1751+-640], %r357;
	st.shared.u32 	[%r1751+-512], %r357;
	st.shared.u32 	[%r1751+-384], %r357;
	st.shared.u32 	[%r1751+-256], %r357;
	st.shared.u32 	[%r1751+-128], %r357;
	st.shared.u32 	[%r1751], %r357;
	st.shared.u32 	[%r1751+128], %r357;
	st.shared.u32 	[%r1751+256], %r357;
	st.shared.u32 	[%r1751+384], %r357;
	st.shared.u32 	[%r1751+512], %r357;
	st.shared.u32 	[%r1751+640], %r357;
	st.shared.u32 	[%r1751+768], %r357;
	st.shared.u32 	[%r1751+896], %r357;
	add.s32 	%r1754, %r1754, 512;
	add.s32 	%r1752, %r1752, 16;
	add.s32 	%r1751, %r1751, 2048;
	setp.ne.s32 	%p24, %r1752, 0;
	@%p24 bra 	$L__BB8_45;
$L__BB8_46:
	setp.eq.s32 	%p25, %r86, 0;
	@%p25 bra 	$L__BB8_55;
	and.b32  	%r96, %r85, 7;
	setp.lt.u32 	%p26, %r86, 8;
	@%p26 bra 	$L__BB8_49;
	shl.b32 	%r358, %r1754, 2;
	add.s32 	%r359, %r84, %r358;
	mov.b32 	%r360, 0;
	st.shared.u32 	[%r359], %r360;
	st.shared.u32 	[%r359+128], %r360;
	st.shared.u32 	[%r359+256], %r360;
	st.shared.u32 	[%r359+384], %r360;
	st.shared.u32 	[%r359+512], %r360;
	st.shared.u32 	[%r359+640], %r360;
	st.shared.u32 	[%r359+768], %r360;
	st.shared.u32 	[%r359+896], %r360;
	add.s32 	%r1754, %r1754, 256;
$L__BB8_49:
	setp.eq.s32 	%p27, %r96, 0;
	@%p27 bra 	$L__BB8_55;
	and.b32  	%r99, %r85, 3;
	setp.lt.u32 	%p28, %r96, 4;
	@%p28 bra 	$L__BB8_52;
	shl.b32 	%r361, %r1754, 2;
	add.s32 	%r362, %r84, %r361;
	mov.b32 	%r363, 0;
	st.shared.u32 	[%r362], %r363;
	st.shared.u32 	[%r362+128], %r363;
	st.shared.u32 	[%r362+256], %r363;
	st.shared.u32 	[%r362+384], %r363;
	add.s32 	%r1754, %r1754, 128;
$L__BB8_52:
	setp.eq.s32 	%p29, %r99, 0;
	@%p29 bra 	$L__BB8_55;
	shl.b32 	%r365, %r1754, 2;
	add.s32 	%r366, %r345, %r365;
	add.s32 	%r1758, %r346, %r366;
	neg.s32 	%r1757, %r99;
$L__BB8_54:
	.pragma "nounroll";
	mov.b32 	%r368, 0;
	st.shared.u32 	[%r1758], %r368;
	add.s32 	%r1758, %r1758, 128;
	add.s32 	%r1757, %r1757, 1;
	setp.ne.s32 	%p30, %r1757, 0;
	@%p30 bra 	$L__BB8_54;
$L__BB8_55:
	bar.warp.sync 	-1;
	xor.b32  	%r370, %r1732, 2147483647;
	shr.u32 	%r371, %r370, %r293;
	and.b32  	%r108, %r371, %r82;
	shl.b32 	%r372, %r108, 2;
	add.s32 	%r373, %r84, %r372;
	atom.shared.add.u32 	%r374, [%r373], 1;
	xor.b32  	%r375, %r1733, 2147483647;
	shr.u32 	%r376, %r375, %r293;
	and.b32  	%r377, %r376, %r82;
	shl.b32 	%r378, %r377, 2;
	add.s32 	%r379, %r84, %r378;
	atom.shared.add.u32 	%r380, [%r379], 1;
	xor.b32  	%r381, %r1734, 2147483647;
	shr.u32 	%r382, %r381, %r293;
	and.b32  	%r383, %r382, %r82;
	shl.b32 	%r384, %r383, 2;
	add.s32 	%r385, %r84, %r384;
	atom.shared.add.u32 	%r386, [%r385], 1;
	xor.b32  	%r387, %r1735, 2147483647;
	shr.u32 	%r388, %r387, %r293;
	and.b32  	%r389, %r388, %r82;
	shl.b32 	%r390, %r389, 2;
	add.s32 	%r391, %r84, %r390;
	atom.shared.add.u32 	%r392, [%r391], 1;
	xor.b32  	%r393, %r1736, 2147483647;
	shr.u32 	%r394, %r393, %r293;
	and.b32  	%r395, %r394, %r82;
	shl.b32 	%r396, %r395, 2;
	add.s32 	%r397, %r84, %r396;
	atom.shared.add.u32 	%r398, [%r397], 1;
	xor.b32  	%r399, %r1737, 2147483647;
	shr.u32 	%r400, %r399, %r293;
	and.b32  	%r401, %r400, %r82;
	shl.b32 	%r402, %r401, 2;
	add.s32 	%r403, %r84, %r402;
	atom.shared.add.u32 	%r404, [%r403], 1;
	xor.b32  	%r405, %r1738, 2147483647;
	shr.u32 	%r406, %r405, %r293;
	and.b32  	%r407, %r406, %r82;
	shl.b32 	%r408, %r407, 2;
	add.s32 	%r409, %r84, %r408;
	atom.shared.add.u32 	%r410, [%r409], 1;
	xor.b32  	%r1771, %r1739, 2147483647;
	shr.u32 	%r411, %r1771, %r293;
	and.b32  	%r412, %r411, %r82;
	shl.b32 	%r413, %r412, 2;
	add.s32 	%r414, %r84, %r413;
	atom.shared.add.u32 	%r415, [%r414], 1;
	xor.b32  	%r1772, %r1740, 2147483647;
	shr.u32 	%r416, %r1772, %r293;
	and.b32  	%r417, %r416, %r82;
	shl.b32 	%r418, %r417, 2;
	add.s32 	%r419, %r84, %r418;
	atom.shared.add.u32 	%r420, [%r419], 1;
	xor.b32  	%r421, %r1741, 2147483647;
	shr.u32 	%r422, %r421, %r293;
	and.b32  	%r423, %r422, %r82;
	shl.b32 	%r424, %r423, 2;
	add.s32 	%r425, %r84, %r424;
	atom.shared.add.u32 	%r426, [%r425], 1;
	xor.b32  	%r427, %r1742, 2147483647;
	shr.u32 	%r428, %r427, %r293;
	and.b32  	%r429, %r428, %r82;
	shl.b32 	%r430, %r429, 2;
	add.s32 	%r431, %r84, %r430;
	atom.shared.add.u32 	%r432, [%r431], 1;
	xor.b32  	%r433, %r1743, 2147483647;
	shr.u32 	%r434, %r433, %r293;
	and.b32  	%r435, %r434, %r82;
	shl.b32 	%r436, %r435, 2;
	add.s32 	%r437, %r84, %r436;
	atom.shared.add.u32 	%r438, [%r437], 1;
	xor.b32  	%r439, %r1744, 2147483647;
	shr.u32 	%r440, %r439, %r293;
	and.b32  	%r441, %r440, %r82;
	shl.b32 	%r442, %r441, 2;
	add.s32 	%r443, %r84, %r442;
	atom.shared.add.u32 	%r444, [%r443], 1;
	xor.b32  	%r445, %r1745, 2147483647;
	shr.u32 	%r446, %r445, %r293;
	and.b32  	%r447, %r446, %r82;
	shl.b32 	%r448, %r447, 2;
	add.s32 	%r449, %r84, %r448;
	atom.shared.add.u32 	%r450, [%r449], 1;
	xor.b32  	%r451, %r1746, 2147483647;
	shr.u32 	%r452, %r451, %r293;
	and.b32  	%r453, %r452, %r82;
	shl.b32 	%r454, %r453, 2;
	add.s32 	%r455, %r84, %r454;
	atom.shared.add.u32 	%r456, [%r455], 1;
	xor.b32  	%r457, %r1747, 2147483647;
	shr.u32 	%r458, %r457, %r293;
	and.b32  	%r459, %r458, %r82;
	shl.b32 	%r460, %r459, 2;
	add.s32 	%r461, %r84, %r460;
	atom.shared.add.u32 	%r462, [%r461], 1;
	xor.b32  	%r463, %r1748, 2147483647;
	shr.u32 	%r464, %r463, %r293;
	and.b32  	%r465, %r464, %r82;
	shl.b32 	%r466, %r465, 2;
	add.s32 	%r467, %r84, %r466;
	atom.shared.add.u32 	%r468, [%r467], 1;
	xor.b32  	%r469, %r1749, 2147483647;
	shr.u32 	%r470, %r469, %r293;
	and.b32  	%r471, %r470, %r82;
	shl.b32 	%r472, %r471, 2;
	add.s32 	%r473, %r84, %r472;
	atom.shared.add.u32 	%r474, [%r473], 1;
	xor.b32  	%r475, %r1750, 2147483647;
	shr.u32 	%r476, %r475, %r293;
	and.b32  	%r477, %r476, %r82;
	shl.b32 	%r478, %r477, 2;
	add.s32 	%r479, %r84, %r478;
	atom.shared.add.u32 	%r480, [%r479], 1;
	bar.sync 	0;
	setp.gt.u32 	%p31, %r1, 255;
	shl.b32 	%r481, %r1, 2;
	add.s32 	%r111, %r346, %r481;
	mov.b32 	%r1759, 0;
	@%p31 bra 	$L__BB8_57;
	ld.shared.u32 	%r483, [%r111];
	mov.b32 	%r484, 0;
	st.shared.u32 	[%r111], %r484;
	ld.shared.u32 	%r485, [%r111+1024];
	st.shared.u32 	[%r111+1024], %r483;
	add.s32 	%r486, %r485, %r483;
	ld.shared.u32 	%r487, [%r111+2048];
	st.shared.u32 	[%r111+2048], %r486;
	add.s32 	%r488, %r487, %r486;
	ld.shared.u32 	%r489, [%r111+3072];
	st.shared.u32 	[%r111+3072], %r488;
	add.s32 	%r490, %r489, %r488;
	ld.shared.u32 	%r491, [%r111+4096];
	st.shared.u32 	[%r111+4096], %r490;
	add.s32 	%r492, %r491, %r490;
	ld.shared.u32 	%r493, [%r111+5120];
	st.shared.u32 	[%r111+5120], %r492;
	add.s32 	%r494, %r493, %r492;
	ld.shared.u32 	%r495, [%r111+6144];
	st.shared.u32 	[%r111+6144], %r494;
	add.s32 	%r496, %r495, %r494;
	ld.shared.u32 	%r497, [%r111+7168];
	st.shared.u32 	[%r111+7168], %r496;
	add.s32 	%r498, %r497, %r496;
	ld.shared.u32 	%r499, [%r111+8192];
	st.shared.u32 	[%r111+8192], %r498;
	add.s32 	%r500, %r499, %r498;
	ld.shared.u32 	%r501, [%r111+9216];
	st.shared.u32 	[%r111+9216], %r500;
	add.s32 	%r502, %r501, %r500;
	ld.shared.u32 	%r503, [%r111+10240];
	st.shared.u32 	[%r111+10240], %r502;
	add.s32 	%r504, %r503, %r502;
	ld.shared.u32 	%r505, [%r111+11264];
	st.shared.u32 	[%r111+11264], %r504;
	add.s32 	%r1759, %r505, %r504;
$L__BB8_57:
	ld.param.u64 	%rd228, [_ZN3cub18CUB_300001_SM_10006detail10radix_sort29DeviceRadixSortOnesweepKernelINS1_5radix10policy_hubIiNS0_8NullTypeEyE10Policy1000ELNS0_9SortOrderE1EiS6_yiiNS1_21identity_decomposer_tEEEvPT5_SC_PT3_PKSD_PT1_PKSH_PT2_PKSL_T4_iiT6__param_0];
	setp.gt.u32 	%p32, %r1, 255;
	shl.b32 	%r506, %r3, 8;
	add.s32 	%r507, %r506, %r1;
	cvta.to.global.u64 	%rd5, %rd228;
	mul.wide.s32 	%rd34, %r507, 4;
	add.s64 	%rd6, %rd5, %rd34;
	@%p32 bra 	$L__BB8_59;
	or.b32  	%r508, %r1759, 1073741824;
	st.volatile.global.u32 	[%rd6], %r508;
$L__BB8_59:
	ld.param.u64 	%rd235, [_ZN3cub18CUB_300001_SM_10006detail10radix_sort29DeviceRadixSortOnesweepKernelINS1_5radix10policy_hubIiNS0_8NullTypeEyE10Policy1000ELNS0_9SortOrderE1EiS6_yiiNS1_21identity_decomposer_tEEEvPT5_SC_PT3_PKSD_PT1_PKSH_PT2_PKSL_T4_iiT6__param_3];
	xor.b32  	%r1773, %r1741, 2147483647;
	xor.b32  	%r1774, %r1742, 2147483647;
	xor.b32  	%r1765, %r1733, 2147483647;
	xor.b32  	%r1766, %r1734, 2147483647;
	xor.b32  	%r1777, %r1745, 2147483647;
	xor.b32  	%r1778, %r1746, 2147483647;
	xor.b32  	%r1764, %r1732, 2147483647;
	xor.b32  	%r1779, %r1747, 2147483647;
	xor.b32  	%r1780, %r1748, 2147483647;
	xor.b32  	%r1768, %r1736, 2147483647;
	xor.b32  	%r1767, %r1735, 2147483647;
	xor.b32  	%r1775, %r1743, 2147483647;
	xor.b32  	%r1782, %r1750, 2147483647;
	xor.b32  	%r1781, %r1749, 2147483647;
	xor.b32  	%r1769, %r1737, 2147483647;
	xor.b32  	%r1776, %r1744, 2147483647;
	xor.b32  	%r1770, %r1738, 2147483647;
	setp.lt.u32 	%p33, %r1, 256;
	setp.eq.s32 	%p34, %r1759, 7296;
	and.pred  	%p35, %p33, %p34;
	selp.u32 	%r509, 1, 0, %p35;
	{ 
	.reg .pred 	%p1; 
	.reg .pred 	%p2; 
	setp.ne.u32 	%p1, %r509, 0; 
	bar.red.or.pred 	%p2, 0, %p1; 
	selp.u32 	%r510, 1, 0, %p2; 
	}
	setp.eq.s32 	%p36, %r510, 0;
	cvt.u64.u32 	%rd7, %r1;
	cvta.to.global.u64 	%rd35, %rd235;
	mul.wide.u32 	%rd36, %r1, 8;
	add.s64 	%rd8, %rd35, %rd36;
	@%p36 bra 	$L__BB8_111;
	setp.gt.u32 	%p37, %r1, 255;
	setp.gt.u32 	%p38, %r1, %r108;
	selp.b32 	%r131, 7296, 0, %p38;
	shl.b32 	%r511, %r1, 3;
	mov.u32 	%r512, _ZZN3cub18CUB_300001_SM_10006detail10radix_sort29DeviceRadixSortOnesweepKernelINS1_5radix10policy_hubIiNS0_8NullTypeEyE10Policy1000ELNS0_9SortOrderE1EiS6_yiiNS1_21identity_decomposer_tEEEvPT5_SC_PT3_PKSD_PT1_PKSH_PT2_PKSL_T4_iiT6_E1s;
	add.s32 	%r513, %r512, %r511;
	add.s32 	%r132, %r513, 29184;
	@%p37 bra 	$L__BB8_68;
	ld.global.u64 	%rd37, [%rd8];
	cvt.u64.u32 	%rd38, %r131;
	sub.s64 	%rd237, %rd37, %rd38;
	st.shared.u64 	[%r132], %rd237;
	setp.lt.s32 	%p39, %r3, 1;
	mov.u32 	%r1763, %r1759;
	@%p39 bra 	$L__BB8_67;
	mov.b32 	%r1761, -1;
	mov.u32 	%r1760, %r3;
	mov.u32 	%r1763, %r1759;
$L__BB8_63:
	add.s32 	%r136, %r1760, -1;
	shl.b32 	%r515, %r136, 8;
	add.s32 	%r516, %r515, %r1;
	mul.wide.s32 	%rd39, %r516, 4;
	add.s64 	%rd10, %rd5, %rd39;
$L__BB8_64:
	membar.cta;
	ld.volatile.global.u32 	%r137, [%rd10];
	setp.eq.s32 	%p40, %r137, 0;
	@%p40 bra 	$L__BB8_64;
	and.b32  	%r517, %r137, 1073741823;
	add.s32 	%r1763, %r517, %r1763;
	setp.gt.s32 	%p41, %r137, -1;
	vote.sync.ballot.b32 	%r1761, %p41, %r1761;
	setp.gt.u32 	%p43, %r1760, 1;
	and.pred  	%p44, %p41, %p43;
	mov.u32 	%r1760, %r136;
	@%p44 bra 	$L__BB8_63;
	ld.shared.u64 	%rd237, [%r132];
$L__BB8_67:
	or.b32  	%r518, %r1763, -2147483648;
	st.volatile.global.u32 	[%rd6], %r518;
	sub.s32 	%r519, %r1763, %r1759;
	cvt.s64.s32 	%rd40, %r519;
	add.s64 	%rd41, %rd237, %rd40;
	st.shared.u64 	[%r132], %rd41;
$L__BB8_68:
	ld.param.u32 	%r1708, [_ZN3cub18CUB_300001_SM_10006detail10radix_sort29DeviceRadixSortOnesweepKernelINS1_5radix10policy_hubIiNS0_8NullTypeEyE10Policy1000ELNS0_9SortOrderE1EiS6_yiiNS1_21identity_decomposer_tEEEvPT5_SC_PT3_PKSD_PT1_PKSH_PT2_PKSL_T4_iiT6__param_8];
	ld.param.u64 	%rd231, [_ZN3cub18CUB_300001_SM_10006detail10radix_sort29DeviceRadixSortOnesweepKernelINS1_5radix10policy_hubIiNS0_8NullTypeEyE10Policy1000ELNS0_9SortOrderE1EiS6_yiiNS1_21identity_decomposer_tEEEvPT5_SC_PT3_PKSD_PT1_PKSH_PT2_PKSL_T4_iiT6__param_2];
	setp.gt.u32 	%p45, %r1, 255;
	setp.lt.s32 	%p46, %r4, %r1708;
	setp.eq.s64 	%p47, %rd231, 0;
	or.pred  	%p48, %p47, %p46;
	or.pred  	%p49, %p45, %p48;
	@%p49 bra 	$L__BB8_70;
	ld.param.u64 	%rd232, [_ZN3cub18CUB_300001_SM_10006detail10radix_sort29DeviceRadixSortOnesweepKernelINS1_5radix10policy_hubIiNS0_8NullTypeEyE10Policy1000ELNS0_9SortOrderE1EiS6_yiiNS1_21identity_decomposer_tEEEvPT5_SC_PT3_PKSD_PT1_PKSH_PT2_PKSL_T4_iiT6__param_2];
	ld.shared.u64 	%rd42, [%r132];
	cvt.u64.u32 	%rd43, %r131;
	cvt.s64.s32 	%rd44, %r1759;
	add.s64 	%rd45, %rd43, %rd44;
	add.s64 	%rd46, %rd45, %rd42;
	cvta.to.global.u64 	%rd47, %rd232;
	shl.b64 	%rd48, %rd7, 3;
	add.s64 	%rd49, %rd47, %rd48;
	st.global.u64 	[%rd49], %rd46;
$L__BB8_70:
	ld.param.u32 	%r1709, [_ZN3cub18CUB_300001_SM_10006detail10radix_sort29DeviceRadixSortOnesweepKernelINS1_5radix10policy_hubIiNS0_8NullTypeEyE10Policy1000ELNS0_9SortOrderE1EiS6_yiiNS1_21identity_decomposer_tEEEvPT5_SC_PT3_PKSD_PT1_PKSH_PT2_PKSL_T4_iiT6__param_8];
	setp.gt.s32 	%p50, %r4, %r1709;
	bar.sync 	0;
	shl.b32 	%r520, %r108, 3;
	add.s32 	%r522, %r512, %r520;
	ld.shared.u64 	%rd13, [%r522+29184];
	@%p50 bra 	$L__BB8_72;
	and.b32  	%r523, %r1, 31;
	and.b32  	%r524, %r1, 992;
	mul.lo.s32 	%r525, %r524, 19;
	or.b32  	%r526, %r525, %r523;
	cvt.u64.u32 	%rd50, %r526;
	add.s64 	%rd51, %rd13, %rd50;
	shl.b64 	%rd52, %rd51, 2;
	add.s64 	%rd53, %rd1, %rd52;
	st.global.u32 	[%rd53], %r1732;
	st.global.u32 	[%rd53+128], %r1733;
	st.global.u32 	[%rd53+256], %r1734;
	st.global.u32 	[%rd53+384], %r1735;
	st.global.u32 	[%rd53+512], %r1736;
	st.global.u32 	[%rd53+640], %r1737;
	st.global.u32 	[%rd53+768], %r1738;
	st.global.u32 	[%rd53+896], %r1739;
	st.global.u32 	[%rd53+1024], %r1740;
	st.global.u32 	[%rd53+1152], %r1741;
	st.global.u32 	[%rd53+1280], %r1742;
	st.global.u32 	[%rd53+1408], %r1743;
	st.global.u32 	[%rd53+1536], %r1744;
	st.global.u32 	[%rd53+1664], %r1745;
	st.global.u32 	[%rd53+1792], %r1746;
	st.global.u32 	[%rd53+1920], %r1747;
	st.global.u32 	[%rd53+2048], %r1748;
	st.global.u32 	[%rd53+2176], %r1749;
	st.global.u32 	[%rd53+2304], %r1750;
	bra.uni 	$L__BB8_110;
$L__BB8_72:
	ld.param.u32 	%r1710, [_ZN3cub18CUB_300001_SM_10006detail10radix_sort29DeviceRadixSortOnesweepKernelINS1_5radix10policy_hubIiNS0_8NullTypeEyE10Policy1000ELNS0_9SortOrderE1EiS6_yiiNS1_21identity_decomposer_tEEEvPT5_SC_PT3_PKSD_PT1_PKSH_PT2_PKSL_T4_iiT6__param_8];
	mad.lo.s32 	%r141, %r3, -7296, %r1710;
	and.b32  	%r527, %r1, 31;
	and.b32  	%r528, %r1, 992;
	mul.lo.s32 	%r529, %r528, 19;
	or.b32  	%r142, %r529, %r527;
	setp.ge.s32 	%p51, %r142, %r141;
	cvt.u64.u32 	%rd54, %r142;
	add.s64 	%rd55, %rd13, %rd54;
	shl.b64 	%rd56, %rd55, 2;
	add.s64 	%rd14, %rd1, %rd56;
	@%p51 bra 	$L__BB8_74;
	st.global.u32 	[%rd14], %r1732;
$L__BB8_74:
	add.s32 	%r530, %r142, 32;
	setp.ge.s32 	%p52, %r530, %r141;
	@%p52 bra 	$L__BB8_76;
	st.global.u32 	[%rd14+128], %r1733;
$L__BB8_76:
	add.s32 	%r531, %r142, 64;
	setp.ge.s32 	%p53, %r531, %r141;
	@%p53 bra 	$L__BB8_78;
	st.global.u32 	[%rd14+256], %r1734;
$L__BB8_78:
	add.s32 	%r532, %r142, 96;
	setp.ge.s32 	%p54, %r532, %r141;
	@%p54 bra 	$L__BB8_80;
	st.global.u32 	[%rd14+384], %r1735;
$L__BB8_80:
	add.s32 	%r533, %r142, 128;
	setp.ge.s32 	%p55, %r533, %r141;
	@%p55 bra 	$L__BB8_82;
	st.global.u32 	[%rd14+512], %r1736;
$L__BB8_82:
	add.s32 	%r534, %r142, 160;
	setp.ge.s32 	%p56, %r534, %r141;
	@%p56 bra 	$L__BB8_84;
	st.global.u32 	[%rd14+640], %r1737;
$L__BB8_84:
	add.s32 	%r535, %r142, 192;
	setp.ge.s32 	%p57, %r535, %r141;
	@%p57 bra 	$L__BB8_86;
	st.global.u32 	[%rd14+768], %r1738;
$L__BB8_86:
	add.s32 	%r536, %r142, 224;
	setp.ge.s32 	%p58, %r536, %r141;
	@%p58 bra 	$L__BB8_88;
	st.global.u32 	[%rd14+896], %r1739;
$L__BB8_88:
	add.s32 	%r537, %r142, 256;
	setp.ge.s32 	%p59, %r537, %r141;
	@%p59 bra 	$L__BB8_90;
	st.global.u32 	[%rd14+1024], %r1740;
$L__BB8_90:
	add.s32 	%r538, %r142, 288;
	setp.ge.s32 	%p60, %r538, %r141;
	@%p60 bra 	$L__BB8_92;
	st.global.u32 	[%rd14+1152], %r1741;
$L__BB8_92:
	add.s32 	%r539, %r142, 320;
	setp.ge.s32 	%p61, %r539, %r141;
	@%p61 bra 	$L__BB8_94;
	st.global.u32 	[%rd14+1280], %r1742;
$L__BB8_94:
	add.s32 	%r540, %r142, 352;
	setp.ge.s32 	%p62, %r540, %r141;
	@%p62 bra 	$L__BB8_96;
	st.global.u32 	[%rd14+1408], %r1743;
$L__BB8_96:
	add.s32 	%r541, %r142, 384;
	setp.ge.s32 	%p63, %r541, %r141;
	@%p63 bra 	$L__BB8_98;
	st.global.u32 	[%rd14+1536], %r1744;
$L__BB8_98:
	add.s32 	%r542, %r142, 416;
	setp.ge.s32 	%p64, %r542, %r141;
	@%p64 bra 	$L__BB8_100;
	st.global.u32 	[%rd14+1664], %r1745;
$L__BB8_100:
	add.s32 	%r543, %r142, 448;
	setp.ge.s32 	%p65, %r543, %r141;
	@%p65 bra 	$L__BB8_102;
	st.global.u32 	[%rd14+1792], %r1746;
$L__BB8_102:
	add.s32 	%r544, %r142, 480;
	setp.ge.s32 	%p66, %r544, %r141;
	@%p66 bra 	$L__BB8_104;
	st.global.u32 	[%rd14+1920], %r1747;
$L__BB8_104:
	add.s32 	%r545, %r142, 512;
	setp.ge.s32 	%p67, %r545, %r141;
	@%p67 bra 	$L__BB8_106;
	st.global.u32 	[%rd14+2048], %r1748;
$L__BB8_106:
	add.s32 	%r546, %r142, 544;
	setp.ge.s32 	%p68, %r546, %r141;
	@%p68 bra 	$L__BB8_108;
	st.global.u32 	[%rd14+2176], %r1749;
$L__BB8_108:
	add.s32 	%r547, %r142, 576;
	setp.ge.s32 	%p69, %r547, %r141;
	@%p69 bra 	$L__BB8_110;
	st.global.u32 	[%rd14+2304], %r1750;
$L__BB8_110:
	// begin inline asm
	exit;
	// end inline asm
	mov.u32 	%r1764, %r1732;
	mov.u32 	%r1765, %r1733;
	mov.u32 	%r1766, %r1734;
	mov.u32 	%r1767, %r1735;
	mov.u32 	%r1768, %r1736;
	mov.u32 	%r1769, %r1737;
	mov.u32 	%r1770, %r1738;
	mov.u32 	%r1771, %r1739;
	mov.u32 	%r1772, %r1740;
	mov.u32 	%r1773, %r1741;
	mov.u32 	%r1774, %r1742;
	mov.u32 	%r1775, %r1743;
	mov.u32 	%r1776, %r1744;
	mov.u32 	%r1777, %r1745;
	mov.u32 	%r1778, %r1746;
	mov.u32 	%r1779, %r1747;
	mov.u32 	%r1780, %r1748;
	mov.u32 	%r1781, %r1749;
	mov.u32 	%r1782, %r1750;
$L__BB8_111:
	mul.hi.u32 	%r548, %r1, 357913942;
	add.s32 	%r549, %r548, %r1;
	shl.b32 	%r550, %r549, 2;
	mov.u32 	%r551, _ZZN3cub18CUB_300001_SM_10006detail10radix_sort29DeviceRadixSortOnesweepKernelINS1_5radix10policy_hubIiNS0_8NullTypeEyE10Policy1000ELNS0_9SortOrderE1EiS6_yiiNS1_21identity_decomposer_tEEEvPT5_SC_PT3_PKSD_PT1_PKSH_PT2_PKSL_T4_iiT6_E1s;
	add.s32 	%r552, %r551, %r550;
	add.s32 	%r162, %r552, 13328;
	st.shared.u32 	[%r552+13328], %r1759;
	bar.sync 	0;
	setp.gt.u32 	%p70, %r1, 31;
	@%p70 bra 	$L__BB8_113;
	mad.lo.s32 	%r584, %r1, 52, %r551;
	ld.shared.u32 	%r585, [%r584+13328];
	ld.shared.u32 	%r586, [%r584+13332];
	ld.shared.u32 	%r587, [%r584+13336];
	ld.shared.u32 	%r588, [%r584+13340];
	ld.shared.u32 	%r589, [%r584+13344];
	ld.shared.u32 	%r590, [%r584+13348];
	ld.shared.u32 	%r591, [%r584+13352];
	ld.shared.u32 	%r592, [%r584+13356];
	ld.shared.u32 	%r593, [%r584+13360];
	ld.shared.u32 	%r594, [%r584+13364];
	ld.shared.u32 	%r595, [%r584+13368];
	ld.shared.u32 	%r596, [%r584+13372];
	add.s32 	%r597, %r586, %r585;
	add.s32 	%r598, %r597, %r587;
	add.s32 	%r599, %r598, %r588;
	add.s32 	%r600, %r599, %r589;
	add.s32 	%r601, %r600, %r590;
	add.s32 	%r602, %r601, %r591;
	add.s32 	%r603, %r602, %r592;
	add.s32 	%r604, %r603, %r593;
	add.s32 	%r605, %r604, %r594;
	add.s32 	%r606, %r605, %r595;
	add.s32 	%r557, %r606, %r596;
	mov.b32 	%r555, 1;
	mov.b32 	%r580, 0;
	mov.b32 	%r582, -1;
	// begin inline asm
	{  .reg .s32 r0;  .reg .pred p;  shfl.sync.up.b32 r0|p, %r557, %r555, %r580, %r582;  @p add.s32 r0, r0, %r557;  mov.s32 %r553, r0;}
	// end inline asm
	mov.b32 	%r561, 2;
	// begin inline asm
	{  .reg .s32 r0;  .reg .pred p;  shfl.sync.up.b32 r0|p, %r553, %r561, %r580, %r582;  @p add.s32 r0, r0, %r553;  mov.s32 %r559, r0;}
	// end inline asm
	mov.b32 	%r567, 4;
	// begin inline asm
	{  .reg .s32 r0;  .reg .pred p;  shfl.sync.up.b32 r0|p, %r559, %r567, %r580, %r582;  @p add.s32 r0, r0, %r559;  mov.s32 %r565, r0;}
	// end inline asm
	mov.b32 	%r573, 8;
	// begin inline asm
	{  .reg .s32 r0;  .reg .pred p;  shfl.sync.up.b32 r0|p, %r565, %r573, %r580, %r582;  @p add.s32 r0, r0, %r565;  mov.s32 %r571, r0;}
	// end inline asm
	mov.b32 	%r579, 16;
	// begin inline asm
	{  .reg .s32 r0;  .reg .pred p;  shfl.sync.up.b32 r0|p, %r571, %r579, %r580, %r582;  @p add.s32 r0, r0, %r571;  mov.s32 %r577, r0;}
	// end inline asm
	sub.s32 	%r607, %r577, %r557;
	add.s32 	%r608, %r585, %r607;
	add.s32 	%r609, %r586, %r608;
	add.s32 	%r610, %r587, %r609;
	add.s32 	%r611, %r588, %r610;
	add.s32 	%r612, %r589, %r611;
	add.s32 	%r613, %r590, %r612;
	add.s32 	%r614, %r591, %r613;
	add.s32 	%r615, %r592, %r614;
	add.s32 	%r616, %r593, %r615;
	add.s32 	%r617, %r594, %r616;
	add.s32 	%r618, %r595, %r617;
	st.shared.u32 	[%r584+13328], %r607;
	st.shared.u32 	[%r584+13332], %r608;
	st.shared.u32 	[%r584+13336], %r609;
	st.shared.u32 	[%r584+13340], %r610;
	st.shared.u32 	[%r584+13344], %r611;
	st.shared.u32 	[%r584+13348], %r612;
	st.shared.u32 	[%r584+13352], %r613;
	st.shared.u32 	[%r584+13356], %r614;
	st.shared.u32 	[%r584+13360], %r615;
	st.shared.u32 	[%r584+13364], %r616;
	st.shared.u32 	[%r584+13368], %r617;
	st.shared.u32 	[%r584+13372], %r618;
$L__BB8_113:
	setp.gt.u32 	%p71, %r1, 255;
	bar.sync 	0;
	ld.shared.u32 	%r163, [%r162];
	@%p71 bra 	$L__BB8_115;
	shl.b32 	%r619, %r1, 2;
	add.s32 	%r621, %r551, %r619;
	ld.shared.u32 	%r622, [%r621];
	add.s32 	%r623, %r622, %r163;
	st.shared.u32 	[%r621], %r623;
	ld.shared.u32 	%r624, [%r621+1024];
	add.s32 	%r625, %r624, %r163;
	st.shared.u32 	[%r621+1024], %r625;
	ld.shared.u32 	%r626, [%r621+2048];
	add.s32 	%r627, %r626, %r163;
	st.shared.u32 	[%r621+2048], %r627;
	ld.shared.u32 	%r628, [%r621+3072];
	add.s32 	%r629, %r628, %r163;
	st.shared.u32 	[%r621+3072], %r629;
	ld.shared.u32 	%r630, [%r621+4096];
	add.s32 	%r631, %r630, %r163;
	st.shared.u32 	[%r621+4096], %r631;
	ld.shared.u32 	%r632, [%r621+5120];
	add.s32 	%r633, %r632, %r163;
	st.shared.u32 	[%r621+5120], %r633;
	ld.shared.u32 	%r634, [%r621+6144];
	add.s32 	%r635, %r634, %r163;
	st.shared.u32 	[%r621+6144], %r635;
	ld.shared.u32 	%r636, [%r621+7168];
	add.s32 	%r637, %r636, %r163;
	st.shared.u32 	[%r621+7168], %r637;
	ld.shared.u32 	%r638, [%r621+8192];
	add.s32 	%r639, %r638, %r163;
	st.shared.u32 	[%r621+8192], %r639;
	ld.shared.u32 	%r640, [%r621+9216];
	add.s32 	%r641, %r640, %r163;
	st.shared.u32 	[%r621+9216], %r641;
	ld.shared.u32 	%r642, [%r621+10240];
	add.s32 	%r643, %r642, %r163;
	st.shared.u32 	[%r621+10240], %r643;
	ld.shared.u32 	%r644, [%r621+11264];
	add.s32 	%r645, %r644, %r163;
	st.shared.u32 	[%r621+11264], %r645;
$L__BB8_115:
	shl.b32 	%r672, %r1, 5;
	and.b32  	%r673, %r672, 31744;
	add.s32 	%r164, %r551, %r673;
	bar.sync 	0;
	// begin inline asm
	mov.u32 %r646, %lanemask_le;
	// end inline asm
	shr.u32 	%r675, %r1764, %r293;
	and.b32  	%r669, %r675, %r82;
	mov.b32 	%r649, 1;
	// begin inline asm
	{
    .reg .pred p;
    and.b32 %r647, %r669, %r649;    setp.ne.u32 p, %r647, 0;
    vote.ballot.sync.b32 %r647, p, 0xffffffff;
    @!p not.b32 %r647, %r647;
}

	// end inline asm
	mov.b32 	%r652, 2;
	// begin inline asm
	{
    .reg .pred p;
    and.b32 %r650, %r669, %r652;    setp.ne.u32 p, %r650, 0;
    vote.ballot.sync.b32 %r650, p, 0xffffffff;
    @!p not.b32 %r650, %r650;
}

	// end inline asm
	and.b32  	%r676, %r650, %r647;
	mov.b32 	%r655, 4;
	// begin inline asm
	{
    .reg .pred p;
    and.b32 %r653, %r669, %r655;    setp.ne.u32 p, %r653, 0;
    vote.ballot.sync.b32 %r653, p, 0xffffffff;
    @!p not.b32 %r653, %r653;
}

	// end inline asm
	and.b32  	%r677, %r653, %r676;
	mov.b32 	%r658, 8;
	// begin inline asm
	{
    .reg .pred p;
    and.b32 %r656, %r669, %r658;    setp.ne.u32 p, %r656, 0;
    vote.ballot.sync.b32 %r656, p, 0xffffffff;
    @!p not.b32 %r656, %r656;
}

	// end inline asm
	and.b32  	%r678, %r656, %r677;
	mov.b32 	%r661, 16;
	// begin inline asm
	{
    .reg .pred p;
    and.b32 %r659, %r669, %r661;    setp.ne.u32 p, %r659, 0;
    vote.ballot.sync.b32 %r659, p, 0xffffffff;
    @!p not.b32 %r659, %r659;
}

	// end inline asm
	and.b32  	%r679, %r659, %r678;
	mov.b32 	%r664, 32;
	// begin inline asm
	{
    .reg .pred p;
    and.b32 %r662, %r669, %r664;    setp.ne.u32 p, %r662, 0;
    vote.ballot.sync.b32 %r662, p, 0xffffffff;
    @!p not.b32 %r662, %r662;
}

	// end inline asm
	and.b32  	%r680, %r662, %r679;
	mov.b32 	%r667, 64;
	// begin inline asm
	{
    .reg .pred p;
    and.b32 %r665, %r669, %r667;    setp.ne.u32 p, %r665, 0;
    vote.ballot.sync.b32 %r665, p, 0xffffffff;
    @!p not.b32 %r665, %r665;
}

	// end inline asm
	and.b32  	%r681, %r665, %r680;
	mov.b32 	%r670, 128;
	// begin inline asm
	{
    .reg .pred p;
    and.b32 %r668, %r669, %r670;    setp.ne.u32 p, %r668, 0;
    vote.ballot.sync.b32 %r668, p, 0xffffffff;
    @!p not.b32 %r668, %r668;
}

	// end inline asm
	and.b32  	%r682, %r668, %r681;
	clz.b32 	%r683, %r682;
	sub.s32 	%r167, 31, %r683;
	and.b32  	%r684, %r646, %r682;
	popc.b32 	%r168, %r684;
	setp.ne.s32 	%p72, %r295, %r167;
	mov.b32 	%r1783, 0;
	@%p72 bra 	$L__BB8_117;
	shl.b32 	%r685, %r669, 2;
	add.s32 	%r686, %r164, %r685;
	atom.shared.add.u32 	%r1783, [%r686], %r168;
$L__BB8_117:
	shfl.sync.idx.b32	%r712|%p73, %r1783, %r167, 31, -1;
	add.s32 	%r171, %r168, %r712;
	shr.u32 	%r713, %r1765, %r293;
	and.b32  	%r709, %r713, %r82;
	mov.b32 	%r689, 1;
	// begin inline asm
	{
    .reg .pred p;
    and.b32 %r687, %r709, %r689;    setp.ne.u32 p, %r687, 0;
    vote.ballot.sync.b32 %r687, p, 0xffffffff;
    @!p not.b32 %r687, %r687;
}

	// end inline asm
	mov.b32 	%r692, 2;
	// begin inline asm
	{
    .reg .pred p;
    and.b32 %r690, %r709, %r692;    setp.ne.u32 p, %r690, 0;
    vote.ballot.sync.b32 %r690, p, 0xffffffff;
    @!p not.b32 %r690, %r690;
}

	// end inline asm
	and.b32  	%r714, %r690, %r687;
	mov.b32 	%r695, 4;
	// begin inline asm
	{
    .reg .pred p;
    and.b32 %r693, %r709, %r695;    setp.ne.u32 p, %r693, 0;
    vote.ballot.sync.b32 %r693, p, 0xffffffff;
    @!p not.b32 %r693, %r693;
}

	// end inline asm
	and.b32  	%r715, %r693, %r714;
	mov.b32 	%r698, 8;
	// begin inline asm
	{
    .reg .pred p;
    and.b32 %r696, %r709, %r698;    setp.ne.u32 p, %r696, 0;
    vote.ballot.sync.b32 %r696, p, 0xffffffff;
    @!p not.b32 %r696, %r696;
}

	// end inline asm
	and.b32  	%r716, %r696, %r715;
	mov.b32 	%r701, 16;
	// begin inline asm
	{
    .reg .pred p;
    and.b32 %r699, %r709, %r701;    setp.ne.u32 p, %r699, 0;
    vote.ballot.sync.b32 %r699, p, 0xffffffff;
    @!p not.b32 %r699, %r699;
}

	// end inline asm
	and.b32  	%r717, %r699, %r716;
	mov.b32 	%r704, 32;
	// begin inline asm
	{
    .reg .pred p;
    and.b32 %r702, %r709, %r704;    setp.ne.u32 p, %r702, 0;
    vote.ballot.sync.b32 %r702, p, 0xffffffff;
    @!p not.b32 %r702, %r702;
}

	// end inline asm
	and.b32  	%r718, %r702, %r717;
	mov.b32 	%r707, 64;
	// begin inline asm
	{
    .reg .pred p;
    and.b32 %r705, %r709, %r707;    setp.ne.u32 p, %r705, 0;
    vote.ballot.sync.b32 %r705, p, 0xffffffff;
    @!p not.b32 %r705, %r705;
}

	// end inline asm
	and.b32  	%r719, %r705, %r718;
	mov.b32 	%r710, 128;
	// begin inline asm
	{
    .reg .pred p;
    and.b32 %r708, %r709, %r710;    setp.ne.u32 p, %r708, 0;
    vote.ballot.sync.b32 %r708, p, 0xffffffff;
    @!p not.b32 %r708, %r708;
}

	// end inline asm
	and.b32  	%r720, %r708, %r719;
	clz.b32 	%r721, %r720;
	sub.s32 	%r173, 31, %r721;
	and.b32  	%r722, %r646, %r720;
	popc.b32 	%r174, %r722;
	setp.ne.s32 	%p74, %r295, %r173;
	mov.b32 	%r1784, 0;
	@%p74 bra 	$L__BB8_119;
	shl.b32 	%r723, %r709, 2;
	add.s32 	%r724, %r164, %r723;
	atom.shared.add.u32 	%r1784, [%r724], %r174;
$L__BB8_119:
	shfl.sync.idx.b32	%r750|%p75, %r1784, %r173, 31, -1;
	add.s32 	%r177, %r174, %r750;
	shr.u32 	%r751, %r1766, %r293;
	and.b32  	%r747, %r751, %r82;
	mov.b32 	%r727, 1;
	// begin inline asm
	{
    .reg .pred p;
    and.b32 %r725, %r747, %r727;    setp.ne.u32 p, %r725, 0;
    vote.ballot.sync.b32 %r725, p, 0xffffffff;
    @!p not.b32 %r725, %r725;
}

	// end inline asm
	mov.b32 	%r730, 2;
	// begin inline asm
	{
    .reg .pred p;
    and.b32 %r728, %r747, %r730;    setp.ne.u32 p, %r728, 0;
    vote.ballot.sync.b32 %r728, p, 0xffffffff;
    @!p not.b32 %r728, %r728;
}

	// end inline asm
	and.b32  	%r752, %r728, %r725;
	mov.b32 	%r733, 4;
	// begin inline asm
	{
    .reg .pred p;
    and.b32 %r731, %r747, %r733;    setp.ne.u32 p, %r731, 0;
    vote.ballot.sync.b32 %r731, p, 0xffffffff;
    @!p not.b32 %r731, %r731;
}

	// end inline asm
	and.b32  	%r753, %r731, %r752;
	mov.b32 	%r736, 8;
	// begin inline asm
	{
    .reg .pred p;
    and.b32 %r734, %r747, %r736;    setp.ne.u32 p, %r734, 0;
    vote.ballot.sync.b32 %r734, p, 0xffffffff;
    @!p not.b32 %r734, %r734;
}

	// end inline asm
	and.b32  	%r754, %r734, %r753;
	mov.b32 	%r739, 16;
	// begin inline asm
	{
    .reg .pred p;
    and.b32 %r737, %r747, %r739;    setp.ne.u32 p, %r737, 0;
    vote.ballot.sync.b32 %r737, p, 0xffffffff;
    @!p not.b32 %r737, %r737;
}

	// end inline asm
	and.b32  	%r755, %r737, %r754;
	mov.b32 	%r742, 32;
	// begin inline asm
	{
    .reg .pred p;
    and.b32 %r740, %r747, %r742;    setp.ne.u32 p, %r740, 0;
    vote.ballot.sync.b32 %r740, p, 0xffffffff;
    @!p not.b32 %r740, %r740;
}

	// end inline asm
	and.b32  	%r756, %r740, %r755;
	mov.b32 	%r745, 64;
	// begin inline asm
	{
    .reg .pred p;
    and.b32 %r743, %r747, %r745;    setp.ne.u32 p, %r743, 0;
    vote.ballot.sync.b32 %r743, p, 0xffffffff;
    @!p not.b32 %r743, %r743;
}

	// end inline asm
	and.b32  	%r757, %r743, %r756;
	mov.b32 	%r748, 128;
	// begin inline asm
	{
    .reg .pred p;
    and.b32 %r746, %r747, %r748;    setp.ne.u32 p, %r746, 0;
    vote.ballot.sync.b32 %r746, p, 0xffffffff;
    @!p not.b32 %r746, %r746;
}

	// end inline asm
	and.b32  	%r758, %r746, %r757;
	clz.b32 	%r759, %r758;
	sub.s32 	%r179, 31, %r759;
	and.b32  	%r760, %r646, %r758;
	popc.b32 	%r180, %r760;
	setp.ne.s32 	%p76, %r295, %r179;
	mov.b32 	%r1785, 0;
	@%p76 bra 	$L__BB8_121;
	shl.b32 	%r761, %r747, 2;
	add.s32 	%r762, %r164, %r761;
	atom.shared.add.u32 	%r1785, [%r762], %r180;
$L__BB8_121:
	shfl.sync.idx.b32	%r788|%p77, %r1785, %r179, 31, -1;
	add.s32 	%r183, %r180, %r788;
	shr.u32 	%r789, %r1767, %r293;
	and.b32  	%r785, %r789, %r82;
	mov.b32 	%r765, 1;
	// begin inline asm
	{
    .reg .pred p;
    and.b32 %r763, %r785, %r765;    setp.ne.u32 p, %r763, 0;
    vote.ballot.sync.b32 %r763, p, 0xffffffff;
    @!p not.b32 %r763, %r763;
}

	// end inline asm
	mov.b32 	%r768, 2;
	// begin inline asm
	{
    .reg .pred p;
    and.b32 %r766, %r785, %r768;    setp.ne.u32 p, %r766, 0;
    vote.ballot.sync.b32 %r766, p, 0xffffffff;
    @!p not.b32 %r766, %r766;
}

	// end inline asm
	and.b32  	%r790, %r766, %r763;
	mov.b32 	%r771, 4;
	// begin inline asm
	{
    .reg .pred p;
    and.b32 %r769, %r785, %r771;    setp.ne.u32 p, %r769, 0;
    vote.ballot.sync.b32 %r769, p, 0xffffffff;
    @!p not.b32 %r769, %r769;
}

	// end inline asm
	and.b32  	%r791, %r769, %r790;
	mov.b32 	%r774, 8;
	// begin inline asm
	{
    .reg .pred p;
    and.b32 %r772, %r785, %r774;    setp.ne.u32 p, %r772, 0;
    vote.ballot.sync.b32 %r772, p, 0xffffffff;
    @!p not.b32 %r772, %r772;
}

	// end inline asm
	and.b32  	%r792, %r772, %r791;
	mov.b32 	%r777, 16;
	// begin inline asm
	{
    .reg .pred p;
    and.b32 %r775, %r785, %r777;    setp.ne.u32 p, %r775, 0;
    vote.ballot.sync.b32 %r775, p, 0xffffffff;
    @!p not.b32 %r775, %r775;
}

	// end inline asm
	and.b32  	%r793, %r775, %r792;
	mov.b32 	%r780, 32;
	// begin inline asm
	{
    .reg .pred p;
    and.b32 %r778, %r785, %r780;    setp.ne.u32 p, %r778, 0;
    vote.ballot.sync.b32 %r778, p, 0xffffffff;
    @!p not.b32 %r778, %r778;
}

	// end inline asm
	and.b32  	%r794, %r778, %r793;
	mov.b32 	%r783, 64;
	// begin inline asm
	{
    .reg .pred p;
    and.b32 %r781, %r785, %r783;    setp.ne.u32 p, %r781, 0;
    vote.ballot.sync.b32 %r781, p, 0xffffffff;
    @!p not.b32 %r781, %r781;
}

	// end inline asm
	and.b32  	%r795, %r781, %r794;
	mov.b32 	%r786, 128;
	// begin inline asm
	{
    .reg .pred p;
    and.b32 %r784, %r785, %r786;    setp.ne.u32 p, %r784, 0;
    vote.ballot.sync.b32 %r784, p, 0xffffffff;
    @!p not.b32 %r784, %r784;
}

	// end inline asm
	and.b32  	%r796, %r784, %r795;
	clz.b32 	%r797, %r796;
	sub.s32 	%r185, 31, %r797;
	and.b32  	%r798, %r646, %r796;
	popc.b32 	%r186, %r798;
	setp.ne.s32 	%p78, %r295, %r185;
	mov.b32 	%r1786, 0;
	@%p78 bra 	$L__BB8_123;
	shl.b32 	%r799, %r785, 2;
	add.s32 	%r800, %r164, %r799;
	atom.shared.add.u32 	%r1786, [%r800], %r186;
$L__BB8_123:
	shfl.sync.idx.b32	%r826|%p79, %r1786, %r185, 31, -1;
	add.s32 	%r189, %r186, %r826;
	shr.u32 	%r827, %r1768, %r293;
	and.b32  	%r823, %r827, %r82;
	mov.b32 	%r803, 1;
	// begin inline asm
	{
    .reg .pred p;
    and.b32 %r801, %r823, %r803;    setp.ne.u32 p, %r801, 0;
    vote.ballot.sync.b32 %r801, p, 0xffffffff;
    @!p not.b32 %r801, %r801;
}

	// end inline asm
	mov.b32 	%r806, 2;
	// begin inline asm
	{
    .reg .pred p;
    and.b32 %r804, %r823, %r806;    setp.ne.u32 p, %r804, 0;
    vote.ballot.sync.b32 %r804, p, 0xffffffff;
    @!p not.b32 %r804, %r804;
}

	// end inline asm
	and.b32  	%r828, %r804, %r801;
	mov.b32 	%r809, 4;
	// begin inline asm
	{
    .reg .pred p;
    and.b32 %r807, %r823, %r809;    setp.ne.u32 p, %r807, 0;
    vote.ballot.sync.b32 %r807, p, 0xffffffff;
    @!p not.b32 %r807, %r807;
}

	// end inline asm
	and.b32  	%r829, %r807, %r828;
	mov.b32 	%r812, 8;
	// begin inline asm
	{
    .reg .pred p;
    and.b32 %r810, %r823, %r812;    setp.ne.u32 p, %r810, 0;
    vote.ballot.sync.b32 %r810, p, 0xffffffff;
    @!p not.b32 %r810, %r810;
}

	// end inline asm
	and.b32  	%r830, %r810, %r829;
	mov.b32 	%r815, 16;
	// begin inline asm
	{
    .reg .pred p;
    and.b32 %r813, %r823, %r815;    setp.ne.u32 p, %r813, 0;
    vote.ballot.sync.b32 %r813, p, 0xffffffff;
    @!p not.b32 %r813, %r813;
}

	// end inline asm
	and.b32  	%r831, %r813, %r830;
	mov.b32 	%r818, 32;
	// begin inline asm
	{
    .reg .pred p;
    and.b32 %r816, %r823, %r818;    setp.ne.u32 p, %r816, 0;
    vote.ballot.sync.b32 %r816, p, 0xffffffff;
    @!p not.b32 %r816, %r816;
}

	// end inline asm
	and.b32  	%r832, %r816, %r831;
	mov.b32 	%r821, 64;
	// begin inline asm
	{
    .reg .pred p;
    and.b32 %r819, %r823, %r821;    setp.ne.u32 p, %r819, 0;
    vote.ballot.sync.b32 %r819, p, 0xffffffff;
    @!p not.b32 %r819, %r819;
}

	// end inline asm
	and.b32  	%r833, %r819, %r832;
	mov.b32 	%r824, 128;
	// begin inline asm
	{
    .reg .pred p;
    and.b32 %r822, %r823, %r824;    setp.ne.u32 p, %r822, 0;
    vote.ballot.sync.b32 %r822, p, 0xffffffff;
    @!p not.b32 %r822, %r822;
}

	// end inline asm
	and.b32  	%r834, %r822, %r833;
	clz.b32 	%r835, %r834;
	sub.s32 	%r191, 31, %r835;
	and.b32  	%r836, %r646, %r834;
	popc.b32 	%r192, %r836;
	setp.ne.s32 	%p80, %r295, %r191;
	mov.b32 	%r1787, 0;
	@%p80 bra 	$L__BB8_125;
	shl.b32 	%r837, %r823, 2;
	add.s32 	%r838, %r164, %r837;
	atom.shared.add.u32 	%r1787, [%r838], %r192;
$L__BB8_125:
	shfl.sync.idx.b32	%r864|%p81, %r1787, %r191, 31, -1;
	add.s32 	%r195, %r192, %r864;
	shr.u32 	%r865, %r1769, %r293;
	and.b32  	%r861, %r865, %r82;
	mov.b32 	%r841, 1;
	// begin inline asm
	{
    .reg .pred p;
    and.b32 %r839, %r861, %r841;    setp.ne.u32 p, %r839, 0;
    vote.ballot.sync.b32 %r839, p, 0xffffffff;
    @!p not.b32 %r839, %r839;
}

	// end inline asm
	mov.b32 	%r844, 2;
	// begin inline asm
	{
    .reg .pred p;
    and.b32 %r842, %r861, %r844;    setp.ne.u32 p, %r842, 0;
    vote.ballot.sync.b32 %r842, p, 0xffffffff;
    @!p not.b32 %r842, %r842;
}

	// end inline asm
	and.b32  	%r866, %r842, %r839;
	mov.b32 	%r847, 4;
	// begin inline asm
	{
    .reg .pred p;
    and.b32 %r845, %r861, %r847;    setp.ne.u32 p, %r845, 0;
    vote.ballot.sync.b32 %r845, p, 0xffffffff;
    @!p not.b32 %r845, %r845;
}

	// end inline asm
	and.b32  	%r867, %r845, %r866;
	mov.b32 	%r850, 8;
	// begin inline asm
	{
    .reg .pred p;
    and.b32 %r848, %r861, %r850;    setp.ne.u32 p, %r848, 0;
    vote.ballot.sync.b32 %r848, p, 0xffffffff;
    @!p not.b32 %r848, %r848;
}

	// end inline asm
	and.b32  	%r868, %r848, %r867;
	mov.b32 	%r853, 16;
	// begin inline asm
	{
    .reg .pred p;
    and.b32 %r851, %r861, %r853;    setp.ne.u32 p, %r851, 0;
    vote.ballot.sync.b32 %r851, p, 0xffffffff;
    @!p not.b32 %r851, %r851;
}

	// end inline asm
	and.b32  	%r869, %r851, %r868;
	mov.b32 	%r856, 32;
	// begin inline asm
	{
    .reg .pred p;
    and.b32 %r854, %r861, %r856;    setp.ne.u32 p, %r854, 0;
    vote.ballot.sync.b32 %r854, p, 0xffffffff;
    @!p not.b32 %r854, %r854;
}

	// end inline asm
	and.b32  	%r870, %r854, %r869;
	mov.b32 	%r859, 64;
	// begin inline asm
	{
    .reg .pred p;
    and.b32 %r857, %r861, %r859;    setp.ne.u32 p, %r857, 0;
    vote.ballot.sync.b32 %r857, p, 0xffffffff;
    @!p not.b32 %r857, %r857;
}

	// end inline asm
	and.b32  	%r871, %r857, %r870;
	mov.b32 	%r862, 128;
	// begin inline asm
	{
    .reg .pred p;
    and.b32 %r860, %r861, %r862;    setp.ne.u32 p, %r860, 0;
    vote.ballot.sync.b32 %r860, p, 0xffffffff;
    @!p not.b32 %r860, %r860;
}

	// end inline asm
	and.b32  	%r872, %r860, %r871;
	clz.b32 	%r873, %r872;
	sub.s32 	%r197, 31, %r873;
	and.b32  	%r874, %r646, %r872;
	popc.b32 	%r198, %r874;
	setp.ne.s32 	%p82, %r295, %r197;
	mov.b32 	%r1788, 0;
	@%p82 bra 	$L__BB8_127;
	shl.b32 	%r875, %r861, 2;
	add.s32 	%r876, %r164, %r875;
	atom.shared.add.u32 	%r1788, [%r876], %r198;
$L__BB8_127:
	shfl.sync.idx.b32	%r902|%p83, %r1788, %r197, 31, -1;
	add.s32 	%r201, %r198, %r902;
	shr.u32 	%r903, %r1770, %r293;
	and.b32  	%r899, %r903, %r82;
	mov.b32 	%r879, 1;
	// begin inline asm
	{
    .reg .pred p;
    and.b32 %r877, %r899, %r879;    setp.ne.u32 p, %r877, 0;
    vote.ballot.sync.b32 %r877, p, 0xffffffff;
    @!p not.b32 %r877, %r877;
}

	// end inline asm
	mov.b32 	%r882, 2;
	// begin inline asm
	{
    .reg .pred p;
    and.b32 %r880, %r899, %r882;    setp.ne.u32 p, %r880, 0;
    vote.ballot.sync.b32 %r880, p, 0xffffffff;
    @!p not.b32 %r880, %r880;
}

	// end inline asm
	and.b32  	%r904, %r880, %r877;
	mov.b32 	%r885, 4;
	// begin inline asm
	{
    .reg .pred p;
    and.b32 %r883, %r899, %r885;    setp.ne.u32 p, %r883, 0;
    vote.ballot.sync.b32 %r883, p, 0xffffffff;
    @!p not.b32 %r883, %r883;
}

	// end inline asm
	and.b32  	%r905, %r883, %r904;
	mov.b32 	%r888, 8;
	// begin inline asm
	{
    .reg .pred p;
    and.b32 %r886, %r899, %r888;    setp.ne.u32 p, %r886, 0;
    vote.ballot.sync.b32 %r886, p, 0xffffffff;
    @!p not.b32 %r886, %r886;
}

	// end inline asm
	and.b32  	%r906, %r886, %r905;
	mov.b32 	%r891, 16;
	// begin inline asm
	{
    .reg .pred p;
    and.b32 %r889, %r899, %r891;    setp.ne.u32 p, %r889, 0;
    vote.ballot.sync.b32 %r889, p, 0xffffffff;
    @!p not.b32 %r889, %r889;
}

	// end inline asm
	and.b32  	%r907, %r889, %r906;
	mov.b32 	%r894, 32;
	// begin inline asm
	{
    .reg .pred p;
    and.b32 %r892, %r899, %r894;    setp.ne.u32 p, %r892, 0;
    vote.ballot.sync.b32 %r892, p, 0xffffffff;
    @!p not.b32 %r892, %r892;
}

	// end inline asm
	and.b32  	%r908, %r892, %r907;
	mov.b32 	%r897, 64;
	// begin inline asm
	{
    .reg .pred p;
    and.b32 %r895, %r899, %r897;    setp.ne.u32 p, %r895, 0;
    vote.ballot.sync.b32 %r895, p, 0xffffffff;
    @!p not.b32 %r895, %r895;
}

	// end inline asm
	and.b32  	%r909, %r895, %r908;
	mov.b32 	%r900, 128;
	// begin inline asm
	{
    .reg .pred p;
    and.b32 %r898, %r899, %r900;    setp.ne.u32 p, %r898, 0;
    vote.ballot.sync.b32 %r898, p, 0xffffffff;
    @!p not.b32 %r898, %r898;
}

	// end inline asm
	and.b32  	%r910, %r898, %r909;
	clz.b32 	%r911, %r910;
	sub.s32 	%r203, 31, %r911;
	and.b32  	%r912, %r646, %r910;
	popc.b32 	%r204, %r912;
	setp.ne.s32 	%p84, %r295, %r203;
	mov.b32 	%r1789, 0;
	@%p84 bra 	$L__BB8_129;
	shl.b32 	%r913, %r899, 2;
	add.s32 	%r914, %r164, %r913;
	atom.shared.add.u32 	%r1789, [%r914], %r204;
$L__BB8_129:
	shfl.sync.idx.b32	%r940|%p85, %r1789, %r203, 31, -1;
	add.s32 	%r207, %r204, %r940;
	shr.u32 	%r941, %r1771, %r293;
	and.b32  	%r937, %r941, %r82;
	mov.b32 	%r917, 1;
	// begin inline asm
	{
    .reg .pred p;
    and.b32 %r915, %r937, %r917;    setp.ne.u32 p, %r915, 0;
    vote.ballot.sync.b32 %r915, p, 0xffffffff;
    @!p not.b32 %r915, %r915;
}

	// end inline asm
	mov.b32 	%r920, 2;
	// begin inline asm
	{
    .reg .pred p;
    and.b32 %r918, %r937, %r920;    setp.ne.u32 p, %r918, 0;
    vote.ballot.sync.b32 %r918, p, 0xffffffff;
    @!p not.b32 %r918, %r918;
}

	// end inline asm
	and.b32  	%r942, %r918, %r915;
	mov.b32 	%r923, 4;
	// begin inline asm
	{
    .reg .pred p;
    and.b32 %r921, %r937, %r923;    setp.ne.u32 p, %r921, 0;
    vote.ballot.sync.b32 %r921, p, 0xffffffff;
    @!p not.b32 %r921, %r921;
}

	// end inline asm
	and.b32  	%r943, %r921, %r942;
	mov.b32 	%r926, 8;
	// begin inline asm
	{
    .reg .pred p;
    and.b32 %r924, %r937, %r926;    setp.ne.u32 p, %r924, 0;
    vote.ballot.sync.b32 %r924, p, 0xffffffff;
    @!p not.b32 %r924, %r924;
}

	// end inline asm
	and.b32  	%r944, %r924, %r943;
	mov.b32 	%r929, 16;
	// begin inline asm
	{
    .reg .pred p;
    and.b32 %r927, %r937, %r929;    setp.ne.u32 p, %r927, 0;
    vote.ballot.sync.b32 %r927, p, 0xffffffff;
    @!p not.b32 %r927, %r927;
}

	// end inline asm
	and.b32  	%r945, %r927, %r944;
	mov.b32 	%r932, 32;
	// begin inline asm
	{
    .reg .pred p;
    and.b32 %r930, %r937, %r932;    setp.ne.u32 p, %r930, 0;
    vote.ballot.sync.b32 %r930, p, 0xffffffff;
    @!p not.b32 %r930, %r930;
}

	// end inline asm
	and.b32  	%r946, %r930, %r945;
	mov.b32 	%r935, 64;
	// begin inline asm
	{
    .reg .pred p;
    and.b32 %r933, %r937, %r935;    setp.ne.u32 p, %r933, 0;
    vote.ballot.sync.b32 %r933, p, 0xffffffff;
    @!p not.b32 %r933, %r933;
}

	// end inline asm
	and.b32  	%r947, %r933, %r946;
	mov.b32 	%r938, 128;
	// begin inline asm
	{
    .reg .pred p;
    and.b32 %r936, %r937, %r938;    setp.ne.u32 p, %r936, 0;
    vote.ballot.sync.b32 %r936, p, 0xffffffff;
    @!p not.b32 %r936, %r936;
}

	// end inline asm
	and.b32  	%r948, %r936, %r947;
	clz.b32 	%r949, %r948;
	sub.s32 	%r209, 31, %r949;
	and.b32  	%r950, %r646, %r948;
	popc.b32 	%r210, %r950;
	setp.ne.s32 	%p86, %r295, %r209;
	mov.b32 	%r1790, 0;
	@%p86 bra 	$L__BB8_131;
	shl.b32 	%r951, %r937, 2;
	add.s32 	%r952, %r164, %r951;
	atom.shared.add.u32 	%r1790, [%r952], %r210;
$L__BB8_131:
	shfl.sync.idx.b32	%r978|%p87, %r1790, %r209, 31, -1;
	add.s32 	%r213, %r210, %r978;
	shr.u32 	%r979, %r1772, %r293;
	and.b32  	%r975, %r979, %r82;
	mov.b32 	%r955, 1;
	// begin inline asm
	{
    .reg .pred p;
    and.b32 %r953, %r975, %r955;    setp.ne.u32 p, %r953, 0;
    vote.ballot.sync.b32 %r953, p, 0xffffffff;
    @!p not.b32 %r953, %r953;
}

	// end inline asm
	mov.b32 	%r958, 2;
	// begin inline asm
	{
    .reg .pred p;
    and.b32 %r956, %r975, %r958;    setp.ne.u32 p, %r956, 0;
    vote.ballot.sync.b32 %r956, p, 0xffffffff;
    @!p not.b32 %r956, %r956;
}

	// end inline asm
	and.b32  	%r980, %r956, %r953;
	mov.b32 	%r961, 4;
	// begin inline asm
	{
    .reg .pred p;
    and.b32 %r959, %r975, %r961;    setp.ne.u32 p, %r959, 0;
    vote.ballot.sync.b32 %r959, p, 0xffffffff;
    @!p not.b32 %r959, %r959;
}

	// end inline asm
	and.b32  	%r981, %r959, %r980;
	mov.b32 	%r964, 8;
	// begin inline asm
	{
    .reg .pred p;
    and.b32 %r962, %r975, %r964;    setp.ne.u32 p, %r962, 0;
    vote.ballot.sync.b32 %r962, p, 0xffffffff;
    @!p not.b32 %r962, %r962;
}

	// end inline asm
	and.b32  	%r982, %r962, %r981;
	mov.b32 	%r967, 16;
	// begin inline asm
	{
    .reg .pred p;
    and.b32 %r965, %r975, %r967;    setp.ne.u32 p, %r965, 0;
    vote.ballot.sync.b32 %r965, p, 0xffffffff;
    @!p not.b32 %r965, %r965;
}

	// end inline asm
	and.b32  	%r983, %r965, %r982;
	mov.b32 	%r970, 32;
	// begin inline asm
	{
    .reg .pred p;
    and.b32 %r968, %r975, %r970;    setp.ne.u32 p, %r968, 0;
    vote.ballot.sync.b32 %r968, p, 0xffffffff;
    @!p not.b32 %r968, %r968;
}

	// end inline asm
	and.b32  	%r984, %r968, %r983;
	mov.b32 	%r973, 64;
	// begin inline asm
	{
    .reg .pred p;
    and.b32 %r971, %r975, %r973;    setp.ne.u32 p, %r971, 0;
    vote.ballot.sync.b32 %r971, p, 0xffffffff;
    @!p not.b32 %r971, %r971;
}

	// end inline asm
	and.b32  	%r985, %r971, %r984;
	mov.b32 	%r976, 128;
	// begin inline asm
	{
    .reg .pred p;
    and.b32 %r974, %r975, %r976;    setp.ne.u32 p, %r974, 0;
    vote.ballot.sync.b32 %r974, p, 0xffffffff;
    @!p not.b32 %r974, %r974;
}

	// end inline asm
	and.b32  	%r986, %r974, %r985;
	clz.b32 	%r987, %r986;
	sub.s32 	%r215, 31, %r987;
	and.b32  	%r988, %r646, %r986;
	popc.b32 	%r216, %r988;
	setp.ne.s32 	%p88, %r295, %r215;
	mov.b32 	%r1791, 0;
	@%p88 bra 	$L__BB8_133;
	shl.b32 	%r989, %r975, 2;
	add.s32 	%r990, %r164, %r989;
	atom.shared.add.u32 	%r1791, [%r990], %r216;
$L__BB8_133:
	shfl.sync.idx.b32	%r1016|%p89, %r1791, %r215, 31, -1;
	add.s32 	%r219, %r216, %r1016;
	shr.u32 	%r1017, %r1773, %r293;
	and.b32  	%r1013, %r1017, %r82;
	mov.b32 	%r993, 1;
	// begin inline asm
	{
    .reg .pred p;
    and.b32 %r991, %r1013, %r993;    setp.ne.u32 p, %r991, 0;
    vote.ballot.sync.b32 %r991, p, 0xffffffff;
    @!p not.b32 %r991, %r991;
}

	// end inline asm
	mov.b32 	%r996, 2;
	// begin inline asm
	{
    .reg .pred p;
    and.b32 %r994, %r1013, %r996;    setp.ne.u32 p, %r994, 0;
    vote.ballot.sync.b32 %r994, p, 0xffffffff;
    @!p not.b32 %r994, %r994;
}

	// end inline asm
	and.b32  	%r1018, %r994, %r991;
	mov.b32 	%r999, 4;
	// begin inline asm
	{
    .reg .pred p;
    and.b32 %r997, %r1013, %r999;    setp.ne.u32 p, %r997, 0;
    vote.ballot.sync.b32 %r997, p, 0xffffffff;
    @!p not.b32 %r997, %r997;
}

	// end inline asm
	and.b32  	%r1019, %r997, %r1018;
	mov.b32 	%r1002, 8;
	// begin inline asm
	{
    .reg .pred p;
    and.b32 %r1000, %r1013, %r1002;    setp.ne.u32 p, %r1000, 0;
    vote.ballot.sync.b32 %r1000, p, 0xffffffff;
    @!p not.b32 %r1000, %r1000;
}

	// end inline asm
	and.b32  	%r1020, %r1000, %r1019;
	mov.b32 	%r1005, 16;
	// begin inline asm
	{
    .reg .pred p;
    and.b32 %r1003, %r1013, %r1005;    setp.ne.u32 p, %r1003, 0;
    vote.ballot.sync.b32 %r1003, p, 0xffffffff;
    @!p not.b32 %r1003, %r1003;
}

	// end inline asm
	and.b32  	%r1021, %r1003, %r1020;
	mov.b32 	%r1008, 32;
	// begin inline asm
	{
    .reg .pred p;
    and.b32 %r1006, %r1013, %r1008;    setp.ne.u32 p, %r1006, 0;
    vote.ballot.sync.b32 %r1006, p, 0xffffffff;
    @!p not.b32 %r1006, %r1006;
}

	// end inline asm
	and.b32  	%r1022, %r1006, %r1021;
	mov.b32 	%r1011, 64;
	// begin inline asm
	{
    .reg .pred p;
    and.b32 %r1009, %r1013, %r1011;    setp.ne.u32 p, %r1009, 0;
    vote.ballot.sync.b32 %r1009, p, 0xffffffff;
    @!p not.b32 %r1009, %r1009;
}

	// end inline asm
	and.b32  	%r1023, %r1009, %r1022;
	mov.b32 	%r1014, 128;
	// begin inline asm
	{
    .reg .pred p;
    and.b32 %r1012, %r1013, %r1014;    setp.ne.u32 p, %r1012, 0;
    vote.ballot.sync.b32 %r1012, p, 0xffffffff;
    @!p not.b32 %r1012, %r1012;
}

	// end inline asm
	and.b32  	%r1024, %r1012, %r1023;
	clz.b32 	%r1025, %r1024;
	sub.s32 	%r221, 31, %r1025;
	and.b32  	%r1026, %r646, %r1024;
	popc.b32 	%r222, %r1026;
	setp.ne.s32 	%p90, %r295, %r221;
	mov.b32 	%r1792, 0;
	@%p90 bra 	$L__BB8_135;
	shl.b32 	%r1027, %r1013, 2;
	add.s32 	%r1028, %r164, %r1027;
	atom.shared.add.u32 	%r1792, [%r1028], %r222;
$L__BB8_135:
	shfl.sync.idx.b32	%r1054|%p91, %r1792, %r221, 31, -1;
	add.s32 	%r225, %r222, %r1054;
	shr.u32 	%r1055, %r1774, %r293;
	and.b32  	%r1051, %r1055, %r82;
	mov.b32 	%r1031, 1;
	// begin inline asm
	{
    .reg .pred p;
    and.b32 %r1029, %r1051, %r1031;    setp.ne.u32 p, %r1029, 0;
    vote.ballot.sync.b32 %r1029, p, 0xffffffff;
    @!p not.b32 %r1029, %r1029;
}

	// end inline asm
	mov.b32 	%r1034, 2;
	// begin inline asm
	{
    .reg .pred p;
    and.b32 %r1032, %r1051, %r1034;    setp.ne.u32 p, %r1032, 0;
    vote.ballot.sync.b32 %r1032, p, 0xffffffff;
    @!p not.b32 %r1032, %r1032;
}

	// end inline asm
	and.b32  	%r1056, %r1032, %r1029;
	mov.b32 	%r1037, 4;
	// begin inline asm
	{
    .reg .pred p;
    and.b32 %r1035, %r1051, %r1037;    setp.ne.u32 p, %r1035, 0;
    vote.ballot.sync.b32 %r1035, p, 0xffffffff;
    @!p not.b32 %r1035, %r1035;
}

	// end inline asm
	and.b32  	%r1057, %r1035, %r1056;
	mov.b32 	%r1040, 8;
	// begin inline asm
	{
    .reg .pred p;
    and.b32 %r1038, %r1051, %r1040;    setp.ne.u32 p, %r1038, 0;
    vote.ballot.sync.b32 %r1038, p, 0xffffffff;
    @!p not.b32 %r1038, %r1038;
}

	// end inline asm
	and.b32  	%r1058, %r1038, %r1057;
	mov.b32 	%r1043, 16;
	// begin inline asm
	{
    .reg .pred p;
    and.b32 %r1041, %r1051, %r1043;    setp.ne.u32 p, %r1041, 0;
    vote.ballot.sync.b32 %r1041, p, 0xffffffff;
    @!p not.b32 %r1041, %r1041;
}

	// end inline asm
	and.b32  	%r1059, %r1041, %r1058;
	mov.b32 	%r1046, 32;
	// begin inline asm
	{
    .reg .pred p;
    and.b32 %r1044, %r1051, %r1046;    setp.ne.u32 p, %r1044, 0;
    vote.ballot.sync.b32 %r1044, p, 0xffffffff;
    @!p not.b32 %r1044, %r1044;
}

	// end inline asm
	and.b32  	%r1060, %r1044, %r1059;
	mov.b32 	%r1049, 64;
	// begin inline asm
	{
    .reg .pred p;
    and.b32 %r1047, %r1051, %r1049;    setp.ne.u32 p, %r1047, 0;
    vote.ballot.sync.b32 %r1047, p, 0xffffffff;
    @!p not.b32 %r1047, %r1047;
}

	// end inline asm
	and.b32  	%r1061, %r1047, %r1060;
	mov.b32 	%r1052, 128;
	// begin inline asm
	{
    .reg .pred p;
    and.b32 %r1050, %r1051, %r1052;    setp.ne.u32 p, %r1050, 0;
    vote.ballot.sync.b32 %r1050, p, 0xffffffff;
    @!p not.b32 %r1050, %r1050;
}

	// end inline asm
	and.b32  	%r1062, %r1050, %r1061;
	clz.b32 	%r1063, %r1062;
	sub.s32 	%r227, 31, %r1063;
	and.b32  	%r1064, %r646, %r1062;
	popc.b32 	%r228, %r1064;
	setp.ne.s32 	%p92, %r295, %r227;
	mov.b32 	%r1793, 0;
	@%p92 bra 	$L__BB8_137;
	shl.b32 	%r1065, %r1051, 2;
	add.s32 	%r1066, %r164, %r1065;
	atom.shared.add.u32 	%r1793, [%r1066], %r228;
$L__BB8_137:
	shfl.sync.idx.b32	%r1092|%p93, %r1793, %r227, 31, -1;
	add.s32 	%r231, %r228, %r1092;
	shr.u32 	%r1093, %r1775, %r293;
	and.b32  	%r1089, %r1093, %r82;
	mov.b32 	%r1069, 1;
	// begin inline asm
	{
    .reg .pred p;
    and.b32 %r1067, %r1089, %r1069;    setp.ne.u32 p, %r1067, 0;
    vote.ballot.sync.b32 %r1067, p, 0xffffffff;
    @!p not.b32 %r1067, %r1067;
}

	// end inline asm
	mov.b32 	%r1072, 2;
	// begin inline asm
	{
    .reg .pred p;
    and.b32 %r1070, %r1089, %r1072;    setp.ne.u32 p, %r1070, 0;
    vote.ballot.sync.b32 %r1070, p, 0xffffffff;
    @!p not.b32 %r1070, %r1070;
}

	// end inline asm
	and.b32  	%r1094, %r1070, %r1067;
	mov.b32 	%r1075, 4;
	// begin inline asm
	{
    .reg .pred p;
    and.b32 %r1073, %r1089, %r1075;    setp.ne.u32 p, %r1073, 0;
    vote.ballot.sync.b32 %r1073, p, 0xffffffff;
    @!p not.b32 %r1073, %r1073;
}

	// end inline asm
	and.b32  	%r1095, %r1073, %r1094;
	mov.b32 	%r1078, 8;
	// begin inline asm
	{
    .reg .pred p;
    and.b32 %r1076, %r1089, %r1078;    setp.ne.u32 p, %r1076, 0;
    vote.ballot.sync.b32 %r1076, p, 0xffffffff;
    @!p not.b32 %r1076, %r1076;
}

	// end inline asm
	and.b32  	%r1096, %r1076, %r1095;
	mov.b32 	%r1081, 16;
	// begin inline asm
	{
    .reg .pred p;
    and.b32 %r1079, %r1089, %r1081;    setp.ne.u32 p, %r1079, 0;
    vote.ballot.sync.b32 %r1079, p, 0xffffffff;
    @!p not.b32 %r1079, %r1079;
}

	// end inline asm
	and.b32  	%r1097, %r1079, %r1096;
	mov.b32 	%r1084, 32;
	// begin inline asm
	{
    .reg .pred p;
    and.b32 %r1082, %r1089, %r1084;    setp.ne.u32 p, %r1082, 0;
    vote.ballot.sync.b32 %r1082, p, 0xffffffff;
    @!p not.b32 %r1082, %r1082;
}

	// end inline asm
	and.b32  	%r1098, %r1082, %r1097;
	mov.b32 	%r1087, 64;
	// begin inline asm
	{
    .reg .pred p;
    and.b32 %r1085, %r1089, %r1087;    setp.ne.u32 p, %r1085, 0;
    vote.ballot.sync.b32 %r1085, p, 0xffffffff;
    @!p not.b32 %r1085, %r1085;
}

	// end inline asm
	and.b32  	%r1099, %r1085, %r1098;
	mov.b32 	%r1090, 128;
	// begin inline asm
	{
    .reg .pred p;
    and.b32 %r1088, %r1089, %r1090;    setp.ne.u32 p, %r1088, 0;
    vote.ballot.sync.b32 %r1088, p, 0xffffffff;
    @!p not.b32 %r1088, %r1088;
}

	// end inline asm
	and.b32  	%r1100, %r1088, %r1099;
	clz.b32 	%r1101, %r1100;
	sub.s32 	%r233, 31, %r1101;
	and.b32  	%r1102, %r646, %r1100;
	popc.b32 	%r234, %r1102;
	setp.ne.s32 	%p94, %r295, %r233;
	mov.b32 	%r1794, 0;
	@%p94 bra 	$L__BB8_139;
	shl.b32 	%r1103, %r1089, 2;
	add.s32 	%r1104, %r164, %r1103;
	atom.shared.add.u32 	%r1794, [%r1104], %r234;
$L__BB8_139:
	shfl.sync.idx.b32	%r1130|%p95, %r1794, %r233, 31, -1;
	add.s32 	%r237, %r234, %r1130;
	shr.u32 	%r1131, %r1776, %r293;
	and.b32  	%r1127, %r1131, %r82;
	mov.b32 	%r1107, 1;
	// begin inline asm
	{
    .reg .pred p;
    and.b32 %r1105, %r1127, %r1107;    setp.ne.u32 p, %r1105, 0;
    vote.ballot.sync.b32 %r1105, p, 0xffffffff;
    @!p not.b32 %r1105, %r1105;
}

	// end inline asm
	mov.b32 	%r1110, 2;
	// begin inline asm
	{
    .reg .pred p;
    and.b32 %r1108, %r1127, %r1110;    setp.ne.u32 p, %r1108, 0;
    vote.ballot.sync.b32 %r1108, p, 0xffffffff;
    @!p not.b32 %r1108, %r1108;
}

	// end inline asm
	and.b32  	%r1132, %r1108, %r1105;
	mov.b32 	%r1113, 4;
	// begin inline asm
	{
    .reg .pred p;
    and.b32 %r1111, %r1127, %r1113;    setp.ne.u32 p, %r1111, 0;
    vote.ballot.sync.b32 %r1111, p, 0xffffffff;
    @!p not.b32 %r1111, %r1111;
}

	// end inline asm
	and.b32  	%r1133, %r1111, %r1132;
	mov.b32 	%r1116, 8;
	// begin inline asm
	{
    .reg .pred p;
    and.b32 %r1114, %r1127, %r1116;    setp.ne.u32 p, %r1114, 0;
    vote.ballot.sync.b32 %r1114, p, 0xffffffff;
    @!p not.b32 %r1114, %r1114;
}

	// end inline asm
	and.b32  	%r1134, %r1114, %r1133;
	mov.b32 	%r1119, 16;
	// begin inline asm
	{
    .reg .pred p;
    and.b32 %r1117, %r1127, %r1119;    setp.ne.u32 p, %r1117, 0;
    vote.ballot.sync.b32 %r1117, p, 0xffffffff;
    @!p not.b32 %r1117, %r1117;
}

	// end inline asm
	and.b32  	%r1135, %r1117, %r1134;
	mov.b32 	%r1122, 32;
	// begin inline asm
	{
    .reg .pred p;
    and.b32 %r1120, %r1127, %r1122;    setp.ne.u32 p, %r1120, 0;
    vote.ballot.sync.b32 %r1120, p, 0xffffffff;
    @!p not.b32 %r1120, %r1120;
}

	// end inline asm
	and.b32  	%r1136, %r1120, %r1135;
	mov.b32 	%r1125, 64;
	// begin inline asm
	{
    .reg .pred p;
    and.b32 %r1123, %r1127, %r1125;    setp.ne.u32 p, %r1123, 0;
    vote.ballot.sync.b32 %r1123, p, 0xffffffff;
    @!p not.b32 %r1123, %r1123;
}

	// end inline asm
	and.b32  	%r1137, %r1123, %r1136;
	mov.b32 	%r1128, 128;
	// begin inline asm
	{
    .reg .pred p;
    and.b32 %r1126, %r1127, %r1128;    setp.ne.u32 p, %r1126, 0;
    vote.ballot.sync.b32 %r1126, p, 0xffffffff;
    @!p not.b32 %r1126, %r1126;
}

	// end inline asm
	and.b32  	%r1138, %r1126, %r1137;
	clz.b32 	%r1139, %r1138;
	sub.s32 	%r239, 31, %r1139;
	and.b32  	%r1140, %r646, %r1138;
	popc.b32 	%r240, %r1140;
	setp.ne.s32 	%p96, %r295, %r239;
	mov.b32 	%r1795, 0;
	@%p96 bra 	$L__BB8_141;
	shl.b32 	%r1141, %r1127, 2;
	add.s32 	%r1142, %r164, %r1141;
	atom.shared.add.u32 	%r1795, [%r1142], %r240;
$L__BB8_141:
	shfl.sync.idx.b32	%r1168|%p97, %r1795, %r239, 31, -1;
	add.s32 	%r243, %r240, %r1168;
	shr.u32 	%r1169, %r1777, %r293;
	and.b32  	%r1165, %r1169, %r82;
	mov.b32 	%r1145, 1;
	// begin inline asm
	{
    .reg .pred p;
    and.b32 %r1143, %r1165, %r1145;    setp.ne.u32 p, %r1143, 0;
    vote.ballot.sync.b32 %r1143, p, 0xffffffff;
    @!p not.b32 %r1143, %r1143;
}

	// end inline asm
	mov.b32 	%r1148, 2;
	// begin inline asm
	{
    .reg .pred p;
    and.b32 %r1146, %r1165, %r1148;    setp.ne.u32 p, %r1146, 0;
    vote.ballot.sync.b32 %r1146, p, 0xffffffff;
    @!p not.b32 %r1146, %r1146;
}

	// end inline asm
	and.b32  	%r1170, %r1146, %r1143;
	mov.b32 	%r1151, 4;
	// begin inline asm
	{
    .reg .pred p;
    and.b32 %r1149, %r1165, %r1151;    setp.ne.u32 p, %r1149, 0;
    vote.ballot.sync.b32 %r1149, p, 0xffffffff;
    @!p not.b32 %r1149, %r1149;
}

	// end inline asm
	and.b32  	%r1171, %r1149, %r1170;
	mov.b32 	%r1154, 8;
	// begin inline asm
	{
    .reg .pred p;
    and.b32 %r1152, %r1165, %r1154;    setp.ne.u32 p, %r1152, 0;
    vote.ballot.sync.b32 %r1152, p, 0xffffffff;
    @!p not.b32 %r1152, %r1152;
}

	// end inline asm
	and.b32  	%r1172, %r1152, %r1171;
	mov.b32 	%r1157, 16;
	// begin inline asm
	{
    .reg .pred p;
    and.b32 %r1155, %r1165, %r1157;    setp.ne.u32 p, %r1155, 0;
    vote.ballot.sync.b32 %r1155, p, 0xffffffff;
    @!p not.b32 %r1155, %r1155;
}

	// end inline asm
	and.b32  	%r1173, %r1155, %r1172;
	mov.b32 	%r1160, 32;
	// begin inline asm
	{
    .reg .pred p;
    and.b32 %r1158, %r1165, %r1160;    setp.ne.u32 p, %r1158, 0;
    vote.ballot.sync.b32 %r1158, p, 0xffffffff;
    @!p not.b32 %r1158, %r1158;
}

	// end inline asm
	and.b32  	%r1174, %r1158, %r1173;
	mov.b32 	%r1163, 64;
	// begin inline asm
	{
    .reg .pred p;
    and.b32 %r1161, %r1165, %r1163;    setp.ne.u32 p, %r1161, 0;
    vote.ballot.sync.b32 %r1161, p, 0xffffffff;
    @!p not.b32 %r1161, %r1161;
}

	// end inline asm
	and.b32  	%r1175, %r1161, %r1174;
	mov.b32 	%r1166, 128;
	// begin inline asm
	{
    .reg .pred p;
    and.b32 %r1164, %r1165, %r1166;    setp.ne.u32 p, %r1164, 0;
    vote.ballot.sync.b32 %r1164, p, 0xffffffff;
    @!p not.b32 %r1164, %r1164;
}

	// end inline asm
	and.b32  	%r1176, %r1164, %r1175;
	clz.b32 	%r1177, %r1176;
	sub.s32 	%r245, 31, %r1177;
	and.b32  	%r1178, %r646, %r1176;
	popc.b32 	%r246, %r1178;
	setp.ne.s32 	%p98, %r295, %r245;
	mov.b32 	%r1796, 0;
	@%p98 bra 	$L__BB8_143;
	shl.b32 	%r1179, %r1165, 2;
	add.s32 	%r1180, %r164, %r1179;
	atom.shared.add.u32 	%r1796, [%r1180], %r246;
$L__BB8_143:
	shfl.sync.idx.b32	%r1206|%p99, %r1796, %r245, 31, -1;
	add.s32 	%r249, %r246, %r1206;
	shr.u32 	%r1207, %r1778, %r293;
	and.b32  	%r1203, %r1207, %r82;
	mov.b32 	%r1183, 1;
	// begin inline asm
	{
    .reg .pred p;
    and.b32 %r1181, %r1203, %r1183;    setp.ne.u32 p, %r1181, 0;
    vote.ballot.sync.b32 %r1181, p, 0xffffffff;
    @!p not.b32 %r1181, %r1181;
}

	// end inline asm
	mov.b32 	%r1186, 2;
	// begin inline asm
	{
    .reg .pred p;
    and.b32 %r1184, %r1203, %r1186;    setp.ne.u32 p, %r1184, 0;
    vote.ballot.sync.b32 %r1184, p, 0xffffffff;
    @!p not.b32 %r1184, %r1184;
}

	// end inline asm
	and.b32  	%r1208, %r1184, %r1181;
	mov.b32 	%r1189, 4;
	// begin inline asm
	{
    .reg .pred p;
    and.b32 %r1187, %r1203, %r1189;    setp.ne.u32 p, %r1187, 0;
    vote.ballot.sync.b32 %r1187, p, 0xffffffff;
    @!p not.b32 %r1187, %r1187;
}

	// end inline asm
	and.b32  	%r1209, %r1187, %r1208;
	mov.b32 	%r1192, 8;
	// begin inline asm
	{
    .reg .pred p;
    and.b32 %r1190, %r1203, %r1192;    setp.ne.u32 p, %r1190, 0;
    vote.ballot.sync.b32 %r1190, p, 0xffffffff;
    @!p not.b32 %r1190, %r1190;
}

	// end inline asm
	and.b32  	%r1210, %r1190, %r1209;
	mov.b32 	%r1195, 16;
	// begin inline asm
	{
    .reg .pred p;
    and.b32 %r1193, %r1203, %r1195;    setp.ne.u32 p, %r1193, 0;
    vote.ballot.sync.b32 %r1193, p, 0xffffffff;
    @!p not.b32 %r1193, %r1193;
}

	// end inline asm
	and.b32  	%r1211, %r1193, %r1210;
	mov.b32 	%r1198, 32;
	// begin inline asm
	{
    .reg .pred p;
    and.b32 %r1196, %r1203, %r1198;    setp.ne.u32 p, %r1196, 0;
    vote.ballot.sync.b32 %r1196, p, 0xffffffff;
    @!p not.b32 %r1196, %r1196;
}

	// end inline asm
	and.b32  	%r1212, %r1196, %r1211;
	mov.b32 	%r1201, 64;
	// begin inline asm
	{
    .reg .pred p;
    and.b32 %r1199, %r1203, %r1201;    setp.ne.u32 p, %r1199, 0;
    vote.ballot.sync.b32 %r1199, p, 0xffffffff;
    @!p not.b32 %r1199, %r1199;
}

	// end inline asm
	and.b32  	%r1213, %r1199, %r1212;
	mov.b32 	%r1204, 128;
	// begin inline asm
	{
    .reg .pred p;
    and.b32 %r1202, %r1203, %r1204;    setp.ne.u32 p, %r1202, 0;
    vote.ballot.sync.b32 %r1202, p, 0xffffffff;
    @!p not.b32 %r1202, %r1202;
}

	// end inline asm
	and.b32  	%r1214, %r1202, %r1213;
	clz.b32 	%r1215, %r1214;
	sub.s32 	%r251, 31, %r1215;
	and.b32  	%r1216, %r646, %r1214;
	popc.b32 	%r252, %r1216;
	setp.ne.s32 	%p100, %r295, %r251;
	mov.b32 	%r1797, 0;
	@%p100 bra 	$L__BB8_145;
	shl.b32 	%r1217, %r1203, 2;
	add.s32 	%r1218, %r164, %r1217;
	atom.shared.add.u32 	%r1797, [%r1218], %r252;
$L__BB8_145:
	shfl.sync.idx.b32	%r1244|%p101, %r1797, %r251, 31, -1;
	add.s32 	%r255, %r252, %r1244;
	shr.u32 	%r1245, %r1779, %r293;
	and.b32  	%r1241, %r1245, %r82;
	mov.b32 	%r1221, 1;
	// begin inline asm
	{
    .reg .pred p;
    and.b32 %r1219, %r1241, %r1221;    setp.ne.u32 p, %r1219, 0;
    vote.ballot.sync.b32 %r1219, p, 0xffffffff;
    @!p not.b32 %r1219, %r1219;
}

	// end inline asm
	mov.b32 	%r1224, 2;
	// begin inline asm
	{
    .reg .pred p;
    and.b32 %r1222, %r1241, %r1224;    setp.ne.u32 p, %r1222, 0;
    vote.ballot.sync.b32 %r1222, p, 0xffffffff;
    @!p not.b32 %r1222, %r1222;
}

	// end inline asm
	and.b32  	%r1246, %r1222, %r1219;
	mov.b32 	%r1227, 4;
	// begin inline asm
	{
    .reg .pred p;
    and.b32 %r1225, %r1241, %r1227;    setp.ne.u32 p, %r1225, 0;
    vote.ballot.sync.b32 %r1225, p, 0xffffffff;
    @!p not.b32 %r1225, %r1225;
}

	// end inline asm
	and.b32  	%r1247, %r1225, %r1246;
	mov.b32 	%r1230, 8;
	// begin inline asm
	{
    .reg .pred p;
    and.b32 %r1228, %r1241, %r1230;    setp.ne.u32 p, %r1228, 0;
    vote.ballot.sync.b32 %r1228, p, 0xffffffff;
    @!p not.b32 %r1228, %r1228;
}

	// end inline asm
	and.b32  	%r1248, %r1228, %r1247;
	mov.b32 	%r1233, 16;
	// begin inline asm
	{
    .reg .pred p;
    and.b32 %r1231, %r1241, %r1233;    setp.ne.u32 p, %r1231, 0;
    vote.ballot.sync.b32 %r1231, p, 0xffffffff;
    @!p not.b32 %r1231, %r1231;
}

	// end inline asm
	and.b32  	%r1249, %r1231, %r1248;
	mov.b32 	%r1236, 32;
	// begin inline asm
	{
    .reg .pred p;
    and.b32 %r1234, %r1241, %r1236;    setp.ne.u32 p, %r1234, 0;
    vote.ballot.sync.b32 %r1234, p, 0xffffffff;
    @!p not.b32 %r1234, %r1234;
}

	// end inline asm
	and.b32  	%r1250, %r1234, %r1249;
	mov.b32 	%r1239, 64;
	// begin inline asm
	{
    .reg .pred p;
    and.b32 %r1237, %r1241, %r1239;    setp.ne.u32 p, %r1237, 0;
    vote.ballot.sync.b32 %r1237, p, 0xffffffff;
    @!p not.b32 %r1237, %r1237;
}

	// end inline asm
	and.b32  	%r1251, %r1237, %r1250;
	mov.b32 	%r1242, 128;
	// begin inline asm
	{
    .reg .pred p;
    and.b32 %r1240, %r1241, %r1242;    setp.ne.u32 p, %r1240, 0;
    vote.ballot.sync.b32 %r1240, p, 0xffffffff;
    @!p not.b32 %r1240, %r1240;
}

	// end inline asm
	and.b32  	%r1252, %r1240, %r1251;
	clz.b32 	%r1253, %r1252;
	sub.s32 	%r257, 31, %r1253;
	and.b32  	%r1254, %r646, %r1252;
	popc.b32 	%r258, %r1254;
	setp.ne.s32 	%p102, %r295, %r257;
	mov.b32 	%r1798, 0;
	@%p102 bra 	$L__BB8_147;
	shl.b32 	%r1259, %r1241, 2;
	add.s32 	%r1260, %r164, %r1259;
	atom.shared.add.u32 	%r1798, [%r1260], %r258;
$L__BB8_147:
	shfl.sync.idx.b32	%r1286|%p103, %r1798, %r257, 31, -1;
	add.s32 	%r261, %r258, %r1286;
	shr.u32 	%r1287, %r1780, %r293;
	and.b32  	%r1283, %r1287, %r82;
	mov.b32 	%r1263, 1;
	// begin inline asm
	{
    .reg .pred p;
    and.b32 %r1261, %r1283, %r1263;    setp.ne.u32 p, %r1261, 0;
    vote.ballot.sync.b32 %r1261, p, 0xffffffff;
    @!p not.b32 %r1261, %r1261;
}

	// end inline asm
	mov.b32 	%r1266, 2;
	// begin inline asm
	{
    .reg .pred p;
    and.b32 %r1264, %r1283, %r1266;    setp.ne.u32 p, %r1264, 0;
    vote.ballot.sync.b32 %r1264, p, 0xffffffff;
    @!p not.b32 %r1264, %r1264;
}

	// end inline asm
	and.b32  	%r1288, %r1264, %r1261;
	mov.b32 	%r1269, 4;
	// begin inline asm
	{
    .reg .pred p;
    and.b32 %r1267, %r1283, %r1269;    setp.ne.u32 p, %r1267, 0;
    vote.ballot.sync.b32 %r1267, p, 0xffffffff;
    @!p not.b32 %r1267, %r1267;
}

	// end inline asm
	and.b32  	%r1289, %r1267, %r1288;
	mov.b32 	%r1272, 8;
	// begin inline asm
	{
    .reg .pred p;
    and.b32 %r1270, %r1283, %r1272;    setp.ne.u32 p, %r1270, 0;
    vote.ballot.sync.b32 %r1270, p, 0xffffffff;
    @!p not.b32 %r1270, %r1270;
}

	// end inline asm
	and.b32  	%r1290, %r1270, %r1289;
	mov.b32 	%r1275, 16;
	// begin inline asm
	{
    .reg .pred p;
    and.b32 %r1273, %r1283, %r1275;    setp.ne.u32 p, %r1273, 0;
    vote.ballot.sync.b32 %r1273, p, 0xffffffff;
    @!p not.b32 %r1273, %r1273;
}

	// end inline asm
	and.b32  	%r1291, %r1273, %r1290;
	mov.b32 	%r1278, 32;
	// begin inline asm
	{
    .reg .pred p;
    and.b32 %r1276, %r1283, %r1278;    setp.ne.u32 p, %r1276, 0;
    vote.ballot.sync.b32 %r1276, p, 0xffffffff;
    @!p not.b32 %r1276, %r1276;
}

	// end inline asm
	and.b32  	%r1292, %r1276, %r1291;
	mov.b32 	%r1281, 64;
	// begin inline asm
	{
    .reg .pred p;
    and.b32 %r1279, %r1283, %r1281;    setp.ne.u32 p, %r1279, 0;
    vote.ballot.sync.b32 %r1279, p, 0xffffffff;
    @!p not.b32 %r1279, %r1279;
}

	// end inline asm
	and.b32  	%r1293, %r1279, %r1292;
	mov.b32 	%r1284, 128;
	// begin inline asm
	{
    .reg .pred p;
    and.b32 %r1282, %r1283, %r1284;    setp.ne.u32 p, %r1282, 0;
    vote.ballot.sync.b32 %r1282, p, 0xffffffff;
    @!p not.b32 %r1282, %r1282;
}

	// end inline asm
	and.b32  	%r1294, %r1282, %r1293;
	clz.b32 	%r1295, %r1294;
	sub.s32 	%r263, 31, %r1295;
	and.b32  	%r1296, %r646, %r1294;
	popc.b32 	%r264, %r1296;
	setp.ne.s32 	%p104, %r295, %r263;
	mov.b32 	%r1799, 0;
	@%p104 bra 	$L__BB8_149;
	shl.b32 	%r1301, %r1283, 2;
	add.s32 	%r1302, %r164, %r1301;
	atom.shared.add.u32 	%r1799, [%r1302], %r264;
$L__BB8_149:
	shfl.sync.idx.b32	%r1328|%p105, %r1799, %r263, 31, -1;
	add.s32 	%r267, %r264, %r1328;
	shr.u32 	%r1329, %r1781, %r293;
	and.b32  	%r1325, %r1329, %r82;
	mov.b32 	%r1305, 1;
	// begin inline asm
	{
    .reg .pred p;
    and.b32 %r1303, %r1325, %r1305;    setp.ne.u32 p, %r1303, 0;
    vote.ballot.sync.b32 %r1303, p, 0xffffffff;
    @!p not.b32 %r1303, %r1303;
}

	// end inline asm
	mov.b32 	%r1308, 2;
	// begin inline asm
	{
    .reg .pred p;
    and.b32 %r1306, %r1325, %r1308;    setp.ne.u32 p, %r1306, 0;
    vote.ballot.sync.b32 %r1306, p, 0xffffffff;
    @!p not.b32 %r1306, %r1306;
}

	// end inline asm
	and.b32  	%r1330, %r1306, %r1303;
	mov.b32 	%r1311, 4;
	// begin inline asm
	{
    .reg .pred p;
    and.b32 %r1309, %r1325, %r1311;    setp.ne.u32 p, %r1309, 0;
    vote.ballot.sync.b32 %r1309, p, 0xffffffff;
    @!p not.b32 %r1309, %r1309;
}

	// end inline asm
	and.b32  	%r1331, %r1309, %r1330;
	mov.b32 	%r1314, 8;
	// begin inline asm
	{
    .reg .pred p;
    and.b32 %r1312, %r1325, %r1314;    setp.ne.u32 p, %r1312, 0;
    vote.ballot.sync.b32 %r1312, p, 0xffffffff;
    @!p not.b32 %r1312, %r1312;
}

	// end inline asm
	and.b32  	%r1332, %r1312, %r1331;
	mov.b32 	%r1317, 16;
	// begin inline asm
	{
    .reg .pred p;
    and.b32 %r1315, %r1325, %r1317;    setp.ne.u32 p, %r1315, 0;
    vote.ballot.sync.b32 %r1315, p, 0xffffffff;
    @!p not.b32 %r1315, %r1315;
}

	// end inline asm
	and.b32  	%r1333, %r1315, %r1332;
	mov.b32 	%r1320, 32;
	// begin inline asm
	{
    .reg .pred p;
    and.b32 %r1318, %r1325, %r1320;    setp.ne.u32 p, %r1318, 0;
    vote.ballot.sync.b32 %r1318, p, 0xffffffff;
    @!p not.b32 %r1318, %r1318;
}

	// end inline asm
	and.b32  	%r1334, %r1318, %r1333;
	mov.b32 	%r1323, 64;
	// begin inline asm
	{
    .reg .pred p;
    and.b32 %r1321, %r1325, %r1323;    setp.ne.u32 p, %r1321, 0;
    vote.ballot.sync.b32 %r1321, p, 0xffffffff;
    @!p not.b32 %r1321, %r1321;
}

	// end inline asm
	and.b32  	%r1335, %r1321, %r1334;
	mov.b32 	%r1326, 128;
	// begin inline asm
	{
    .reg .pred p;
    and.b32 %r1324, %r1325, %r1326;    setp.ne.u32 p, %r1324, 0;
    vote.ballot.sync.b32 %r1324, p, 0xffffffff;
    @!p not.b32 %r1324, %r1324;
}

	// end inline asm
	and.b32  	%r1336, %r1324, %r1335;
	clz.b32 	%r1337, %r1336;
	sub.s32 	%r269, 31, %r1337;
	and.b32  	%r1338, %r646, %r1336;
	popc.b32 	%r270, %r1338;
	setp.ne.s32 	%p106, %r295, %r269;
	mov.b32 	%r1800, 0;
	@%p106 bra 	$L__BB8_151;
	shl.b32 	%r1339, %r1, 5;
	and.b32  	%r1340, %r1339, 31744;
	add.s32 	%r1342, %r551, %r1340;
	shl.b32 	%r1343, %r1325, 2;
	add.s32 	%r1344, %r1342, %r1343;
	atom.shared.add.u32 	%r1800, [%r1344], %r270;
$L__BB8_151:
	shfl.sync.idx.b32	%r1370|%p107, %r1800, %r269, 31, -1;
	add.s32 	%r273, %r270, %r1370;
	shr.u32 	%r1371, %r1782, %r293;
	and.b32  	%r1367, %r1371, %r82;
	mov.b32 	%r1347, 1;
	// begin inline asm
	{
    .reg .pred p;
    and.b32 %r1345, %r1367, %r1347;    setp.ne.u32 p, %r1345, 0;
    vote.ballot.sync.b32 %r1345, p, 0xffffffff;
    @!p not.b32 %r1345, %r1345;
}

	// end inline asm
	mov.b32 	%r1350, 2;
	// begin inline asm
	{
    .reg .pred p;
    and.b32 %r1348, %r1367, %r1350;    setp.ne.u32 p, %r1348, 0;
    vote.ballot.sync.b32 %r1348, p, 0xffffffff;
    @!p not.b32 %r1348, %r1348;
}

	// end inline asm
	and.b32  	%r1372, %r1348, %r1345;
	mov.b32 	%r1353, 4;
	// begin inline asm
	{
    .reg .pred p;
    and.b32 %r1351, %r1367, %r1353;    setp.ne.u32 p, %r1351, 0;
    vote.ballot.sync.b32 %r1351, p, 0xffffffff;
    @!p not.b32 %r1351, %r1351;
}

	// end inline asm
	and.b32  	%r1373, %r1351, %r1372;
	mov.b32 	%r1356, 8;
	// begin inline asm
	{
    .reg .pred p;
    and.b32 %r1354, %r1367, %r1356;    setp.ne.u32 p, %r1354, 0;
    vote.ballot.sync.b32 %r1354, p, 0xffffffff;
    @!p not.b32 %r1354, %r1354;
}

	// end inline asm
	and.b32  	%r1374, %r1354, %r1373;
	mov.b32 	%r1359, 16;
	// begin inline asm
	{
    .reg .pred p;
    and.b32 %r1357, %r1367, %r1359;    setp.ne.u32 p, %r1357, 0;
    vote.ballot.sync.b32 %r1357, p, 0xffffffff;
    @!p not.b32 %r1357, %r1357;
}

	// end inline asm
	and.b32  	%r1375, %r1357, %r1374;
	mov.b32 	%r1362, 32;
	// begin inline asm
	{
    .reg .pred p;
    and.b32 %r1360, %r1367, %r1362;    setp.ne.u32 p, %r1360, 0;
    vote.ballot.sync.b32 %r1360, p, 0xffffffff;
    @!p not.b32 %r1360, %r1360;
}

	// end inline asm
	and.b32  	%r1376, %r1360, %r1375;
	mov.b32 	%r1365, 64;
	// begin inline asm
	{
    .reg .pred p;
    and.b32 %r1363, %r1367, %r1365;    setp.ne.u32 p, %r1363, 0;
    vote.ballot.sync.b32 %r1363, p, 0xffffffff;
    @!p not.b32 %r1363, %r1363;
}

	// end inline asm
	and.b32  	%r1377, %r1363, %r1376;
	mov.b32 	%r1368, 128;
	// begin inline asm
	{
    .reg .pred p;
    and.b32 %r1366, %r1367, %r1368;    setp.ne.u32 p, %r1366, 0;
    vote.ballot.sync.b32 %r1366, p, 0xffffffff;
    @!p not.b32 %r1366, %r1366;
}

	// end inline asm
	and.b32  	%r1378, %r1366, %r1377;
	clz.b32 	%r1379, %r1378;
	sub.s32 	%r275, 31, %r1379;
	and.b32  	%r1380, %r646, %r1378;
	popc.b32 	%r276, %r1380;
	setp.ne.s32 	%p108, %r295, %r275;
	mov.b32 	%r1801, 0;
	@%p108 bra 	$L__BB8_153;
	shl.b32 	%r1385, %r1367, 2;
	add.s32 	%r1386, %r164, %r1385;
	atom.shared.add.u32 	%r1801, [%r1386], %r276;
$L__BB8_153:
	setp.gt.u32 	%p109, %r1, 255;
	shfl.sync.idx.b32	%r1387|%p110, %r1801, %r275, 31, -1;
	add.s32 	%r1388, %r276, %r1387;
	bar.sync 	0;
	shl.b32 	%r1389, %r171, 2;
	add.s32 	%r1391, %r551, %r1389;
	st.shared.u32 	[%r1391+-4], %r1764;
	shl.b32 	%r1392, %r177, 2;
	add.s32 	%r1393, %r551, %r1392;
	st.shared.u32 	[%r1393+-4], %r1765;
	shl.b32 	%r1394, %r183, 2;
	add.s32 	%r1395, %r551, %r1394;
	st.shared.u32 	[%r1395+-4], %r1766;
	shl.b32 	%r1396, %r189, 2;
	add.s32 	%r1397, %r551, %r1396;
	st.shared.u32 	[%r1397+-4], %r1767;
	shl.b32 	%r1398, %r195, 2;
	add.s32 	%r1399, %r551, %r1398;
	st.shared.u32 	[%r1399+-4], %r1768;
	shl.b32 	%r1400, %r201, 2;
	add.s32 	%r1401, %r551, %r1400;
	st.shared.u32 	[%r1401+-4], %r1769;
	shl.b32 	%r1402, %r207, 2;
	add.s32 	%r1403, %r551, %r1402;
	st.shared.u32 	[%r1403+-4], %r1770;
	shl.b32 	%r1404, %r213, 2;
	add.s32 	%r1405, %r551, %r1404;
	st.shared.u32 	[%r1405+-4], %r1771;
	shl.b32 	%r1406, %r219, 2;
	add.s32 	%r1407, %r551, %r1406;
	st.shared.u32 	[%r1407+-4], %r1772;
	shl.b32 	%r1408, %r225, 2;
	add.s32 	%r1409, %r551, %r1408;
	st.shared.u32 	[%r1409+-4], %r1773;
	shl.b32 	%r1410, %r231, 2;
	add.s32 	%r1411, %r551, %r1410;
	st.shared.u32 	[%r1411+-4], %r1774;
	shl.b32 	%r1412, %r237, 2;
	add.s32 	%r1413, %r551, %r1412;
	st.shared.u32 	[%r1413+-4], %r1775;
	shl.b32 	%r1414, %r243, 2;
	add.s32 	%r1415, %r551, %r1414;
	st.shared.u32 	[%r1415+-4], %r1776;
	shl.b32 	%r1416, %r249, 2;
	add.s32 	%r1417, %r551, %r1416;
	st.shared.u32 	[%r1417+-4], %r1777;
	shl.b32 	%r1418, %r255, 2;
	add.s32 	%r1419, %r551, %r1418;
	st.shared.u32 	[%r1419+-4], %r1778;
	shl.b32 	%r1420, %r261, 2;
	add.s32 	%r1421, %r551, %r1420;
	st.shared.u32 	[%r1421+-4], %r1779;
	shl.b32 	%r1422, %r267, 2;
	add.s32 	%r1423, %r551, %r1422;
	st.shared.u32 	[%r1423+-4], %r1780;
	shl.b32 	%r1424, %r273, 2;
	add.s32 	%r1425, %r551, %r1424;
	st.shared.u32 	[%r1425+-4], %r1781;
	shl.b32 	%r1426, %r1388, 2;
	add.s32 	%r1427, %r551, %r1426;
	st.shared.u32 	[%r1427+-4], %r1782;
	shl.b32 	%r1428, %r1, 3;
	add.s32 	%r1429, %r551, %r1428;
	add.s32 	%r279, %r1429, 29184;
	@%p109 bra 	$L__BB8_161;
	ld.param.u64 	%rd236, [_ZN3cub18CUB_300001_SM_10006detail10radix_sort29DeviceRadixSortOnesweepKernelINS1_5radix10policy_hubIiNS0_8NullTypeEyE10Policy1000ELNS0_9SortOrderE1EiS6_yiiNS1_21identity_decomposer_tEEEvPT5_SC_PT3_PKSD_PT1_PKSH_PT2_PKSL_T4_iiT6__param_3];
	cvta.to.global.u64 	%rd57, %rd236;
	shl.b64 	%rd58, %rd7, 3;
	add.s64 	%rd59, %rd57, %rd58;
	ld.global.u64 	%rd60, [%rd59];
	cvt.s64.s32 	%rd61, %r163;
	sub.s64 	%rd238, %rd60, %rd61;
	st.shared.u64 	[%r279], %rd238;
	setp.lt.s32 	%p111, %r3, 1;
	mov.u32 	%r1805, %r1759;
	@%p111 bra 	$L__BB8_160;
	mov.b32 	%r1803, -1;
	mov.u32 	%r1802, %r3;
	mov.u32 	%r1805, %r1759;
$L__BB8_156:
	ld.param.u64 	%rd229, [_ZN3cub18CUB_300001_SM_10006detail10radix_sort29DeviceRadixSortOnesweepKernelINS1_5radix10policy_hubIiNS0_8NullTypeEyE10Policy1000ELNS0_9SortOrderE1EiS6_yiiNS1_21identity_decomposer_tEEEvPT5_SC_PT3_PKSD_PT1_PKSH_PT2_PKSL_T4_iiT6__param_0];
	add.s32 	%r283, %r1802, -1;
	shl.b32 	%r1431, %r283, 8;
	add.s32 	%r1432, %r1431, %r1;
	cvta.to.global.u64 	%rd62, %rd229;
	mul.wide.s32 	%rd63, %r1432, 4;
	add.s64 	%rd16, %rd62, %rd63;
$L__BB8_157:
	membar.cta;
	ld.volatile.global.u32 	%r284, [%rd16];
	setp.eq.s32 	%p112, %r284, 0;
	@%p112 bra 	$L__BB8_157;
	and.b32  	%r1433, %r284, 1073741823;
	add.s32 	%r1805, %r1433, %r1805;
	setp.gt.s32 	%p113, %r284, -1;
	vote.sync.ballot.b32 	%r1803, %p113, %r1803;
	setp.gt.u32 	%p115, %r1802, 1;
	and.pred  	%p116, %p113, %p115;
	mov.u32 	%r1802, %r283;
	@%p116 bra 	$L__BB8_156;
	ld.shared.u64 	%rd238, [%r279];
$L__BB8_160:
	ld.param.u64 	%rd230, [_ZN3cub18CUB_300001_SM_10006detail10radix_sort29DeviceRadixSortOnesweepKernelINS1_5radix10policy_hubIiNS0_8NullTypeEyE10Policy1000ELNS0_9SortOrderE1EiS6_yiiNS1_21identity_decomposer_tEEEvPT5_SC_PT3_PKSD_PT1_PKSH_PT2_PKSL_T4_iiT6__param_0];
	or.b32  	%r1434, %r1805, -2147483648;
	cvta.to.global.u64 	%rd64, %rd230;
	shl.b32 	%r1435, %r3, 8;
	add.s32 	%r1436, %r1435, %r1;
	mul.wide.s32 	%rd65, %r1436, 4;
	add.s64 	%rd66, %rd64, %rd65;
	st.volatile.global.u32 	[%rd66], %r1434;
	sub.s32 	%r1437, %r1805, %r1759;
	cvt.s64.s32 	%rd67, %r1437;
	add.s64 	%rd68, %rd238, %rd67;
	st.shared.u64 	[%r279], %rd68;
$L__BB8_161:
	ld.param.u32 	%r1711, [_ZN3cub18CUB_300001_SM_10006detail10radix_sort29DeviceRadixSortOnesweepKernelINS1_5radix10policy_hubIiNS0_8NullTypeEyE10Policy1000ELNS0_9SortOrderE1EiS6_yiiNS1_21identity_decomposer_tEEEvPT5_SC_PT3_PKSD_PT1_PKSH_PT2_PKSL_T4_iiT6__param_8];
	ld.param.u64 	%rd233, [_ZN3cub18CUB_300001_SM_10006detail10radix_sort29DeviceRadixSortOnesweepKernelINS1_5radix10policy_hubIiNS0_8NullTypeEyE10Policy1000ELNS0_9SortOrderE1EiS6_yiiNS1_21identity_decomposer_tEEEvPT5_SC_PT3_PKSD_PT1_PKSH_PT2_PKSL_T4_iiT6__param_2];
	setp.gt.u32 	%p117, %r1, 255;
	mad.lo.s32 	%r288, %r3, 7296, 7296;
	setp.lt.s32 	%p118, %r288, %r1711;
	setp.eq.s64 	%p119, %rd233, 0;
	or.pred  	%p120, %p119, %p118;
	or.pred  	%p121, %p117, %p120;
	@%p121 bra 	$L__BB8_163;
	ld.param.u64 	%rd234, [_ZN3cub18CUB_300001_SM_10006detail10radix_sort29DeviceRadixSortOnesweepKernelINS1_5radix10policy_hubIiNS0_8NullTypeEyE10Policy1000ELNS0_9SortOrderE1EiS6_yiiNS1_21identity_decomposer_tEEEvPT5_SC_PT3_PKSD_PT1_PKSH_PT2_PKSL_T4_iiT6__param_2];
	ld.shared.u64 	%rd69, [%r279];
	cvt.s64.s32 	%rd70, %r1759;
	cvt.s64.s32 	%rd71, %r163;
	add.s64 	%rd72, %rd71, %rd70;
	add.s64 	%rd73, %rd72, %rd69;
	cvta.to.global.u64 	%rd74, %rd234;
	shl.b64 	%rd75, %rd7, 3;
	add.s64 	%rd76, %rd74, %rd75;
	st.global.u64 	[%rd76], %rd73;
$L__BB8_163:
	ld.param.u32 	%r1712, [_ZN3cub18CUB_300001_SM_10006detail10radix_sort29DeviceRadixSortOnesweepKernelINS1_5radix10policy_hubIiNS0_8NullTypeEyE10Policy1000ELNS0_9SortOrderE1EiS6_yiiNS1_21identity_decomposer_tEEEvPT5_SC_PT3_PKSD_PT1_PKSH_PT2_PKSL_T4_iiT6__param_8];
	shl.b32 	%r1438, %r1, 2;
	add.s32 	%r289, %r551, %r1438;
	setp.gt.s32 	%p122, %r288, %r1712;
	bar.sync 	0;
	@%p122 bra 	$L__BB8_165;
	ld.shared.u32 	%r1440, [%r289];
	shr.u32 	%r1441, %r1440, %r293;
	and.b32  	%r1442, %r1441, %r82;
	shl.b32 	%r1443, %r1442, 3;
	add.s32 	%r1445, %r551, 29184;
	add.s32 	%r1446, %r1445, %r1443;
	ld.shared.u64 	%rd77, [%r1446];
	add.s64 	%rd78, %rd77, %rd7;
	xor.b32  	%r1447, %r1440, 2147483647;
	shl.b64 	%rd79, %rd78, 2;
	add.s64 	%rd80, %rd1, %rd79;
	st.global.u32 	[%rd80], %r1447;
	bar.warp.sync 	-1;
	ld.shared.u32 	%r1448, [%r289+1536];
	shr.u32 	%r1449, %r1448, %r293;
	and.b32  	%r1450, %r1449, %r82;
	shl.b32 	%r1451, %r1450, 3;
	add.s32 	%r1452, %r1445, %r1451;
	ld.shared.u64 	%rd81, [%r1452];
	add.s64 	%rd82, %rd81, %rd7;
	xor.b32  	%r1453, %r1448, 2147483647;
	shl.b64 	%rd83, %rd82, 2;
	add.s64 	%rd84, %rd1, %rd83;
	st.global.u32 	[%rd84+1536], %r1453;
	bar.warp.sync 	-1;
	ld.shared.u32 	%r1454, [%r289+3072];
	shr.u32 	%r1455, %r1454, %r293;
	and.b32  	%r1456, %r1455, %r82;
	shl.b32 	%r1457, %r1456, 3;
	add.s32 	%r1458, %r1445, %r1457;
	ld.shared.u64 	%rd85, [%r1458];
	add.s64 	%rd86, %rd85, %rd7;
	xor.b32  	%r1459, %r1454, 2147483647;
	shl.b64 	%rd87, %rd86, 2;
	add.s64 	%rd88, %rd1, %rd87;
	st.global.u32 	[%rd88+3072], %r1459;
	bar.warp.sync 	-1;
	ld.shared.u32 	%r1460, [%r289+4608];
	shr.u32 	%r1461, %r1460, %r293;
	and.b32  	%r1462, %r1461, %r82;
	shl.b32 	%r1463, %r1462, 3;
	add.s32 	%r1464, %r1445, %r1463;
	ld.shared.u64 	%rd89, [%r1464];
	add.s64 	%rd90, %rd89, %rd7;
	xor.b32  	%r1465, %r1460, 2147483647;
	shl.b64 	%rd91, %rd90, 2;
	add.s64 	%rd92, %rd1, %rd91;
	st.global.u32 	[%rd92+4608], %r1465;
	bar.warp.sync 	-1;
	ld.shared.u32 	%r1466, [%r289+6144];
	shr.u32 	%r1467, %r1466, %r293;
	and.b32  	%r1468, %r1467, %r82;
	shl.b32 	%r1469, %r1468, 3;
	add.s32 	%r1470, %r1445, %r1469;
	ld.shared.u64 	%rd93, [%r1470];
	add.s64 	%rd94, %rd93, %rd7;
	xor.b32  	%r1471, %r1466, 2147483647;
	shl.b64 	%rd95, %rd94, 2;
	add.s64 	%rd96, %rd1, %rd95;
	st.global.u32 	[%rd96+6144], %r1471;
	bar.warp.sync 	-1;
	ld.shared.u32 	%r1472, [%r289+7680];
	shr.u32 	%r1473, %r1472, %r293;
	and.b32  	%r1474, %r1473, %r82;
	shl.b32 	%r1475, %r1474, 3;
	add.s32 	%r1476, %r1445, %r1475;
	ld.shared.u64 	%rd97, [%r1476];
	add.s64 	%rd98, %rd97, %rd7;
	xor.b32  	%r1477, %r1472, 2147483647;
	shl.b64 	%rd99, %rd98, 2;
	add.s64 	%rd100, %rd1, %rd99;
	st.global.u32 	[%rd100+7680], %r1477;
	bar.warp.sync 	-1;
	ld.shared.u32 	%r1478, [%r289+9216];
	shr.u32 	%r1479, %r1478, %r293;
	and.b32  	%r1480, %r1479, %r82;
	shl.b32 	%r1481, %r1480, 3;
	add.s32 	%r1482, %r1445, %r1481;
	ld.shared.u64 	%rd101, [%r1482];
	add.s64 	%rd102, %rd101, %rd7;
	xor.b32  	%r1483, %r1478, 2147483647;
	shl.b64 	%rd103, %rd102, 2;
	add.s64 	%rd104, %rd1, %rd103;
	st.global.u32 	[%rd104+9216], %r1483;
	bar.warp.sync 	-1;
	ld.shared.u32 	%r1484, [%r289+10752];
	shr.u32 	%r1485, %r1484, %r293;
	and.b32  	%r1486, %r1485, %r82;
	shl.b32 	%r1487, %r1486, 3;
	add.s32 	%r1488, %r1445, %r1487;
	ld.shared.u64 	%rd105, [%r1488];
	add.s64 	%rd106, %rd105, %rd7;
	xor.b32  	%r1489, %r1484, 2147483647;
	shl.b64 	%rd107, %rd106, 2;
	add.s64 	%rd108, %rd1, %rd107;
	st.global.u32 	[%rd108+10752], %r1489;
	bar.warp.sync 	-1;
	ld.shared.u32 	%r1490, [%r289+12288];
	shr.u32 	%r1491, %r1490, %r293;
	and.b32  	%r1492, %r1491, %r82;
	shl.b32 	%r1493, %r1492, 3;
	add.s32 	%r1494, %r1445, %r1493;
	ld.shared.u64 	%rd109, [%r1494];
	add.s64 	%rd110, %rd109, %rd7;
	xor.b32  	%r1495, %r1490, 2147483647;
	shl.b64 	%rd111, %rd110, 2;
	add.s64 	%rd112, %rd1, %rd111;
	st.global.u32 	[%rd112+12288], %r1495;
	bar.warp.sync 	-1;
	ld.shared.u32 	%r1496, [%r289+13824];
	shr.u32 	%r1497, %r1496, %r293;
	and.b32  	%r1498, %r1497, %r82;
	shl.b32 	%r1499, %r1498, 3;
	add.s32 	%r1500, %r1445, %r1499;
	ld.shared.u64 	%rd113, [%r1500];
	add.s64 	%rd114, %rd113, %rd7;
	xor.b32  	%r1501, %r1496, 2147483647;
	shl.b64 	%rd115, %rd114, 2;
	add.s64 	%rd116, %rd1, %rd115;
	st.global.u32 	[%rd116+13824], %r1501;
	bar.warp.sync 	-1;
	ld.shared.u32 	%r1502, [%r289+15360];
	shr.u32 	%r1503, %r1502, %r293;
	and.b32  	%r1504, %r1503, %r82;
	shl.b32 	%r1505, %r1504, 3;
	add.s32 	%r1506, %r1445, %r1505;
	ld.shared.u64 	%rd117, [%r1506];
	add.s64 	%rd118, %rd117, %rd7;
	xor.b32  	%r1507, %r1502, 2147483647;
	shl.b64 	%rd119, %rd118, 2;
	add.s64 	%rd120, %rd1, %rd119;
	st.global.u32 	[%rd120+15360], %r1507;
	bar.warp.sync 	-1;
	ld.shared.u32 	%r1508, [%r289+16896];
	shr.u32 	%r1509, %r1508, %r293;
	and.b32  	%r1510, %r1509, %r82;
	shl.b32 	%r1511, %r1510, 3;
	add.s32 	%r1512, %r1445, %r1511;
	ld.shared.u64 	%rd121, [%r1512];
	add.s64 	%rd122, %rd121, %rd7;
	xor.b32  	%r1513, %r1508, 2147483647;
	shl.b64 	%rd123, %rd122, 2;
	add.s64 	%rd124, %rd1, %rd123;
	st.global.u32 	[%rd124+16896], %r1513;
	bar.warp.sync 	-1;
	ld.shared.u32 	%r1514, [%r289+18432];
	shr.u32 	%r1515, %r1514, %r293;
	and.b32  	%r1516, %r1515, %r82;
	shl.b32 	%r1517, %r1516, 3;
	add.s32 	%r1518, %r1445, %r1517;
	ld.shared.u64 	%rd125, [%r1518];
	add.s64 	%rd126, %rd125, %rd7;
	xor.b32  	%r1519, %r1514, 2147483647;
	shl.b64 	%rd127, %rd126, 2;
	add.s64 	%rd128, %rd1, %rd127;
	st.global.u32 	[%rd128+18432], %r1519;
	bar.warp.sync 	-1;
	ld.shared.u32 	%r1520, [%r289+19968];
	shr.u32 	%r1521, %r1520, %r293;
	and.b32  	%r1522, %r1521, %r82;
	shl.b32 	%r1523, %r1522, 3;
	add.s32 	%r1524, %r1445, %r1523;
	ld.shared.u64 	%rd129, [%r1524];
	add.s64 	%rd130, %rd129, %rd7;
	xor.b32  	%r1525, %r1520, 2147483647;
	shl.b64 	%rd131, %rd130, 2;
	add.s64 	%rd132, %rd1, %rd131;
	st.global.u32 	[%rd132+19968], %r1525;
	bar.warp.sync 	-1;
	ld.shared.u32 	%r1526, [%r289+21504];
	shr.u32 	%r1527, %r1526, %r293;
	and.b32  	%r1528, %r1527, %r82;
	shl.b32 	%r1529, %r1528, 3;
	add.s32 	%r1530, %r1445, %r1529;
	ld.shared.u64 	%rd133, [%r1530];
	add.s64 	%rd134, %rd133, %rd7;
	xor.b32  	%r1531, %r1526, 2147483647;
	shl.b64 	%rd135, %rd134, 2;
	add.s64 	%rd136, %rd1, %rd135;
	st.global.u32 	[%rd136+21504], %r1531;
	bar.warp.sync 	-1;
	ld.shared.u32 	%r1532, [%r289+23040];
	shr.u32 	%r1533, %r1532, %r293;
	and.b32  	%r1534, %r1533, %r82;
	shl.b32 	%r1535, %r1534, 3;
	add.s32 	%r1536, %r1445, %r1535;
	ld.shared.u64 	%rd137, [%r1536];
	add.s64 	%rd138, %rd137, %rd7;
	xor.b32  	%r1537, %r1532, 2147483647;
	shl.b64 	%rd139, %rd138, 2;
	add.s64 	%rd140, %rd1, %rd139;
	st.global.u32 	[%rd140+23040], %r1537;
	bar.warp.sync 	-1;
	ld.shared.u32 	%r1538, [%r289+24576];
	shr.u32 	%r1539, %r1538, %r293;
	and.b32  	%r1540, %r1539, %r82;
	shl.b32 	%r1541, %r1540, 3;
	add.s32 	%r1542, %r1445, %r1541;
	ld.shared.u64 	%rd141, [%r1542];
	add.s64 	%rd142, %rd141, %rd7;
	xor.b32  	%r1543, %r1538, 2147483647;
	shl.b64 	%rd143, %rd142, 2;
	add.s64 	%rd144, %rd1, %rd143;
	st.global.u32 	[%rd144+24576], %r1543;
	bar.warp.sync 	-1;
	ld.shared.u32 	%r1544, [%r289+26112];
	shr.u32 	%r1545, %r1544, %r293;
	and.b32  	%r1546, %r1545, %r82;
	shl.b32 	%r1547, %r1546, 3;
	add.s32 	%r1548, %r1445, %r1547;
	ld.shared.u64 	%rd145, [%r1548];
	add.s64 	%rd146, %rd145, %rd7;
	xor.b32  	%r1549, %r1544, 2147483647;
	shl.b64 	%rd147, %rd146, 2;
	add.s64 	%rd148, %rd1, %rd147;
	st.global.u32 	[%rd148+26112], %r1549;
	bar.warp.sync 	-1;
	ld.shared.u32 	%r1550, [%r289+27648];
	shr.u32 	%r1551, %r1550, %r293;
	and.b32  	%r1552, %r1551, %r82;
	shl.b32 	%r1553, %r1552, 3;
	add.s32 	%r1554, %r1445, %r1553;
	ld.shared.u64 	%rd149, [%r1554];
	add.s64 	%rd150, %rd149, %rd7;
	xor.b32  	%r1555, %r1550, 2147483647;
	shl.b64 	%rd151, %rd150, 2;
	add.s64 	%rd152, %rd1, %rd151;
	st.global.u32 	[%rd152+27648], %r1555;
	bar.warp.sync 	-1;
	bra.uni 	$L__BB8_204;
$L__BB8_165:
	ld.param.u32 	%r1713, [_ZN3cub18CUB_300001_SM_10006detail10radix_sort29DeviceRadixSortOnesweepKernelINS1_5radix10policy_hubIiNS0_8NullTypeEyE10Policy1000ELNS0_9SortOrderE1EiS6_yiiNS1_21identity_decomposer_tEEEvPT5_SC_PT3_PKSD_PT1_PKSH_PT2_PKSL_T4_iiT6__param_8];
	mad.lo.s32 	%r290, %r3, -7296, %r1713;
	setp.ge.s32 	%p123, %r1, %r290;
	@%p123 bra 	$L__BB8_167;
	ld.shared.u32 	%r1556, [%r289];
	shr.u32 	%r1557, %r1556, %r293;
	and.b32  	%r1558, %r1557, %r82;
	shl.b32 	%r1559, %r1558, 3;
	add.s32 	%r1561, %r551, %r1559;
	ld.shared.u64 	%rd153, [%r1561+29184];
	xor.b32  	%r1562, %r1556, 2147483647;
	add.s64 	%rd154, %rd153, %rd7;
	shl.b64 	%rd155, %rd154, 2;
	add.s64 	%rd156, %rd1, %rd155;
	st.global.u32 	[%rd156], %r1562;
$L__BB8_167:
	bar.warp.sync 	-1;
	add.s32 	%r1563, %r1, 384;
	setp.ge.s32 	%p124, %r1563, %r290;
	@%p124 bra 	$L__BB8_169;
	ld.shared.u32 	%r1564, [%r289+1536];
	shr.u32 	%r1565, %r1564, %r293;
	and.b32  	%r1566, %r1565, %r82;
	shl.b32 	%r1567, %r1566, 3;
	add.s32 	%r1569, %r551, %r1567;
	ld.shared.u64 	%rd157, [%r1569+29184];
	xor.b32  	%r1570, %r1564, 2147483647;
	add.s64 	%rd158, %rd157, %rd7;
	shl.b64 	%rd159, %rd158, 2;
	add.s64 	%rd160, %rd1, %rd159;
	st.global.u32 	[%rd160+1536], %r1570;
$L__BB8_169:
	bar.warp.sync 	-1;
	add.s32 	%r1571, %r1, 768;
	setp.ge.s32 	%p125, %r1571, %r290;
	@%p125 bra 	$L__BB8_171;
	ld.shared.u32 	%r1572, [%r289+3072];
	shr.u32 	%r1573, %r1572, %r293;
	and.b32  	%r1574, %r1573, %r82;
	shl.b32 	%r1575, %r1574, 3;
	add.s32 	%r1577, %r551, %r1575;
	ld.shared.u64 	%rd161, [%r1577+29184];
	xor.b32  	%r1578, %r1572, 2147483647;
	add.s64 	%rd162, %rd161, %rd7;
	shl.b64 	%rd163, %rd162, 2;
	add.s64 	%rd164, %rd1, %rd163;
	st.global.u32 	[%rd164+3072], %r1578;
$L__BB8_171:
	bar.warp.sync 	-1;
	add.s32 	%r1579, %r1, 1152;
	setp.ge.s32 	%p126, %r1579, %r290;
	@%p126 bra 	$L__BB8_173;
	ld.shared.u32 	%r1580, [%r289+4608];
	shr.u32 	%r1581, %r1580, %r293;
	and.b32  	%r1582, %r1581, %r82;
	shl.b32 	%r1583, %r1582, 3;
	add.s32 	%r1585, %r551, %r1583;
	ld.shared.u64 	%rd165, [%r1585+29184];
	xor.b32  	%r1586, %r1580, 2147483647;
	add.s64 	%rd166, %rd165, %rd7;
	shl.b64 	%rd167, %rd166, 2;
	add.s64 	%rd168, %rd1, %rd167;
	st.global.u32 	[%rd168+4608], %r1586;
$L__BB8_173:
	bar.warp.sync 	-1;
	add.s32 	%r1587, %r1, 1536;
	setp.ge.s32 	%p127, %r1587, %r290;
	@%p127 bra 	$L__BB8_175;
	ld.shared.u32 	%r1588, [%r289+6144];
	shr.u32 	%r1589, %r1588, %r293;
	and.b32  	%r1590, %r1589, %r82;
	shl.b32 	%r1591, %r1590, 3;
	add.s32 	%r1593, %r551, %r1591;
	ld.shared.u64 	%rd169, [%r1593+29184];
	xor.b32  	%r1594, %r1588, 2147483647;
	add.s64 	%rd170, %rd169, %rd7;
	shl.b64 	%rd171, %rd170, 2;
	add.s64 	%rd172, %rd1, %rd171;
	st.global.u32 	[%rd172+6144], %r1594;
$L__BB8_175:
	bar.warp.sync 	-1;
	add.s32 	%r1595, %r1, 1920;
	setp.ge.s32 	%p128, %r1595, %r290;
	@%p128 bra 	$L__BB8_177;
	ld.shared.u32 	%r1596, [%r289+7680];
	shr.u32 	%r1597, %r1596, %r293;
	and.b32  	%r1598, %r1597, %r82;
	shl.b32 	%r1599, %r1598, 3;
	add.s32 	%r1601, %r551, %r1599;
	ld.shared.u64 	%rd173, [%r1601+29184];
	xor.b32  	%r1602, %r1596, 2147483647;
	add.s64 	%rd174, %rd173, %rd7;
	shl.b64 	%rd175, %rd174, 2;
	add.s64 	%rd176, %rd1, %rd175;
	st.global.u32 	[%rd176+7680], %r1602;
$L__BB8_177:
	bar.warp.sync 	-1;
	add.s32 	%r1603, %r1, 2304;
	setp.ge.s32 	%p129, %r1603, %r290;
	@%p129 bra 	$L__BB8_179;
	ld.shared.u32 	%r1604, [%r289+9216];
	shr.u32 	%r1605, %r1604, %r293;
	and.b32  	%r1606, %r1605, %r82;
	shl.b32 	%r1607, %r1606, 3;
	add.s32 	%r1609, %r551, %r1607;
	ld.shared.u64 	%rd177, [%r1609+29184];
	xor.b32  	%r1610, %r1604, 2147483647;
	add.s64 	%rd178, %rd177, %rd7;
	shl.b64 	%rd179, %rd178, 2;
	add.s64 	%rd180, %rd1, %rd179;
	st.global.u32 	[%rd180+9216], %r1610;
$L__BB8_179:
	bar.warp.sync 	-1;
	add.s32 	%r1611, %r1, 2688;
	setp.ge.s32 	%p130, %r1611, %r290;
	@%p130 bra 	$L__BB8_181;
	ld.shared.u32 	%r1612, [%r289+10752];
	shr.u32 	%r1613, %r1612, %r293;
	and.b32  	%r1614, %r1613, %r82;
	shl.b32 	%r1615, %r1614, 3;
	add.s32 	%r1617, %r551, %r1615;
	ld.shared.u64 	%rd181, [%r1617+29184];
	xor.b32  	%r1618, %r1612, 2147483647;
	add.s64 	%rd182, %rd181, %rd7;
	shl.b64 	%rd183, %rd182, 2;
	add.s64 	%rd184, %rd1, %rd183;
	st.global.u32 	[%rd184+10752], %r1618;
$L__BB8_181:
	bar.warp.sync 	-1;
	or.b32  	%r1619, %r1, 3072;
	setp.ge.s32 	%p131, %r1619, %r290;
	@%p131 bra 	$L__BB8_183;
	ld.shared.u32 	%r1620, [%r289+12288];
	shr.u32 	%r1621, %r1620, %r293;
	and.b32  	%r1622, %r1621, %r82;
	shl.b32 	%r1623, %r1622, 3;
	add.s32 	%r1625, %r551, %r1623;
	ld.shared.u64 	%rd185, [%r1625+29184];
	xor.b32  	%r1626, %r1620, 2147483647;
	add.s64 	%rd186, %rd185, %rd7;
	shl.b64 	%rd187, %rd186, 2;
	add.s64 	%rd188, %rd1, %rd187;
	st.global.u32 	[%rd188+12288], %r1626;
$L__BB8_183:
	bar.warp.sync 	-1;
	add.s32 	%r1627, %r1, 3456;
	setp.ge.s32 	%p132, %r1627, %r290;
	@%p132 bra 	$L__BB8_185;
	ld.shared.u32 	%r1628, [%r289+13824];
	shr.u32 	%r1629, %r1628, %r293;
	and.b32  	%r1630, %r1629, %r82;
	shl.b32 	%r1631, %r1630, 3;
	add.s32 	%r1633, %r551, %r1631;
	ld.shared.u64 	%rd189, [%r1633+29184];
	xor.b32  	%r1634, %r1628, 2147483647;
	add.s64 	%rd190, %rd189, %rd7;
	shl.b64 	%rd191, %rd190, 2;
	add.s64 	%rd192, %rd1, %rd191;
	st.global.u32 	[%rd192+13824], %r1634;
$L__BB8_185:
	bar.warp.sync 	-1;
	add.s32 	%r1635, %r1, 3840;
	setp.ge.s32 	%p133, %r1635, %r290;
	@%p133 bra 	$L__BB8_187;
	ld.shared.u32 	%r1636, [%r289+15360];
	shr.u32 	%r1637, %r1636, %r293;
	and.b32  	%r1638, %r1637, %r82;
	shl.b32 	%r1639, %r1638, 3;
	add.s32 	%r1641, %r551, %r1639;
	ld.shared.u64 	%rd193, [%r1641+29184];
	xor.b32  	%r1642, %r1636, 2147483647;
	add.s64 	%rd194, %rd193, %rd7;
	shl.b64 	%rd195, %rd194, 2;
	add.s64 	%rd196, %rd1, %rd195;
	st.global.u32 	[%rd196+15360], %r1642;
$L__BB8_187:
	bar.warp.sync 	-1;
	add.s32 	%r1643, %r1, 4224;
	setp.ge.s32 	%p134, %r1643, %r290;
	@%p134 bra 	$L__BB8_189;
	ld.shared.u32 	%r1644, [%r289+16896];
	shr.u32 	%r1645, %r1644, %r293;
	and.b32  	%r1646, %r1645, %r82;
	shl.b32 	%r1647, %r1646, 3;
	add.s32 	%r1649, %r551, %r1647;
	ld.shared.u64 	%rd197, [%r1649+29184];
	xor.b32  	%r1650, %r1644, 2147483647;
	add.s64 	%rd198, %rd197, %rd7;
	shl.b64 	%rd199, %rd198, 2;
	add.s64 	%rd200, %rd1, %rd199;
	st.global.u32 	[%rd200+16896], %r1650;
$L__BB8_189:
	bar.warp.sync 	-1;
	add.s32 	%r1651, %r1, 4608;
	setp.ge.s32 	%p135, %r1651, %r290;
	@%p135 bra 	$L__BB8_191;
	ld.shared.u32 	%r1652, [%r289+18432];
	shr.u32 	%r1653, %r1652, %r293;
	and.b32  	%r1654, %r1653, %r82;
	shl.b32 	%r1655, %r1654, 3;
	add.s32 	%r1657, %r551, %r1655;
	ld.shared.u64 	%rd201, [%r1657+29184];
	xor.b32  	%r1658, %r1652, 2147483647;
	add.s64 	%rd202, %rd201, %rd7;
	shl.b64 	%rd203, %rd202, 2;
	add.s64 	%rd204, %rd1, %rd203;
	st.global.u32 	[%rd204+18432], %r1658;
$L__BB8_191:
	bar.warp.sync 	-1;
	add.s32 	%r1659, %r1, 4992;
	setp.ge.s32 	%p136, %r1659, %r290;
	@%p136 bra 	$L__BB8_193;
	ld.shared.u32 	%r1660, [%r289+19968];
	shr.u32 	%r1661, %r1660, %r293;
	and.b32  	%r1662, %r1661, %r82;
	shl.b32 	%r1663, %r1662, 3;
	add.s32 	%r1665, %r551, %r1663;
	ld.shared.u64 	%rd205, [%r1665+29184];
	xor.b32  	%r1666, %r1660, 2147483647;
	add.s64 	%rd206, %rd205, %rd7;
	shl.b64 	%rd207, %rd206, 2;
	add.s64 	%rd208, %rd1, %rd207;
	st.global.u32 	[%rd208+19968], %r1666;
$L__BB8_193:
	bar.warp.sync 	-1;
	add.s32 	%r1667, %r1, 5376;
	setp.ge.s32 	%p137, %r1667, %r290;
	@%p137 bra 	$L__BB8_195;
	ld.shared.u32 	%r1668, [%r289+21504];
	shr.u32 	%r1669, %r1668, %r293;
	and.b32  	%r1670, %r1669, %r82;
	shl.b32 	%r1671, %r1670, 3;
	add.s32 	%r1673, %r551, %r1671;
	ld.shared.u64 	%rd209, [%r1673+29184];
	xor.b32  	%r1674, %r1668, 2147483647;
	add.s64 	%rd210, %rd209, %rd7;
	shl.b64 	%rd211, %rd210, 2;
	add.s64 	%rd212, %rd1, %rd211;
	st.global.u32 	[%rd212+21504], %r1674;
$L__BB8_195:
	bar.warp.sync 	-1;
	add.s32 	%r1675, %r1, 5760;
	setp.ge.s32 	%p138, %r1675, %r290;
	@%p138 bra 	$L__BB8_197;
	ld.shared.u32 	%r1676, [%r289+23040];
	shr.u32 	%r1677, %r1676, %r293;
	and.b32  	%r1678, %r1677, %r82;
	shl.b32 	%r1679, %r1678, 3;
	add.s32 	%r1681, %r551, %r1679;
	ld.shared.u64 	%rd213, [%r1681+29184];
	xor.b32  	%r1682, %r1676, 2147483647;
	add.s64 	%rd214, %rd213, %rd7;
	shl.b64 	%rd215, %rd214, 2;
	add.s64 	%rd216, %rd1, %rd215;
	st.global.u32 	[%rd216+23040], %r1682;
$L__BB8_197:
	bar.warp.sync 	-1;
	or.b32  	%r1683, %r1, 6144;
	setp.ge.s32 	%p139, %r1683, %r290;
	@%p139 bra 	$L__BB8_199;
	ld.shared.u32 	%r1684, [%r289+24576];
	shr.u32 	%r1685, %r1684, %r293;
	and.b32  	%r1686, %r1685, %r82;
	shl.b32 	%r1687, %r1686, 3;
	add.s32 	%r1689, %r551, %r1687;
	ld.shared.u64 	%rd217, [%r1689+29184];
	xor.b32  	%r1690, %r1684, 2147483647;
	add.s64 	%rd218, %rd217, %rd7;
	shl.b64 	%rd219, %rd218, 2;
	add.s64 	%rd220, %rd1, %rd219;
	st.global.u32 	[%rd220+24576], %r1690;
$L__BB8_199:
	bar.warp.sync 	-1;
	add.s32 	%r1691, %r1, 6528;
	setp.ge.s32 	%p140, %r1691, %r290;
	@%p140 bra 	$L__BB8_201;
	ld.shared.u32 	%r1692, [%r289+26112];
	shr.u32 	%r1693, %r1692, %r293;
	and.b32  	%r1694, %r1693, %r82;
	shl.b32 	%r1695, %r1694, 3;
	add.s32 	%r1697, %r551, %r1695;
	ld.shared.u64 	%rd221, [%r1697+29184];
	xor.b32  	%r1698, %r1692, 2147483647;
	add.s64 	%rd222, %rd221, %rd7;
	shl.b64 	%rd223, %rd222, 2;
	add.s64 	%rd224, %rd1, %rd223;
	st.global.u32 	[%rd224+26112], %r1698;
$L__BB8_201:
	bar.warp.sync 	-1;
	add.s32 	%r1699, %r1, 6912;
	ld.shared.u32 	%r291, [%r289+27648];
	shr.u32 	%r1700, %r291, %r293;
	and.b32  	%r1701, %r1700, %r82;
	shl.b32 	%r1702, %r1701, 3;
	add.s32 	%r1704, %r551, %r1702;
	ld.shared.u64 	%rd225, [%r1704+29184];
	add.s64 	%rd19, %rd225, %rd7;
	setp.ge.s32 	%p141, %r1699, %r290;
	@%p141 bra 	$L__BB8_203;
	xor.b32  	%r1705, %r291, 2147483647;
	shl.b64 	%rd226, %rd19, 2;
	add.s64 	%rd227, %rd1, %rd226;
	st.global.u32 	[%rd227+27648], %r1705;
$L__BB8_203:
	bar.warp.sync 	-1;
$L__BB8_204:
	ret;

}


// ===== COMPILED SASS (sm_100) =====

	.target	sm_100

	.elftype	@"ET_EXEC"


//--------------------- .note.nv.tkinfo           --------------------------
	.section	.note.nv.tkinfo,"",@"SHT_NOTE"
	.sectionflags	@"SHF_NOTE_NV_TKINFO"
	.tkinfo
        /*0018*/ 	.word	0x00000002
        /*0030*/ 	.string	""
        /*0030*/ 	.string	"ptxas"
        /*0030*/ 	.string	"Cuda compilation tools, release 13.0, V13.0.88"
        /*0030*/ 	.string	"Build cuda_13.0.r13.0/compiler.36424714_0"
        /*0030*/ 	.string	"-arch sm_100 -m 64 "



//--------------------- .note.nv.cuinfo           --------------------------
	.section	.note.nv.cuinfo,"",@"SHT_NOTE"
	.sectionflags	@"SHF_NOTE_NV_CUINFO"
        /*0018*/ 	.short	0x0002
        /*001a*/ 	.short	0x0064
        /*001c*/ 	.short	0x0082
	.zero		2


//--------------------- .nv.info                  --------------------------
	.section	.nv.info,"",@"SHT_CUDA_INFO"
	.align	4


	//----- nvinfo : EIATTR_REGCOUNT
	.align		4
        /*0000*/ 	.byte	0x04, 0x2f
        /*0002*/ 	.short	(.L_46 - .L_45)
	.align		4
.L_45:
        /*0004*/ 	.word	index@(_ZN3cub18CUB_300001_SM_10006detail11EmptyKernelIvEEvv)
        /*0008*/ 	.word	0x00000004


	//----- nvinfo : EIATTR_FRAME_SIZE
	.align		4
.L_46:
        /*000c*/ 	.byte	0x04, 0x11
        /*000e*/ 	.short	(.L_48 - .L_47)
	.align		4
.L_47:
        /*0010*/ 	.word	index@(_ZN3cub18CUB_300001_SM_10006detail11EmptyKernelIvEEvv)
        /*0014*/ 	.word	0x00000000


	//----- nvinfo : EIATTR_REGCOUNT
	.align		4
.L_48:
        /*0018*/ 	.byte	0x04, 0x2f
        /*001a*/ 	.short	(.L_50 - .L_49)
	.align		4
.L_49:
        /*001c*/ 	.word	index@(_ZN3cub18CUB_300001_SM_10006detail8for_each13static_kernelINS2_12policy_hub_t12policy_500_tElN6thrust24THRUST_300001_SM_1000_NS8cuda_cub20__uninitialized_copy7functorINS7_6detail15normal_iteratorINS7_10device_ptrIiEEEENS7_7pointerIiNS8_3tagENS7_11use_defaultESI_EEEEEEvT0_T1_)
        /*0020*/ 	.word	0x0000000c


	//----- nvinfo : EIATTR_FRAME_SIZE
	.align		4
.L_50:
        /*0024*/ 	.byte	0x04, 0x11
        /*0026*/ 	.short	(.L_52 - .L_51)
	.align		4
.L_51:
        /*0028*/ 	.word	index@(_ZN3cub18CUB_300001_SM_10006detail8for_each13static_kernelINS2_12policy_hub_t12policy_500_tElN6thrust24THRUST_300001_SM_1000_NS8cuda_cub20__uninitialized_copy7functorINS7_6detail15normal_iteratorINS7_10device_ptrIiEEEENS7_7pointerIiNS8_3tagENS7_11use_defaultESI_EEEEEEvT0_T1_)
        /*002c*/ 	.word	0x00000000


	//----- nvinfo : EIATTR_REGCOUNT
	.align		4
.L_52:
        /*0030*/ 	.byte	0x04, 0x2f
        /*0032*/ 	.short	(.L_54 - .L_53)
	.align		4
.L_53:
        /*0034*/ 	.word	index@(_ZN3cub18CUB_300001_SM_10006detail10radix_sort31DeviceRadixSortSingleTileKernelINS1_5radix10policy_hubIiNS0_8NullTypeEyE10Policy1000ELNS0_9SortOrderE0EiS6_yNS1_21identity_decomposer_tEEEvPKT1_PSB_PKT2_PSF_T3_iiT4_)
        /*0038*/ 	.word	0x0000007f


	//----- nvinfo : EIATTR_FRAME_SIZE
	.align		4
.L_54:
        /*003c*/ 	.byte	0x04, 0x11
        /*003e*/ 	.short	(.L_56 - .L_55)
	.align		4
.L_55:
        /*0040*/ 	.word	index@(_ZN3cub18CUB_300001_SM_10006detail10radix_sort31DeviceRadixSortSingleTileKernelINS1_5radix10policy_hubIiNS0_8NullTypeEyE10Policy1000ELNS0_9SortOrderE0EiS6_yNS1_21identity_decomposer_tEEEvPKT1_PSB_PKT2_PSF_T3_iiT4_)
        /*0044*/ 	.word	0x00000000


	//----- nvinfo : EIATTR_REGCOUNT
	.align		4
.L_56:
        /*0048*/ 	.byte	0x04, 0x2f
        /*004a*/ 	.short	(.L_58 - .L_57)
	.align		4
.L_57:
        /*004c*/ 	.word	index@(_ZN3cub18CUB_300001_SM_10006detail10radix_sort30DeviceRadixSortHistogramKernelINS1_5radix10policy_hubIiNS0_8NullTypeEyE10Policy1000ELNS0_9SortOrderE0EiyNS1_21identity_decomposer_tEEEvPT2_PKT1_SB_iiT3_)
        /*0050*/ 	.word	0x00000020


	//----- nvinfo : EIATTR_FRAME_SIZE
	.align		4
.L_58:
        /*0054*/ 	.byte	0x04, 0x11
        /*0056*/ 	.short	(.L_60 - .L_59)
	.align		4
.L_59:
        /*0058*/ 	.word	index@(_ZN3cub18CUB_300001_SM_10006detail10radix_sort30DeviceRadixSortHistogramKernelINS1_5radix10policy_hubIiNS0_8NullTypeEyE10Policy1000ELNS0_9SortOrderE0EiyNS1_21identity_decomposer_tEEEvPT2_PKT1_SB_iiT3_)
        /*005c*/ 	.word	0x00000000


	//----- nvinfo : EIATTR_REGCOUNT
	.align		4
.L_60:
        /*0060*/ 	.byte	0x04, 0x2f
        /*0062*/ 	.short	(.L_62 - .L_61)
	.align		4
.L_61:
        /*0064*/ 	.word	index@(_ZN3cub18CUB_300001_SM_10006detail10radix_sort33DeviceRadixSortExclusiveSumKernelINS1_5radix10policy_hubIiNS0_8NullTypeEyE10Policy1000EyEEvPT0_)
        /*0068*/ 	.word	0x00000020


	//----- nvinfo : EIATTR_FRAME_SIZE
	.align		4
.L_62:
        /*006c*/ 	.byte	0x04, 0x11
        /*006e*/ 	.short	(.L_64 - .L_63)
	.align		4
.L_63:
        /*0070*/ 	.word	index@(_ZN3cub18CUB_300001_SM_10006detail10radix_sort33DeviceRadixSortExclusiveSumKernelINS1_5radix10policy_hubIiNS0_8NullTypeEyE10Policy1000EyEEvPT0_)
        /*0074*/ 	.word	0x00000000


	//----- nvinfo : EIATTR_REGCOUNT
	.align		4
.L_64:
        /*0078*/ 	.byte	0x04, 0x2f
        /*007a*/ 	.short	(.L_66 - .L_65)
	.align		4
.L_65:
        /*007c*/ 	.word	index@(_ZN3cub18CUB_300001_SM_10006detail10radix_sort29DeviceRadixSortOnesweepKernelINS1_5radix10policy_hubIiNS0_8NullTypeEyE10Policy1000ELNS0_9SortOrderE0EiS6_yiiNS1_21identity_decomposer_tEEEvPT5_SC_PT3_PKSD_PT1_PKSH_PT2_PKSL_T4_iiT6_)
        /*0080*/ 	.word	0x00000038


	//----- nvinfo : EIATTR_FRAME_SIZE
	.align		4
.L_66:
        /*0084*/ 	.byte	0x04, 0x11
        /*0086*/ 	.short	(.L_68 - .L_67)
	.align		4
.L_67:
        /*0088*/ 	.word	index@(_ZN3cub18CUB_300001_SM_10006detail10radix_sort29DeviceRadixSortOnesweepKernelINS1_5radix10policy_hubIiNS0_8NullTypeEyE10Policy1000ELNS0_9SortOrderE0EiS6_yiiNS1_21identity_decomposer_tEEEvPT5_SC_PT3_PKSD_PT1_PKSH_PT2_PKSL_T4_iiT6_)
        /*008c*/ 	.word	0x00000000


	//----- nvinfo : EIATTR_REGCOUNT
	.align		4
.L_68:
        /*0090*/ 	.byte	0x04, 0x2f
        /*0092*/ 	.short	(.L_70 - .L_69)
	.align		4
.L_69:
        /*0094*/ 	.word	index@(_ZN3cub18CUB_300001_SM_10006detail10radix_sort31DeviceRadixSortSingleTileKernelINS1_5radix10policy_hubIiNS0_8NullTypeEyE10Policy1000ELNS0_9SortOrderE1EiS6_yNS1_21identity_decomposer_tEEEvPKT1_PSB_PKT2_PSF_T3_iiT4_)
        /*0098*/ 	.word	0x0000007f


	//----- nvinfo : EIATTR_FRAME_SIZE
	.align		4
.L_70:
        /*009c*/ 	.byte	0x04, 0x11
        /*009e*/ 	.short	(.L_72 - .L_71)
	.align		4
.L_71:
        /*00a0*/ 	.word	index@(_ZN3cub18CUB_300001_SM_10006detail10radix_sort31DeviceRadixSortSingleTileKernelINS1_5radix10policy_hubIiNS0_8NullTypeEyE10Policy1000ELNS0_9SortOrderE1EiS6_yNS1_21identity_decomposer_tEEEvPKT1_PSB_PKT2_PSF_T3_iiT4_)
        /*00a4*/ 	.word	0x00000000


	//----- nvinfo : EIATTR_REGCOUNT
	.align		4
.L_72:
        /*00a8*/ 	.byte	0x04, 0x2f
        /*00aa*/ 	.short	(.L_74 - .L_73)
	.align		4
.L_73:
        /*00ac*/ 	.word	index@(_ZN3cub18CUB_300001_SM_10006detail10radix_sort30DeviceRadixSortHistogramKernelINS1_5radix10policy_hubIiNS0_8NullTypeEyE10Policy1000ELNS0_9SortOrderE1EiyNS1_21identity_decomposer_tEEEvPT2_PKT1_SB_iiT3_)
        /*00b0*/ 	.word	0x00000020


	//----- nvinfo : EIATTR_FRAME_SIZE
	.align		4
.L_74:
        /*00b4*/ 	.byte	0x04, 0x11
        /*00b6*/ 	.short	(.L_76 - .L_75)
	.align		4
.L_75:
        /*00b8*/ 	.word	index@(_ZN3cub18CUB_300001_SM_10006detail10radix_sort30DeviceRadixSortHistogramKernelINS1_5radix10policy_hubIiNS0_8NullTypeEyE10Policy1000ELNS0_9SortOrderE1EiyNS1_21identity_decomposer_tEEEvPT2_PKT1_SB_iiT3_)
        /*00bc*/ 	.word	0x00000000


	//----- nvinfo : EIATTR_REGCOUNT
	.align		4
.L_76:
        /*00c0*/ 	.byte	0x04, 0x2f
        /*00c2*/ 	.short	(.L_78 - .L_77)
	.align		4
.L_77:
        /*00c4*/ 	.word	index@(_ZN3cub18CUB_300001_SM_10006detail10radix_sort29DeviceRadixSortOnesweepKernelINS1_5radix10policy_hubIiNS0_8NullTypeEyE10Policy1000ELNS0_9SortOrderE1EiS6_yiiNS1_21identity_decomposer_tEEEvPT5_SC_PT3_PKSD_PT1_PKSH_PT2_PKSL_T4_iiT6_)
        /*00c8*/ 	.word	0x00000038


	//----- nvinfo : EIATTR_FRAME_SIZE
	.align		4
.L_78:
        /*00cc*/ 	.byte	0x04, 0x11
        /*00ce*/ 	.short	(.L_80 - .L_79)
	.align		4
.L_79:
        /*00d0*/ 	.word	index@(_ZN3cub18CUB_300001_SM_10006detail10radix_sort29DeviceRadixSortOnesweepKernelINS1_5radix10policy_hubIiNS0_8NullTypeEyE10Policy1000ELNS0_9SortOrderE1EiS6_yiiNS1_21identity_decomposer_tEEEvPT5_SC_PT3_PKSD_PT1_PKSH_PT2_PKSL_T4_iiT6_)
        /*00d4*/ 	.word	0x00000000


	//----- nvinfo : EIATTR_MIN_STACK_SIZE
	.align		4
.L_80:
        /*00d8*/ 	.byte	0x04, 0x12
        /*00da*/ 	.short	(.L_82 - .L_81)
	.align		4
.L_81:
        /*00dc*/ 	.word	index@(_ZN3cub18CUB_300001_SM_10006detail10radix_sort29DeviceRadixSortOnesweepKernelINS1_5radix10policy_hubIiNS0_8NullTypeEyE10Policy1000ELNS0_9SortOrderE1EiS6_yiiNS1_21identity_decomposer_tEEEvPT5_SC_PT3_PKSD_PT1_PKSH_PT2_PKSL_T4_iiT6_)
        /*00e0*/ 	.word	0x00000000


	//----- nvinfo : EIATTR_MIN_STACK_SIZE
	.align		4
.L_82:
        /*00e4*/ 	.byte	0x04, 0x12
        /*00e6*/ 	.short	(.L_84 - .L_83)
	.align		4
.L_83:
        /*00e8*/ 	.word	index@(_ZN3cub18CUB_300001_SM_10006detail10radix_sort30DeviceRadixSortHistogramKernelINS1_5radix10policy_hubIiNS0_8NullTypeEyE10Policy1000ELNS0_9SortOrderE1EiyNS1_21identity_decomposer_tEEEvPT2_PKT1_SB_iiT3_)
        /*00ec*/ 	.word	0x00000000


	//----- nvinfo : EIATTR_MIN_STACK_SIZE
	.align		4
.L_84:
        /*00f0*/ 	.byte	0x04, 0x12
        /*00f2*/ 	.short	(.L_86 - .L_85)
	.align		4
.L_85:
        /*00f4*/ 	.word	index@(_ZN3cub18CUB_300001_SM_10006detail10radix_sort31DeviceRadixSortSingleTileKernelINS1_5radix10policy_hubIiNS0_8NullTypeEyE10Policy1000ELNS0_9SortOrderE1EiS6_yNS1_21identity_decomposer_tEEEvPKT1_PSB_PKT2_PSF_T3_iiT4_)
        /*00f8*/ 	.word	0x00000000


	//----- nvinfo : EIATTR_MIN_STACK_SIZE
	.align		4
.L_86:
        /*00fc*/ 	.byte	0x04, 0x12
        /*00fe*/ 	.short	(.L_88 - .L_87)
	.align		4
.L_87:
        /*0100*/ 	.word	index@(_ZN3cub18CUB_300001_SM_10006detail10radix_sort29DeviceRadixSortOnesweepKernelINS1_5radix10policy_hubIiNS0_8NullTypeEyE10Policy1000ELNS0_9SortOrderE0EiS6_yiiNS1_21identity_decomposer_tEEEvPT5_SC_PT3_PKSD_PT1_PKSH_PT2_PKSL_T4_iiT6_)
        /*0104*/ 	.word	0x00000000


	//----- nvinfo : EIATTR_MIN_STACK_SIZE
	.align		4
.L_88:
        /*0108*/ 	.byte	0x04, 0x12
        /*010a*/ 	.short	(.L_90 - .L_89)
	.align		4
.L_89:
        /*010c*/ 	.word	index@(_ZN3cub18CUB_300001_SM_10006detail10radix_sort33DeviceRadixSortExclusiveSumKernelINS1_5radix10policy_hubIiNS0_8NullTypeEyE10Policy1000EyEEvPT0_)
        /*0110*/ 	.word	0x00000000


	//----- nvinfo : EIATTR_MIN_STACK_SIZE
	.align		4
.L_90:
        /*0114*/ 	.byte	0x04, 0x12
        /*0116*/ 	.short	(.L_92 - .L_91)
	.align		4
.L_91:
        /*0118*/ 	.word	index@(_ZN3cub18CUB_300001_SM_10006detail10radix_sort30DeviceRadixSortHistogramKernelINS1_5radix10policy_hubIiNS0_8NullTypeEyE10Policy1000ELNS0_9SortOrderE0EiyNS1_21identity_decomposer_tEEEvPT2_PKT1_SB_iiT3_)
        /*011c*/ 	.word	0x00000000


	//----- nvinfo : EIATTR_MIN_STACK_SIZE
	.align		4
.L_92:
        /*0120*/ 	.byte	0x04, 0x12
        /*0122*/ 	.short	(.L_94 - .L_93)
	.align		4
.L_93:
        /*0124*/ 	.word	index@(_ZN3cub18CUB_300001_SM_10006detail10radix_sort31DeviceRadixSortSingleTileKernelINS1_5radix10policy_hubIiNS0_8NullTypeEyE10Policy1000ELNS0_9SortOrderE0EiS6_yNS1_21identity_decomposer_tEEEvPKT1_PSB_PKT2_PSF_T3_iiT4_)
        /*0128*/ 	.word	0x00000000


	//----- nvinfo : EIATTR_MIN_STACK_SIZE
	.align		4
.L_94:
        /*012c*/ 	.byte	0x04, 0x12
        /*012e*/ 	.short	(.L_96 - .L_95)
	.align		4
.L_95:
        /*0130*/ 	.word	index@(_ZN3cub18CUB_300001_SM_10006detail8for_each13static_kernelINS2_12policy_hub_t12policy_500_tElN6thrust24THRUST_300001_SM_1000_NS8cuda_cub20__uninitialized_copy7functorINS7_6detail15normal_iteratorINS7_10device_ptrIiEEEENS7_7pointerIiNS8_3tagENS7_11use_defaultESI_EEEEEEvT0_T1_)
        /*0134*/ 	.word	0x00000000


	//----- nvinfo : EIATTR_MIN_STACK_SIZE
	.align		4
.L_96:
        /*0138*/ 	.byte	0x04, 0x12
        /*013a*/ 	.short	(.L_98 - .L_97)
	.align		4
.L_97:
        /*013c*/ 	.word	index@(_ZN3cub18CUB_300001_SM_10006detail11EmptyKernelIvEEvv)
        /*0140*/ 	.word	0x00000000
.L_98:


//--------------------- .nv.compat                --------------------------
	.section	.nv.compat,"",@"SHT_CUDA_COMPAT_INFO"
	.align	4
        /*0000*/ 	.byte	0x02, 0x09, 0x00, 0x00, 0x02, 0x02, 0x01, 0x00, 0x02, 0x05, 0x05, 0x00, 0x03, 0x07, 0x01, 0x01
        /*0010*/ 	.byte	0x02, 0x03, 0x00, 0x00, 0x02, 0x06, 0x01, 0x00, 0x04, 0x0b, 0x08, 0x00, 0x09, 0x00, 0x00, 0x00
        /*0020*/ 	.byte	0x00, 0x00, 0x00, 0x00


//--------------------- .nv.info._ZN3cub18CUB_300001_SM_10006detail10radix_sort29DeviceRadixSortOnesweepKernelINS1_5radix10policy_hubIiNS0_8NullTypeEyE10Policy1000ELNS0_9SortOrderE1EiS6_yiiNS1_21identity_decomposer_tEEEvPT5_SC_PT3_PKSD_PT1_PKSH_PT2_PKSL_T4_iiT6_ --------------------------
	.section	.nv.info._ZN3cub18CUB_300001_SM_10006detail10radix_sort29DeviceRadixSortOnesweepKernelINS1_5radix10policy_hubIiNS0_8NullTypeEyE10Policy1000ELNS0_9SortOrderE1EiS6_yiiNS1_21identity_decomposer_tEEEvPT5_SC_PT3_PKSD_PT1_PKSH_PT2_PKSL_T4_iiT6_,"",@"SHT_CUDA_INFO"
	.sectionflags	@""
	.align	4


	//----- nvinfo : EIATTR_CUDA_API_VERSION
	.align		4
        /*0000*/ 	.byte	0x04, 0x37
        /*0002*/ 	.short	(.L_100 - .L_99)
.L_99:
        /*0004*/ 	.word	0x00000082


	//----- nvinfo : EIATTR_KPARAM_INFO
	.align		4
.L_100:
        /*0008*/ 	.byte	0x04, 0x17
        /*000a*/ 	.short	(.L_102 - .L_101)
.L_101:
        /*000c*/ 	.word	0x00000000
        /*0010*/ 	.short	0x000b
        /*0012*/ 	.short	0x004c
        /*0014*/ 	.byte	0x00, 0xf0, 0x05, 0x00


	//----- nvinfo : EIATTR_KPARAM_INFO
	.align		4
.L_102:
        /*0018*/ 	.byte	0x04, 0x17
        /*001a*/ 	.short	(.L_104 - .L_103)
.L_103:
        /*001c*/ 	.word	0x00000000
        /*0020*/ 	.short	0x000a
        /*0022*/ 	.short	0x0048
        /*0024*/ 	.byte	0x00, 0xf0, 0x11, 0x00


	//----- nvinfo : EIATTR_KPARAM_INFO
	.align		4
.L_104:
        /*0028*/ 	.byte	0x04, 0x17
        /*002a*/ 	.short	(.L_106 - .L_105)
.L_105:
        /*002c*/ 	.word	0x00000000
        /*0030*/ 	.short	0x0009
        /*0032*/ 	.short	0x0044
        /*0034*/ 	.byte	0x00, 0xf0, 0x11, 0x00


	//----- nvinfo : EIATTR_KPARAM_INFO
	.align		4
.L_106:
        /*0038*/ 	.byte	0x04, 0x17
        /*003a*/ 	.short	(.L_108 - .L_107)
.L_107:
        /*003c*/ 	.word	0x00000000
        /*0040*/ 	.short	0x0008
        /*0042*/ 	.short	0x0040
        /*0044*/ 	.byte	0x00, 0xf0, 0x11, 0x00


	//----- nvinfo : EIATTR_KPARAM_INFO
	.align		4
.L_108:
        /*0048*/ 	.byte	0x04, 0x17
        /*004a*/ 	.short	(.L_110 - .L_109)
.L_109:
        /*004c*/ 	.word	0x00000000
        /*0050*/ 	.short	0x0007
        /*0052*/ 	.short	0x0038
        /*0054*/ 	.byte	0x00, 0xf5, 0x21, 0x00


	//----- nvinfo : EIATTR_KPARAM_INFO
	.align		4
.L_110:
        /*0058*/ 	.byte	0x04, 0x17
        /*005a*/ 	.short	(.L_112 - .L_111)
.L_111:
        /*005c*/ 	.word	0x00000000
        /*0060*/ 	.short	0x0006
        /*0062*/ 	.short	0x0030
        /*0064*/ 	.byte	0x00, 0xf5, 0x21, 0x00


	//----- nvinfo : EIATTR_KPARAM_INFO
	.align		4
.L_112:
        /*0068*/ 	.byte	0x04, 0x17
        /*006a*/ 	.short	(.L_114 - .L_113)
.L_113:
        /*006c*/ 	.word	0x00000000
        /*0070*/ 	.short	0x0005
        /*0072*/ 	.short	0x0028
        /*0074*/ 	.byte	0x00, 0xf5, 0x21, 0x00


	//----- nvinfo : EIATTR_KPARAM_INFO
	.align		4
.L_114:
        /*0078*/ 	.byte	0x04, 0x17
        /*007a*/ 	.short	(.L_116 - .L_115)
.L_115:
        /*007c*/ 	.word	0x00000000
        /*0080*/ 	.short	0x0004
        /*0082*/ 	.short	0x0020
        /*0084*/ 	.byte	0x00, 0xf5, 0x21, 0x00


	//----- nvinfo : EIATTR_KPARAM_INFO
	.align		4
.L_116:
        /*0088*/ 	.byte	0x04, 0x17
        /*008a*/ 	.short	(.L_118 - .L_117)
.L_117:
        /*008c*/ 	.word	0x00000000
        /*0090*/ 	.short	0x0003
        /*0092*/ 	.short	0x0018
        /*0094*/ 	.byte	0x00, 0xf5, 0x21, 0x00


	//----- nvinfo : EIATTR_KPARAM_INFO
	.align		4
.L_118:
        /*0098*/ 	.byte	0x04, 0x17
        /*009a*/ 	.short	(.L_120 - .L_119)
.L_119:
        /*009c*/ 	.word	0x00000000
        /*00a0*/ 	.short	0x0002
        /*00a2*/ 	.short	0x0010
        /*00a4*/ 	.byte	0x00, 0xf5, 0x21, 0x00


	//----- nvinfo : EIATTR_KPARAM_INFO
	.align		4
.L_120:
        /*00a8*/ 	.byte	0x04, 0x17
        /*00aa*/ 	.short	(.L_122 - .L_121)
.L_121:
        /*00ac*/ 	.word	0x00000000
        /*00b0*/ 	.short	0x0001
        /*00b2*/ 	.short	0x0008
        /*00b4*/ 	.byte	0x00, 0xf5, 0x21, 0x00


	//----- nvinfo : EIATTR_KPARAM_INFO
	.align		4
.L_122:
        /*00b8*/ 	.byte	0x04, 0x17
        /*00ba*/ 	.short	(.L_124 - .L_123)
.L_123:
        /*00bc*/ 	.word	0x00000000
        /*00c0*/ 	.short	0x0000
        /*00c2*/ 	.short	0x0000
        /*00c4*/ 	.byte	0x00, 0xf5, 0x21, 0x00


	//----- nvinfo : EIATTR_SPARSE_MMA_MASK
	.align		4
.L_124:
        /*00c8*/ 	.byte	0x03, 0x50
        /*00ca*/ 	.short	0x0000


	//----- nvinfo : EIATTR_MAXREG_COUNT
	.align		4
        /*00cc*/ 	.byte	0x03, 0x1b
        /*00ce*/ 	.short	0x00a8


	//----- nvinfo : EIATTR_NUM_BARRIERS
	.align		4
        /*00d0*/ 	.byte	0x02, 0x4c
        /*00d2*/ 	.byte	0x01
	.zero		1


	//----- nvinfo : EIATTR_MERCURY_ISA_VERSION
	.align		4
        /*00d4*/ 	.byte	0x03, 0x5f
        /*00d6*/ 	.short	0x0101


	//----- nvinfo : EIATTR_COOP_GROUP_MASK_REGIDS
	.align		4
        /*00d8*/ 	.byte	0x04, 0x29
        /*00da*/ 	.short	(.L_126 - .L_125)


	//   ....[0]....
.L_125:
        /*00dc*/ 	.word	0xffffffff


	//   ....[1]....
        /*00e0*/ 	.word	0x05000019


	//   ....[2]....
        /*00e4*/ 	.word	0xffffffff


	//   ....[3]....
        /*00e8*/ 	.word	0xffffffff


	//   ....[4]....
        /*00ec*/ 	.word	0xffffffff


	//   ....[5]....
        /*00f0*/ 	.word	0xffffffff


	//   ....[6]....
        /*00f4*/ 	.word	0xffffffff


	//   ....[7]....
        /*00f8*/ 	.word	0xffffffff


	//   ....[8]....
        /*00fc*/ 	.word	0xffffffff


	//   ....[9]....
        /*0100*/ 	.word	0xffffffff


	//   ....[10]....
        /*0104*/ 	.word	0xffffffff


	//   ....[11]....
        /*0108*/ 	.word	0xffffffff


	//   ....[12]....
        /*010c*/ 	.word	0xffffffff


	//   ....[13]....
        /*0110*/ 	.word	0xffffffff


	//   ....[14]....
        /*0114*/ 	.word	0xffffffff


	//   ....[15]....
        /*0118*/ 	.word	0xffffffff


	//   ....[16]....
        /*011c*/ 	.word	0xffffffff


	//   ....[17]....
        /*0120*/ 	.word	0xffffffff


	//   ....[18]....
        /*0124*/ 	.word	0xffffffff


	//   ....[19]....
        /*0128*/ 	.word	0xffffffff


	//   ....[20]....
        /*012c*/ 	.word	0xffffffff


	//   ....[21]....
        /*0130*/ 	.word	0xffffffff


	//   ....[22]....
        /*0134*/ 	.word	0xffffffff


	//   ....[23]....
        /*0138*/ 	.word	0xffffffff


	//   ....[24]....
        /*013c*/ 	.word	0xffffffff


	//   ....[25]....
        /*0140*/ 	.word	0xffffffff


	//   ....[26]....
        /*0144*/ 	.word	0xffffffff


	//   ....[27]....
        /*0148*/ 	.word	0xffffffff


	//   ....[28]....
        /*014c*/ 	.word	0xffffffff


	//   ....[29]....
        /*0150*/ 	.word	0xffffffff


	//   ....[30]....
        /*0154*/ 	.word	0xffffffff


	//   ....[31]....
        /*0158*/ 	.word	0xffffffff


	//   ....[32]....
        /*015c*/ 	.word	0xffffffff


	//   ....[33]....
        /*0160*/ 	.word	0xffffffff


	//   ....[34]....
        /*0164*/ 	.word	0xffffffff


	//   ....[35]....
        /*0168*/ 	.word	0xffffffff


	//   ....[36]....
        /*016c*/ 	.word	0xffffffff


	//   ....[37]....
        /*0170*/ 	.word	0xffffffff


	//   ....[38]....
        /*0174*/ 	.word	0xffffffff


	//   ....[39]....
        /*0178*/ 	.word	0xffffffff


	//   ....[40]....
        /*017c*/ 	.word	0xffffffff


	//   ....[41]....
        /*0180*/ 	.word	0xffffffff


	//   ....[42]....
        /*0184*/ 	.word	0xffffffff


	//   ....[43]....
        /*0188*/ 	.word	0xffffffff


	//   ....[44]....
        /*018c*/ 	.word	0xffffffff


	//   ....[45]....
        /*0190*/ 	.word	0xffffffff


	//   ....[46]....
        /*0194*/ 	.word	0xffffffff


	//   ....[47]....
        /*0198*/ 	.word	0xffffffff


	//   ....[48]....
        /*019c*/ 	.word	0xffffffff


	//   ....[49]....
        /*01a0*/ 	.word	0xffffffff


	//   ....[50]....
        /*01a4*/ 	.word	0xffffffff


	//   ....[51]....
        /*01a8*/ 	.word	0xffffffff


	//   ....[52]....
        /*01ac*/ 	.word	0xffffffff


	//   ....[53]....
        /*01b0*/ 	.word	0xffffffff


	//   ....[54]....
        /*01b4*/ 	.word	0xffffffff


	//   ....[55]....
        /*01b8*/ 	.word	0xffffffff


	//   ....[56]....
        /*01bc*/ 	.word	0xffffffff


	//   ....[57]....
        /*01c0*/ 	.word	0xffffffff


	//   ....[58]....
        /*01c4*/ 	.word	0xffffffff


	//   ....[59]....
        /*01c8*/ 	.word	0xffffffff


	//   ....[60]....
        /*01cc*/ 	.word	0xffffffff


	//   ....[61]....
        /*01d0*/ 	.word	0xffffffff


	//   ....[62]....
        /*01d4*/ 	.word	0xffffffff


	//   ....[63]....
        /*01d8*/ 	.word	0xffffffff


	//   ....[64]....
        /*01dc*/ 	.word	0xffffffff


	//   ....[65]....
        /*01e0*/ 	.word	0xffffffff


	//   ....[66]....
        /*01e4*/ 	.word	0xffffffff


	//   ....[67]....
        /*01e8*/ 	.word	0xffffffff


	//   ....[68]....
        /*01ec*/ 	.word	0xffffffff


	//   ....[69]....
        /*01f0*/ 	.word	0xffffffff


	//   ....[70]....
        /*01f4*/ 	.word	0xffffffff


	//   ....[71]....
        /*01f8*/ 	.word	0xffffffff


	//   ....[72]....
        /*01fc*/ 	.word	0xffffffff


	//   ....[73]....
        /*0200*/ 	.word	0xffffffff


	//   ....[74]....
        /*0204*/ 	.word	0xffffffff


	//   ....[75]....
        /*0208*/ 	.word	0xffffffff


	//   ....[76]....
        /*020c*/ 	.word	0xffffffff


	//   ....[77]....
        /*0210*/ 	.word	0xffffffff


	//   ....[78]....
        /*0214*/ 	.word	0xffffffff


	//   ....[79]....
        /*0218*/ 	.word	0xffffffff


	//   ....[80]....
        /*021c*/ 	.word	0xffffffff


	//   ....[81]....
        /*0220*/ 	.word	0xffffffff


	//   ....[82]....
        /*0224*/ 	.word	0xffffffff


	//   ....[83]....
        /*0228*/ 	.word	0xffffffff


	//   ....[84]....
        /*022c*/ 	.word	0xffffffff


	//   ....[85]....
        /*0230*/ 	.word	0xffffffff


	//   ....[86]....
        /*0234*/ 	.word	0xffffffff


	//   ....[87]....
        /*0238*/ 	.word	0xffffffff


	//   ....[88]....
        /*023c*/ 	.word	0xffffffff


	//   ....[89]....
        /*0240*/ 	.word	0xffffffff


	//   ....[90]....
        /*0244*/ 	.word	0xffffffff


	//   ....[91]....
        /*0248*/ 	.word	0xffffffff


	//   ....[92]....
        /*024c*/ 	.word	0xffffffff


	//   ....[93]....
        /*0250*/ 	.word	0xffffffff


	//   ....[94]....
        /*0254*/ 	.word	0xffffffff


	//   ....[95]....
        /*0258*/ 	.word	0xffffffff


	//   ....[96]....
        /*025c*/ 	.word	0xffffffff


	//   ....[97]....
        /*0260*/ 	.word	0xffffffff


	//   ....[98]....
        /*0264*/ 	.word	0xffffffff


	//   ....[99]....
        /*0268*/ 	.word	0xffffffff


	//   ....[100]....
        /*026c*/ 	.word	0xffffffff


	//   ....[101]....
        /*0270*/ 	.word	0xffffffff


	//   ....[102]....
        /*0274*/ 	.word	0xffffffff


	//   ....[103]....
        /*0278*/ 	.word	0xffffffff


	//   ....[104]....
        /*027c*/ 	.word	0xffffffff


	//   ....[105]....
        /*0280*/ 	.word	0xffffffff


	//   ....[106]....
        /*0284*/ 	.word	0xffffffff


	//   ....[107]....
        /*0288*/ 	.word	0xffffffff


	//   ....[108]....
        /*028c*/ 	.word	0xffffffff


	//   ....[109]....
        /*0290*/ 	.word	0xffffffff


	//   ....[110]....
        /*0294*/ 	.word	0xffffffff


	//   ....[111]....
        /*0298*/ 	.word	0xffffffff


	//   ....[112]....
        /*029c*/ 	.word	0xffffffff


	//   ....[113]....
        /*02a0*/ 	.word	0xffffffff


	//   ....[114]....
        /*02a4*/ 	.word	0xffffffff


	//   ....[115]....
        /*02a8*/ 	.word	0xffffffff


	//   ....[116]....
        /*02ac*/ 	.word	0xffffffff


	//   ....[117]....
        /*02b0*/ 	.word	0xffffffff


	//   ....[118]....
        /*02b4*/ 	.word	0xffffffff


	//   ....[119]....
        /*02b8*/ 	.word	0xffffffff


	//   ....[120]....
        /*02bc*/ 	.word	0xffffffff


	//   ....[121]....
        /*02c0*/ 	.word	0xffffffff


	//   ....[122]....
        /*02c4*/ 	.word	0xffffffff


	//   ....[123]....
        /*02c8*/ 	.word	0xffffffff


	//   ....[124]....
        /*02cc*/ 	.word	0xffffffff


	//   ....[125]....
        /*02d0*/ 	.word	0xffffffff


	//   ....[126]....
        /*02d4*/ 	.word	0xffffffff


	//   ....[127]....
        /*02d8*/ 	.word	0xffffffff


	//   ....[128]....
        /*02dc*/ 	.word	0xffffffff


	//   ....[129]....
        /*02e0*/ 	.word	0xffffffff


	//   ....[130]....
        /*02e4*/ 	.word	0xffffffff


	//   ....[131]....
        /*02e8*/ 	.word	0xffffffff


	//   ....[132]....
        /*02ec*/ 	.word	0xffffffff


	//   ....[133]....
        /*02f0*/ 	.word	0xffffffff


	//   ....[134]....
        /*02f4*/ 	.word	0xffffffff


	//   ....[135]....
        /*02f8*/ 	.word	0xffffffff


	//   ....[136]....
        /*02fc*/ 	.word	0xffffffff


	//   ....[137]....
        /*0300*/ 	.word	0xffffffff


	//   ....[138]....
        /*0304*/ 	.word	0xffffffff


	//   ....[139]....
        /*0308*/ 	.word	0xffffffff


	//   ....[140]....
        /*030c*/ 	.word	0xffffffff


	//   ....[141]....
        /*0310*/ 	.word	0xffffffff


	//   ....[142]....
        /*0314*/ 	.word	0xffffffff


	//   ....[143]....
        /*0318*/ 	.word	0xffffffff


	//   ....[144]....
        /*031c*/ 	.word	0xffffffff


	//   ....[145]....
        /*0320*/ 	.word	0xffffffff


	//   ....[146]....
        /*0324*/ 	.word	0xffffffff


	//   ....[147]....
        /*0328*/ 	.word	0xffffffff


	//   ....[148]....
        /*032c*/ 	.word	0xffffffff


	//   ....[149]....
        /*0330*/ 	.word	0xffffffff


	//   ....[150]....
        /*0334*/ 	.word	0xffffffff


	//   ....[151]....
        /*0338*/ 	.word	0xffffffff


	//   ....[152]....
        /*033c*/ 	.word	0xffffffff


	//   ....[153]....
        /*0340*/ 	.word	0xffffffff


	//   ....[154]....
        /*0344*/ 	.word	0xffffffff


	//   ....[155]....
        /*0348*/ 	.word	0xffffffff


	//   ....[156]....
        /*034c*/ 	.word	0xffffffff


	//   ....[157]....
        /*0350*/ 	.word	0xffffffff


	//   ....[158]....
        /*0354*/ 	.word	0xffffffff


	//   ....[159]....
        /*0358*/ 	.word	0xffffffff


	//   ....[160]....
        /*035c*/ 	.word	0xffffffff


	//   ....[161]....
        /*0360*/ 	.word	0xffffffff


	//   ....[162]....
        /*0364*/ 	.word	0xffffffff


	//   ....[163]....
        /*0368*/ 	.word	0xffffffff


	//   ....[164]....
        /*036c*/ 	.word	0xffffffff


	//   ....[165]....
        /*0370*/ 	.word	0xffffffff


	//   ....[166]....
        /*0374*/ 	.word	0xffffffff


	//   ....[167]....
        /*0378*/ 	.word	0xffffffff


	//   ....[168]....
        /*037c*/ 	.word	0xffffffff


	//   ....[169]....
        /*0380*/ 	.word	0xffffffff


	//   ....[170]....
        /*0384*/ 	.word	0xffffffff


	//   ....[171]....
        /*0388*/ 	.word	0xffffffff


	//   ....[172]....
        /*038c*/ 	.word	0xffffffff


	//   ....[173]....
        /*0390*/ 	.word	0xffffffff


	//   ....[174]....
        /*0394*/ 	.word	0xffffffff


	//   ....[175]....
        /*0398*/ 	.word	0xffffffff


	//   ....[176]....
        /*039c*/ 	.word	0xffffffff


	//   ....[177]....
        /*03a0*/ 	.word	0xffffffff


	//   ....[178]....
        /*03a4*/ 	.word	0x05000006


	//   ....[179]....
        /*03a8*/ 	.word	0xffffffff


	//   ....[180]....
        /*03ac*/ 	.word	0xffffffff


	//   ....[181]....
        /*03b0*/ 	.word	0xffffffff


	//   ....[182]....
        /*03b4*/ 	.word	0xffffffff


	//   ....[183]....
        /*03b8*/ 	.word	0xffffffff


	//   ....[184]....
        /*03bc*/ 	.word	0xffffffff


	//   ....[185]....
        /*03c0*/ 	.word	0xffffffff


	//   ....[186]....
        /*03c4*/ 	.word	0xffffffff


	//   ....[187]....
        /*03c8*/ 	.word	0xffffffff


	//   ....[188]....
        /*03cc*/ 	.word	0xffffffff


	//   ....[189]....
        /*03d0*/ 	.word	0xffffffff


	//   ....[190]....
        /*03d4*/ 	.word	0xffffffff


	//   ....[191]....
        /*03d8*/ 	.word	0xffffffff


	//   ....[192]....
        /*03dc*/ 	.word	0xffffffff


	//   ....[193]....
        /*03e0*/ 	.word	0xffffffff


	//   ....[194]....
        /*03e4*/ 	.word	0xffffffff


	//   ....[195]....
        /*03e8*/ 	.word	0xffffffff


	//   ....[196]....
        /*03ec*/ 	.word	0xffffffff


	//   ....[197]....
        /*03f0*/ 	.word	0xffffffff


	//   ....[198]....
        /*03f4*/ 	.word	0xffffffff


	//   ....[199]....
        /*03f8*/ 	.word	0xffffffff


	//   ....[200]....
        /*03fc*/ 	.word	0xffffffff


	//   ....[201]....
        /*0400*/ 	.word	0xffffffff


	//   ....[202]....
        /*0404*/ 	.word	0xffffffff


	//   ....[203]....
        /*0408*/ 	.word	0xffffffff


	//   ....[204]....
        /*040c*/ 	.word	0xffffffff


	//   ....[205]....
        /*0410*/ 	.word	0xffffffff


	//   ....[206]....
        /*0414*/ 	.word	0xffffffff


	//   ....[207]....
        /*0418*/ 	.word	0xffffffff


	//   ....[208]....
        /*041c*/ 	.word	0xffffffff


	//   ....[209]....
        /*0420*/ 	.word	0xffffffff


	//   ....[210]....
        /*0424*/ 	.word	0xffffffff


	//   ....[211]....
        /*0428*/ 	.word	0xffffffff


	//   ....[212]....
        /*042c*/ 	.word	0xffffffff


	//   ....[213]....
        /*0430*/ 	.word	0xffffffff


	//   ....[214]....
        /*0434*/ 	.word	0xffffffff


	//   ....[215]....
        /*0438*/ 	.word	0xffffffff


	//   ....[216]....
        /*043c*/ 	.word	0xffffffff


	//   ....[217]....
        /*0440*/ 	.word	0x0500002f


	//   ....[218]....
        /*0444*/ 	.word	0x0500002f


	//   ....[219]....
        /*0448*/ 	.word	0x0500002f


	//   ....[220]....
        /*044c*/ 	.word	0x0500002f


	//   ....[221]....
        /*0450*/ 	.word	0x0500002f


	//----- nvinfo : EIATTR_COOP_GROUP_INSTR_OFFSETS
	.align		4
.L_126:
        /*0454*/ 	.byte	0x04, 0x28
        /*0456*/ 	.short	(.L_128 - .L_127)


	//   ....[0]....
.L_127:
        /*0458*/ 	.word	0x00000ee0


	//   ....[1]....
        /*045c*/ 	.word	0x00001970


	//   ....[2]....
        /*0460*/ 	.word	0x00002370


	//   ....[3]....
        /*0464*/ 	.word	0x00002390


	//   ....[4]....
        /*0468*/ 	.word	0x000023b0


	//   ....[5]....
        /*046c*/ 	.word	0x000023d0


	//   ....[6]....
        /*0470*/ 	.word	0x000023f0


	//   ....[7]....
        /*0474*/ 	.word	0x000028c0


	//   ....[8]....
        /*0478*/ 	.word	0x000028d0


	//   ....[9]....
        /*047c*/ 	.word	0x000028f0


	//   ....[10]....
        /*0480*/ 	.word	0x00002910


	//   ....[11]....
        /*0484*/ 	.word	0x00002960


	//   ....[12]....
        /*0488*/ 	.word	0x00002990


	//   ....[13]....
        /*048c*/ 	.word	0x000029d0


	//   ....[14]....
        /*0490*/ 	.word	0x000029f0


	//   ....[15]....
        /*0494*/ 	.word	0x00002b20


	//   ....[16]....
        /*0498*/ 	.word	0x00002b50


	//   ....[17]....
        /*049c*/ 	.word	0x00002b60


	//   ....[18]....
        /*04a0*/ 	.word	0x00002b80


	//   ....[19]....
        /*04a4*/ 	.word	0x00002bc0


	//   ....[20]....
        /*04a8*/ 	.word	0x00002bf0


	//   ....[21]....
        /*04ac*/ 	.word	0x00002c30


	//   ....[22]....
        /*04b0*/ 	.word	0x00002c50


	//   ....[23]....
        /*04b4*/ 	.word	0x00002c70


	//   ....[24]....
        /*04b8*/ 	.word	0x00002d80


	//   ....[25]....
        /*04bc*/ 	.word	0x00002da0


	//   ....[26]....
        /*04c0*/ 	.word	0x00002db0


	//   ....[27]....
        /*04c4*/ 	.word	0x00002dd0


	//   ....[28]....
        /*04c8*/ 	.word	0x00002e10


	//   ....[29]....
        /*04cc*/ 	.word	0x00002e40


	//   ....[30]....
        /*04d0*/ 	.word	0x00002e80


	//   ....[31]....
        /*04d4*/ 	.word	0x00002ea0


	//   ....[32]....
        /*04d8*/ 	.word	0x00002ec0


	//   ....[33]....
        /*04dc*/ 	.word	0x00002fe0


	//   ....[34]....
        /*04e0*/ 	.word	0x00003000


	//   ....[35]....
        /*04e4*/ 	.word	0x00003010


	//   ....[36]....
        /*04e8*/ 	.word	0x00003030


	//   ....[37]....
        /*04ec*/ 	.word	0x00003070


	//   ....[38]....
        /*04f0*/ 	.word	0x000030a0


	//   ....[39]....
        /*04f4*/ 	.word	0x000030e0


	//   ....[40]....
        /*04f8*/ 	.word	0x00003100


	//   ....[41]....
        /*04fc*/ 	.word	0x00003120


	//   ....[42]....
        /*0500*/ 	.word	0x00003240


	//   ....[43]....
        /*0504*/ 	.word	0x00003270


	//   ....[44]....
        /*0508*/ 	.word	0x00003280


	//   ....[45]....
        /*050c*/ 	.word	0x000032a0


	//   ....[46]....
        /*0510*/ 	.word	0x000032e0


	//   ....[47]....
        /*0514*/ 	.word	0x00003310


	//   ....[48]....
        /*0518*/ 	.word	0x00003350


	//   ....[49]....
        /*051c*/ 	.word	0x00003370


	//   ....[50]....
        /*0520*/ 	.word	0x00003390


	//   ....[51]....
        /*0524*/ 	.word	0x000034a0


	//   ....[52]....
        /*0528*/ 	.word	0x000034c0


	//   ....[53]....
        /*052c*/ 	.word	0x000034d0


	//   ....[54]....
        /*0530*/ 	.word	0x000034f0


	//   ....[55]....
        /*0534*/ 	.word	0x00003530


	//   ....[56]....
        /*0538*/ 	.word	0x00003560


	//   ....[57]....
        /*053c*/ 	.word	0x000035a0


	//   ....[58]....
        /*0540*/ 	.word	0x000035c0


	//   ....[59]....
        /*0544*/ 	.word	0x000035e0


	//   ....[60]....
        /*0548*/ 	.word	0x00003700


	//   ....[61]....
        /*054c*/ 	.word	0x00003720


	//   ....[62]....
        /*0550*/ 	.word	0x00003730


	//   ....[63]....
        /*0554*/ 	.word	0x00003750


	//   ....[64]....
        /*0558*/ 	.word	0x00003790


	//   ....[65]....
        /*055c*/ 	.word	0x000037c0


	//   ....[66]....
        /*0560*/ 	.word	0x00003800


	//   ....[67]....
        /*0564*/ 	.word	0x00003820


	//   ....[68]....
        /*0568*/ 	.word	0x00003840


	//   ....[69]....
        /*056c*/ 	.word	0x00003940


	//   ....[70]....
        /*0570*/ 	.word	0x00003970


	//   ....[71]....
        /*0574*/ 	.word	0x00003980


	//   ....[72]....
        /*0578*/ 	.word	0x000039a0


	//   ....[73]....
        /*057c*/ 	.word	0x000039e0


	//   ....[74]....
        /*0580*/ 	.word	0x00003a10


	//   ....[75]....
        /*0584*/ 	.word	0x00003a50


	//   ....[76]....
        /*0588*/ 	.word	0x00003a70


	//   ....[77]....
        /*058c*/ 	.word	0x00003a90


	//   ....[78]....
        /*0590*/ 	.word	0x00003b80


	//   ....[79]....
        /*0594*/ 	.word	0x00003bb0


	//   ....[80]....
        /*0598*/ 	.word	0x00003bc0


	//   ....[81]....
        /*059c*/ 	.word	0x00003bf0


	//   ....[82]....
        /*05a0*/ 	.word	0x00003c10


	//   ....[83]....
        /*05a4*/ 	.word	0x00003c60


	//   ....[84]....
        /*05a8*/ 	.word	0x00003c80


	//   ....[85]....
        /*05ac*/ 	.word	0x00003cc0


	//   ....[86]....
        /*05b0*/ 	.word	0x00003ce0


	//   ....[87]....
        /*05b4*/ 	.word	0x00003de0


	//   ....[88]....
        /*05b8*/ 	.word	0x00003e30


	//   ....[89]....
        /*05bc*/ 	.word	0x00003e40


	//   ....[90]....
        /*05c0*/ 	.word	0x00003e90


	//   ....[91]....
        /*05c4*/ 	.word	0x00003ec0


	//   ....[92]....
        /*05c8*/ 	.word	0x00003ef0


	//   ....[93]....
        /*05cc*/ 	.word	0x00003f20


	//   ....[94]....
        /*05d0*/ 	.word	0x00003f50


	//   ....[95]....
        /*05d4*/ 	.word	0x00003f80


	//   ....[96]....
        /*05d8*/ 	.word	0x00004040


	//   ....[97]....
        /*05dc*/ 	.word	0x00004060


	//   ....[98]....
        /*05e0*/ 	.word	0x00004070


	//   ....[99]....
        /*05e4*/ 	.word	0x000040c0


	//   ....[100]....
        /*05e8*/ 	.word	0x000040f0


	//   ....[101]....
        /*05ec*/ 	.word	0x00004120


	//   ....[102]....
        /*05f0*/ 	.word	0x00004150


	//   ....[103]....
        /*05f4*/ 	.word	0x00004180


	//   ....[104]....
        /*05f8*/ 	.word	0x000041b0


	//   ....[105]....
        /*05fc*/ 	.word	0x000042d0


	//   ....[106]....
        /*0600*/ 	.word	0x000042e0


	//   ....[107]....
        /*0604*/ 	.word	0x000042f0


	//   ....[108]....
        /*0608*/ 	.word	0x00004350


	//   ....[109]....
        /*060c*/ 	.word	0x00004380


	//   ....[110]....
        /*0610*/ 	.word	0x000043b0


	//   ....[111]....
        /*0614*/ 	.word	0x000043e0


	//   ....[112]....
        /*0618*/ 	.word	0x00004410


	//   ....[113]....
        /*061c*/ 	.word	0x00004440


	//   ....[114]....
        /*0620*/ 	.word	0x00004530


	//   ....[115]....
        /*0624*/ 	.word	0x00004570


	//   ....[116]....
        /*0628*/ 	.word	0x00004580


	//   ....[117]....
        /*062c*/ 	.word	0x000045d0


	//   ....[118]....
        /*0630*/ 	.word	0x00004600


	//   ....[119]....
        /*0634*/ 	.word	0x00004630


	//   ....[120]....
        /*0638*/ 	.word	0x00004660


	//   ....[121]....
        /*063c*/ 	.word	0x00004690


	//   ....[122]....
        /*0640*/ 	.word	0x000046c0


	//   ....[123]....
        /*0644*/ 	.word	0x000047b0


	//   ....[124]....
        /*0648*/ 	.word	0x00004800


	//   ....[125]....
        /*064c*/ 	.word	0x00004810


	//   ....[126]....
        /*0650*/ 	.word	0x00004860


	//   ....[127]....
        /*0654*/ 	.word	0x00004890


	//   ....[128]....
        /*0658*/ 	.word	0x000048a0


	//   ....[129]....
        /*065c*/ 	.word	0x000048e0


	//   ....[130]....
        /*0660*/ 	.word	0x00004910


	//   ....[131]....
        /*0664*/ 	.word	0x00004940


	//   ....[132]....
        /*0668*/ 	.word	0x00004a30


	//   ....[133]....
        /*066c*/ 	.word	0x00004a90


	//   ....[134]....
        /*0670*/ 	.word	0x00004aa0


	//   ....[135]....
        /*0674*/ 	.word	0x00004af0


	//   ....[136]....
        /*0678*/ 	.word	0x00004b20


	//   ....[137]....
        /*067c*/ 	.word	0x00004b30


	//   ....[138]....
        /*0680*/ 	.word	0x00004b70


	//   ....[139]....
        /*0684*/ 	.word	0x00004ba0


	//   ....[140]....
        /*0688*/ 	.word	0x00004bd0


	//   ....[141]....
        /*068c*/ 	.word	0x00004cb0


	//   ....[142]....
        /*0690*/ 	.word	0x00004d10


	//   ....[143]....
        /*0694*/ 	.word	0x00004d20


	//   ....[144]....
        /*0698*/ 	.word	0x00004d70


	//   ....[145]....
        /*069c*/ 	.word	0x00004da0


	//   ....[146]....
        /*06a0*/ 	.word	0x00004db0


	//   ....[147]....
        /*06a4*/ 	.word	0x00004df0


	//   ....[148]....
        /*06a8*/ 	.word	0x00004e20


	//   ....[149]....
        /*06ac*/ 	.word	0x00004e50


	//   ....[150]....
        /*06b0*/ 	.word	0x00004f30


	//   ....[151]....
        /*06b4*/ 	.word	0x00004f90


	//   ....[152]....
        /*06b8*/ 	.word	0x00004fa0


	//   ....[153]....
        /*06bc*/ 	.word	0x00004ff0


	//   ....[154]....
        /*06c0*/ 	.word	0x00005020


	//   ....[155]....
        /*06c4*/ 	.word	0x00005050


	//   ....[156]....
        /*06c8*/ 	.word	0x00005080


	//   ....[157]....
        /*06cc*/ 	.word	0x000050b0


	//   ....[158]....
        /*06d0*/ 	.word	0x000050e0


	//   ....[159]....
        /*06d4*/ 	.word	0x000051b0


	//   ....[160]....
        /*06d8*/ 	.word	0x00005200


	//   ....[161]....
        /*06dc*/ 	.word	0x00005210


	//   ....[162]....
        /*06e0*/ 	.word	0x00005260


	//   ....[163]....
        /*06e4*/ 	.word	0x00005290


	//   ....[164]....
        /*06e8*/ 	.word	0x000052a0


	//   ....[165]....
        /*06ec*/ 	.word	0x000052e0


	//   ....[166]....
        /*06f0*/ 	.word	0x00005310


	//   ....[167]....
        /*06f4*/ 	.word	0x00005340


	//   ....[168]....
        /*06f8*/ 	.word	0x00005420


	//   ....[169]....
        /*06fc*/ 	.word	0x00005440


	//   ....[170]....
        /*0700*/ 	.word	0x00005450


	//   ....[171]....
        /*0704*/ 	.word	0x00005480


	//   ....[172]....
        /*0708*/ 	.word	0x000054a0


	//   ....[173]....
        /*070c*/ 	.word	0x000054f0


	//   ....[174]....
        /*0710*/ 	.word	0x00005520


	//   ....[175]....
        /*0714*/ 	.word	0x00005560


	//   ....[176]....
        /*0718*/ 	.word	0x00005590


	//   ....[177]....
        /*071c*/ 	.word	0x00005650


	//   ....[178]....
        /*0720*/ 	.word	0x00005b80


	//   ....[179]....
        /*0724*/ 	.word	0x00005ee0


	//   ....[180]....
        /*0728*/ 	.word	0x00005fa0


	//   ....[181]....
        /*072c*/ 	.word	0x00006060


	//   ....[182]....
        /*0730*/ 	.word	0x00006120


	//   ....[183]....
        /*0734*/ 	.word	0x000061e0


	//   ....[184]....
        /*0738*/ 	.word	0x000062a0


	//   ....[185]....
        /*073c*/ 	.word	0x00006360


	//   ....[186]....
        /*0740*/ 	.word	0x00006420


	//   ....[187]....
        /*0744*/ 	.word	0x000064e0


	//   ....[188]....
        /*0748*/ 	.word	0x000065a0


	//   ....[189]....
        /*074c*/ 	.word	0x00006660


	//   ....[190]....
        /*0750*/ 	.word	0x00006720


	//   ....[191]....
        /*0754*/ 	.word	0x000067e0


	//   ....[192]....
        /*0758*/ 	.word	0x000068a0


	//   ....[193]....
        /*075c*/ 	.word	0x00006960


	//   ....[194]....
        /*0760*/ 	.word	0x00006a20


	//   ....[195]....
        /*0764*/ 	.word	0x00006ae0


	//   ....[196]....
        /*0768*/ 	.word	0x00006ba0


	//   ....[197]....
        /*076c*/ 	.word	0x00006c60


	//   ....[198]....
        /*0770*/ 	.word	0x00006e80


	//   ....[199]....
        /*0774*/ 	.word	0x00006fb0


	//   ....[200]....
        /*0778*/ 	.word	0x000070e0


	//   ....[201]....
        /*077c*/ 	.word	0x00007210


	//   ....[202]....
        /*0780*/ 	.word	0x00007340


	//   ....[203]....
        /*0784*/ 	.word	0x00007470


	//   ....[204]....
        /*0788*/ 	.word	0x000075a0


	//   ....[205]....
        /*078c*/ 	.word	0x000076d0


	//   ....[206]....
        /*0790*/ 	.word	0x00007800


	//   ....[207]....
        /*0794*/ 	.word	0x00007930


	//   ....[208]....
        /*0798*/ 	.word	0x00007a60


	//   ....[209]....
        /*079c*/ 	.word	0x00007b80


	//   ....[210]....
        /*07a0*/ 	.word	0x00007c90


	//   ....[211]....
        /*07a4*/ 	.word	0x00007da0


	//   ....[212]....
        /*07a8*/ 	.word	0x00007eb0


	//   ....[213]....
        /*07ac*/ 	.word	0x00007fc0


	//   ....[214]....
        /*07b0*/ 	.word	0x000080d0


	//   ....[215]....
        /*07b4*/ 	.word	0x000081e0


	//   ....[216]....
        /*07b8*/ 	.word	0x000082e0


	//   ....[217]....
        /*07bc*/ 	.word	0x00008350


	//   ....[218]....
        /*07c0*/ 	.word	0x000083c0


	//   ....[219]....
        /*07c4*/ 	.word	0x00008430


	//   ....[220]....
        /*07c8*/ 	.word	0x000084a0


	//   ....[221]....
        /*07cc*/ 	.word	0x00008510


	//----- nvinfo : EIATTR_VRC_CTA_INIT_COUNT
	.align		4
.L_128:
        /*07d0*/ 	.byte	0x02, 0x4a
	.zero		1
	.zero		1


	//----- nvinfo : EIATTR_EXIT_INSTR_OFFSETS
	.align		4
        /*07d4*/ 	.byte	0x04, 0x1c
        /*07d6*/ 	.short	(.L_130 - .L_129)


	//   ....[0]....
.L_129:
        /*07d8*/ 	.word	0x00001d40


	//   ....[1]....
        /*07dc*/ 	.word	0x00002160


	//   ....[2]....
        /*07e0*/ 	.word	0x00002180


	//   ....[3]....
        /*07e4*/ 	.word	0x00006c70


	//   ....[4]....
        /*07e8*/ 	.word	0x000082f0


	//----- nvinfo : EIATTR_MAX_THREADS
	.align		4
.L_130:
        /*07ec*/ 	.byte	0x04, 0x05
        /*07ee*/ 	.short	(.L_132 - .L_131)
.L_131:
        /*07f0*/ 	.word	0x00000180
        /*07f4*/ 	.word	0x00000001
        /*07f8*/ 	.word	0x00000001


	//----- nvinfo : EIATTR_CRS_STACK_SIZE
	.align		4
.L_132:
        /*07fc*/ 	.byte	0x04, 0x1e
        /*07fe*/ 	.short	(.L_134 - .L_133)
.L_133:
        /*0800*/ 	.word	0x00000000


	//----- nvinfo : EIATTR_CBANK_PARAM_SIZE
	.align		4
.L_134:
        /*0804*/ 	.byte	0x03, 0x19
        /*0806*/ 	.short	0x004d


	//----- nvinfo : EIATTR_PARAM_CBANK
	.align		4
        /*0808*/ 	.byte	0x04, 0x0a
        /*080a*/ 	.short	(.L_136 - .L_135)
	.align		4
.L_135:
        /*080c*/ 	.word	index@(.nv.constant0._ZN3cub18CUB_300001_SM_10006detail10radix_sort29DeviceRadixSortOnesweepKernelINS1_5radix10policy_hubIiNS0_8NullTypeEyE10Policy1000ELNS0_9SortOrderE1EiS6_yiiNS1_21identity_decomposer_tEEEvPT5_SC_PT3_PKSD_PT1_PKSH_PT2_PKSL_T4_iiT6_)
        /*0810*/ 	.short	0x0380
        /*0812*/ 	.short	0x004d


	//----- nvinfo : EIATTR_SW_WAR
	.align		4
.L_136:
        /*0814*/ 	.byte	0x04, 0x36
        /*0816*/ 	.short	(.L_138 - .L_137)
.L_137:
        /*0818*/ 	.word	0x00000008
.L_138:


//--------------------- .nv.info._ZN3cub18CUB_300001_SM_10006detail10radix_sort30DeviceRadixSortHistogramKernelINS1_5radix10policy_hubIiNS0_8NullTypeEyE10Policy1000ELNS0_9SortOrderE1EiyNS1_21identity_decomposer_tEEEvPT2_PKT1_SB_iiT3_ --------------------------
	.section	.nv.info._ZN3cub18CUB_300001_SM_10006detail10radix_sort30DeviceRadixSortHistogramKernelINS1_5radix10policy_hubIiNS0_8NullTypeEyE10Policy1000ELNS0_9SortOrderE1EiyNS1_21identity_decomposer_tEEEvPT2_PKT1_SB_iiT3_,"",@"SHT_CUDA_INFO"
	.sectionflags	@""
	.align	4


	//----- nvinfo : EIATTR_CUDA_API_VERSION
	.align		4
        /*0000*/ 	.byte	0x04, 0x37
        /*0002*/ 	.short	(.L_140 - .L_139)
.L_139:
        /*0004*/ 	.word	0x00000082


	//----- nvinfo : EIATTR_KPARAM_INFO
	.align		4
.L_140:
        /*0008*/ 	.byte	0x04, 0x17
        /*000a*/ 	.short	(.L_142 - .L_141)
.L_141:
        /*000c*/ 	.word	0x00000000
        /*0010*/ 	.short	0x0005
        /*0012*/ 	.short	0x0020
        /*0014*/ 	.byte	0x00, 0xf0, 0x05, 0x00


	//----- nvinfo : EIATTR_KPARAM_INFO
	.align		4
.L_142:
        /*0018*/ 	.byte	0x04, 0x17
        /*001a*/ 	.short	(.L_144 - .L_143)
.L_143:
        /*001c*/ 	.word	0x00000000
        /*0020*/ 	.short	0x0004
        /*0022*/ 	.short	0x001c
        /*0024*/ 	.byte	0x00, 0xf0, 0x11, 0x00


	//----- nvinfo : EIATTR_KPARAM_INFO
	.align		4
.L_144:
        /*0028*/ 	.byte	0x04, 0x17
        /*002a*/ 	.short	(.L_146 - .L_145)
.L_145:
        /*002c*/ 	.word	0x00000000
        /*0030*/ 	.short	0x0003
        /*0032*/ 	.short	0x0018
        /*0034*/ 	.byte	0x00, 0xf0, 0x11, 0x00


	//----- nvinfo : EIATTR_KPARAM_INFO
	.align		4
.L_146:
        /*0038*/ 	.byte	0x04, 0x17
        /*003a*/ 	.short	(.L_148 - .L_147)
.L_147:
        /*003c*/ 	.word	0x00000000
        /*0040*/ 	.short	0x0002
        /*0042*/ 	.short	0x0010
        /*0044*/ 	.byte	0x00, 0xf0, 0x21, 0x00


	//----- nvinfo : EIATTR_KPARAM_INFO
	.align		4
.L_148:
        /*0048*/ 	.byte	0x04, 0x17
        /*004a*/ 	.short	(.L_150 - .L_149)
.L_149:
        /*004c*/ 	.word	0x00000000
        /*0050*/ 	.short	0x0001
        /*0052*/ 	.short	0x0008
        /*0054*/ 	.byte	0x00, 0xf5, 0x21, 0x00


	//----- nvinfo : EIATTR_KPARAM_INFO
	.align		4
.L_150:
        /*0058*/ 	.byte	0x04, 0x17
        /*005a*/ 	.short	(.L_152 - .L_151)
.L_151:
        /*005c*/ 	.word	0x00000000
        /*0060*/ 	.short	0x0000
        /*0062*/ 	.short	0x0000
        /*0064*/ 	.byte	0x00, 0xf5, 0x21, 0x00


	//----- nvinfo : EIATTR_SPARSE_MMA_MASK
	.align		4
.L_152:
        /*0068*/ 	.byte	0x03, 0x50
        /*006a*/ 	.short	0x0000


	//----- nvinfo : EIATTR_MAXREG_COUNT
	.align		4
        /*006c*/ 	.byte	0x03, 0x1b
        /*006e*/ 	.short	0x00ff


	//----- nvinfo : EIATTR_NUM_BARRIERS
	.align		4
        /*0070*/ 	.byte	0x02, 0x4c
        /*0072*/ 	.byte	0x01
	.zero		1


	//----- nvinfo : EIATTR_MERCURY_ISA_VERSION
	.align		4
        /*0074*/ 	.byte	0x03, 0x5f
        /*0076*/ 	.short	0x0101


	//----- nvinfo : EIATTR_VRC_CTA_INIT_COUNT
	.align		4
        /*0078*/ 	.byte	0x02, 0x4a
	.zero		1
	.zero		1


	//----- nvinfo : EIATTR_EXIT_INSTR_OFFSETS
	.align		4
        /*007c*/ 	.byte	0x04, 0x1c
        /*007e*/ 	.short	(.L_154 - .L_153)


	//   ....[0]....
.L_153:
        /*0080*/ 	.word	0x00000040


	//   ....[1]....
        /*0084*/ 	.word	0x00002ee0


	//----- nvinfo : EIATTR_MAX_THREADS
	.align		4
.L_154:
        /*0088*/ 	.byte	0x04, 0x05
        /*008a*/ 	.short	(.L_156 - .L_155)
.L_155:
        /*008c*/ 	.word	0x00000080
        /*0090*/ 	.word	0x00000001
        /*0094*/ 	.word	0x00000001


	//----- nvinfo : EIATTR_CRS_STACK_SIZE
	.align		4
.L_156:
        /*0098*/ 	.byte	0x04, 0x1e
        /*009a*/ 	.short	(.L_158 - .L_157)
.L_157:
        /*009c*/ 	.word	0x00000000


	//----- nvinfo : EIATTR_CBANK_PARAM_SIZE
	.align		4
.L_158:
        /*00a0*/ 	.byte	0x03, 0x19
        /*00a2*/ 	.short	0x0021


	//----- nvinfo : EIATTR_PARAM_CBANK
	.align		4
        /*00a4*/ 	.byte	0x04, 0x0a
        /*00a6*/ 	.short	(.L_160 - .L_159)
	.align		4
.L_159:
        /*00a8*/ 	.word	index@(.nv.constant0._ZN3cub18CUB_300001_SM_10006detail10radix_sort30DeviceRadixSortHistogramKernelINS1_5radix10policy_hubIiNS0_8NullTypeEyE10Policy1000ELNS0_9SortOrderE1EiyNS1_21identity_decomposer_tEEEvPT2_PKT1_SB_iiT3_)
        /*00ac*/ 	.short	0x0380
        /*00ae*/ 	.short	0x0021


	//----- nvinfo : EIATTR_SW_WAR
	.align		4
.L_160:
        /*00b0*/ 	.byte	0x04, 0x36
        /*00b2*/ 	.short	(.L_162 - .L_161)
.L_161:
        /*00b4*/ 	.word	0x00000008
.L_162:


//--------------------- .nv.info._ZN3cub18CUB_300001_SM_10006detail10radix_sort31DeviceRadixSortSingleTileKernelINS1_5radix10policy_hubIiNS0_8NullTypeEyE10Policy1000ELNS0_9SortOrderE1EiS6_yNS1_21identity_decomposer_tEEEvPKT1_PSB_PKT2_PSF_T3_iiT4_ --------------------------
	.section	.nv.info._ZN3cub18CUB_300001_SM_10006detail10radix_sort31DeviceRadixSortSingleTileKernelINS1_5radix10policy_hubIiNS0_8NullTypeEyE10Policy1000ELNS0_9SortOrderE1EiS6_yNS1_21identity_decomposer_tEEEvPKT1_PSB_PKT2_PSF_T3_iiT4_,"",@"SHT_CUDA_INFO"
	.sectionflags	@""
	.align	4


	//----- nvinfo : EIATTR_CUDA_API_VERSION
	.align		4
        /*0000*/ 	.byte	0x04, 0x37
        /*0002*/ 	.short	(.L_164 - .L_163)
.L_163:
        /*0004*/ 	.word	0x00000082


	//----- nvinfo : EIATTR_KPARAM_INFO
	.align		4
.L_164:
        /*0008*/ 	.byte	0x04, 0x17
        /*000a*/ 	.short	(.L_166 - .L_165)
.L_165:
        /*000c*/ 	.word	0x00000000
        /*0010*/ 	.short	0x0007
        /*0012*/ 	.short	0x0030
        /*0014*/ 	.byte	0x00, 0xf0, 0x05, 0x00


	//----- nvinfo : EIATTR_KPARAM_INFO
	.align		4
.L_166:
        /*0018*/ 	.byte	0x04, 0x17
        /*001a*/ 	.short	(.L_168 - .L_167)
.L_167:
        /*001c*/ 	.word	0x00000000
        /*0020*/ 	.short	0x0006
        /*0022*/ 	.short	0x002c
        /*0024*/ 	.byte	0x00, 0xf0, 0x11, 0x00


	//----- nvinfo : EIATTR_KPARAM_INFO
	.align		4
.L_168:
        /*0028*/ 	.byte	0x04, 0x17
        /*002a*/ 	.short	(.L_170 - .L_169)
.L_169:
        /*002c*/ 	.word	0x00000000
        /*0030*/ 	.short	0x0005
        /*0032*/ 	.short	0x0028
        /*0034*/ 	.byte	0x00, 0xf0, 0x11, 0x00


	//----- nvinfo : EIATTR_KPARAM_INFO
	.align		4
.L_170:
        /*0038*/ 	.byte	0x04, 0x17
        /*003a*/ 	.short	(.L_172 - .L_171)
.L_171:
        /*003c*/ 	.word	0x00000000
        /*0040*/ 	.short	0x0004
        /*0042*/ 	.short	0x0020
        /*0044*/ 	.byte	0x00, 0xf0, 0x21, 0x00


	//----- nvinfo : EIATTR_KPARAM_INFO
	.align		4
.L_172:
        /*0048*/ 	.byte	0x04, 0x17
        /*004a*/ 	.short	(.L_174 - .L_173)
.L_173:
        /*004c*/ 	.word	0x00000000
        /*0050*/ 	.short	0x0003
        /*0052*/ 	.short	0x0018
        /*0054*/ 	.byte	0x00, 0xf5, 0x21, 0x00


	//----- nvinfo : EIATTR_KPARAM_INFO
	.align		4
.L_174:
        /*0058*/ 	.byte	0x04, 0x17
        /*005a*/ 	.short	(.L_176 - .L_175)
.L_175:
        /*005c*/ 	.word	0x00000000
        /*0060*/ 	.short	0x0002
        /*0062*/ 	.short	0x0010
        /*0064*/ 	.byte	0x00, 0xf5, 0x21, 0x00


	//----- nvinfo : EIATTR_KPARAM_INFO
	.align		4
.L_176:
        /*0068*/ 	.byte	0x04, 0x17
        /*006a*/ 	.short	(.L_178 - .L_177)
.L_177:
        /*006c*/ 	.word	0x00000000
        /*0070*/ 	.short	0x0001
        /*0072*/ 	.short	0x0008
        /*0074*/ 	.byte	0x00, 0xf5, 0x21, 0x00


	//----- nvinfo : EIATTR_KPARAM_INFO
	.align		4
.L_178:
        /*0078*/ 	.byte	0x04, 0x17
        /*007a*/ 	.short	(.L_180 - .L_179)
.L_179:
        /*007c*/ 	.word	0x00000000
        /*0080*/ 	.short	0x0000
        /*0082*/ 	.short	0x0000
        /*0084*/ 	.byte	0x00, 0xf5, 0x21, 0x00


	//----- nvinfo : EIATTR_SPARSE_MMA_MASK
	.align		4
.L_180:
        /*0088*/ 	.byte	0x03, 0x50
        /*008a*/ 	.short	0x0000


	//----- nvinfo : EIATTR_MAXREG_COUNT
	.align		4
        /*008c*/ 	.byte	0x03, 0x1b
        /*008e*/ 	.short	0x00ff


	//----- nvinfo : EIATTR_NUM_BARRIERS
	.align		4
        /*0090*/ 	.byte	0x02, 0x4c
        /*0092*/ 	.byte	0x01
	.zero		1


	//----- nvinfo : EIATTR_MERCURY_ISA_VERSION
	.align		4
        /*0094*/ 	.byte	0x03, 0x5f
        /*0096*/ 	.short	0x0101


	//----- nvinfo : EIATTR_COOP_GROUP_MASK_REGIDS
	.align		4
        /*0098*/ 	.byte	0x04, 0x29
        /*009a*/ 	.short	(.L_182 - .L_181)


	//   ....[0]....
.L_181:
        /*009c*/ 	.word	0xffffffff


	//   ....[1]....
        /*00a0*/ 	.word	0xffffffff


	//   ....[2]....
        /*00a4*/ 	.word	0xffffffff


	//   ....[3]....
        /*00a8*/ 	.word	0xffffffff


	//   ....[4]....
        /*00ac*/ 	.word	0xffffffff


	//----- nvinfo : EIATTR_COOP_GROUP_INSTR_OFFSETS
	.align		4
.L_182:
        /*00b0*/ 	.byte	0x04, 0x28
        /*00b2*/ 	.short	(.L_184 - .L_183)


	//   ....[0]....
.L_183:
        /*00b4*/ 	.word	0x00001980


	//   ....[1]....
        /*00b8*/ 	.word	0x000019a0


	//   ....[2]....
        /*00bc*/ 	.word	0x000019c0


	//   ....[3]....
        /*00c0*/ 	.word	0x000019e0


	//   ....[4]....
        /*00c4*/ 	.word	0x00001a00


	//----- nvinfo : EIATTR_VRC_CTA_INIT_COUNT
	.align		4
.L_184:
        /*00c8*/ 	.byte	0x02, 0x4a
	.zero		1
	.zero		1


	//----- nvinfo : EIATTR_EXIT_INSTR_OFFSETS
	.align		4
        /*00cc*/ 	.byte	0x04, 0x1c
        /*00ce*/ 	.short	(.L_186 - .L_185)


	//   ....[0]....
.L_185:
        /*00d0*/ 	.word	0x00003070


	//   ....[1]....
        /*00d4*/ 	.word	0x000030b0


	//----- nvinfo : EIATTR_MAX_THREADS
	.align		4
.L_186:
        /*00d8*/ 	.byte	0x04, 0x05
        /*00da*/ 	.short	(.L_188 - .L_187)
.L_187:
        /*00dc*/ 	.word	0x00000100
        /*00e0*/ 	.word	0x00000001
        /*00e4*/ 	.word	0x00000001


	//----- nvinfo : EIATTR_CBANK_PARAM_SIZE
	.align		4
.L_188:
        /*00e8*/ 	.byte	0x03, 0x19
        /*00ea*/ 	.short	0x0031


	//----- nvinfo : EIATTR_PARAM_CBANK
	.align		4
        /*00ec*/ 	.byte	0x04, 0x0a
        /*00ee*/ 	.short	(.L_190 - .L_189)
	.align		4
.L_189:
        /*00f0*/ 	.word	index@(.nv.constant0._ZN3cub18CUB_300001_SM_10006detail10radix_sort31DeviceRadixSortSingleTileKernelINS1_5radix10policy_hubIiNS0_8NullTypeEyE10Policy1000ELNS0_9SortOrderE1EiS6_yNS1_21identity_decomposer_tEEEvPKT1_PSB_PKT2_PSF_T3_iiT4_)
        /*00f4*/ 	.short	0x0380
        /*00f6*/ 	.short	0x0031


	//----- nvinfo : EIATTR_SW_WAR
	.align		4
.L_190:
        /*00f8*/ 	.byte	0x04, 0x36
        /*00fa*/ 	.short	(.L_192 - .L_191)
.L_191:
        /*00fc*/ 	.word	0x00000008
.L_192:


//--------------------- .nv.info._ZN3cub18CUB_300001_SM_10006detail10radix_sort29DeviceRadixSortOnesweepKernelINS1_5radix10policy_hubIiNS0_8NullTypeEyE10Policy1000ELNS0_9SortOrderE0EiS6_yiiNS1_21identity_decomposer_tEEEvPT5_SC_PT3_PKSD_PT1_PKSH_PT2_PKSL_T4_iiT6_ --------------------------
	.section	.nv.info._ZN3cub18CUB_300001_SM_10006detail10radix_sort29DeviceRadixSortOnesweepKernelINS1_5radix10policy_hubIiNS0_8NullTypeEyE10Policy1000ELNS0_9SortOrderE0EiS6_yiiNS1_21identity_decomposer_tEEEvPT5_SC_PT3_PKSD_PT1_PKSH_PT2_PKSL_T4_iiT6_,"",@"SHT_CUDA_INFO"
	.sectionflags	@""
	.align	4


	//----- nvinfo : EIATTR_CUDA_API_VERSION
	.align		4
        /*0000*/ 	.byte	0x04, 0x37
        /*0002*/ 	.short	(.L_194 - .L_193)
.L_193:
        /*0004*/ 	.word	0x00000082


	//----- nvinfo : EIATTR_KPARAM_INFO
	.align		4
.L_194:
        /*0008*/ 	.byte	0x04, 0x17
        /*000a*/ 	.short	(.L_196 - .L_195)
.L_195:
        /*000c*/ 	.word	0x00000000
        /*0010*/ 	.short	0x000b
        /*0012*/ 	.short	0x004c
        /*0014*/ 	.byte	0x00, 0xf0, 0x05, 0x00


	//----- nvinfo : EIATTR_KPARAM_INFO
	.align		4
.L_196:
        /*0018*/ 	.byte	0x04, 0x17
        /*001a*/ 	.short	(.L_198 - .L_197)
.L_197:
        /*001c*/ 	.word	0x00000000
        /*0020*/ 	.short	0x000a
        /*0022*/ 	.short	0x0048
        /*0024*/ 	.byte	0x00, 0xf0, 0x11, 0x00


	//----- nvinfo : EIATTR_KPARAM_INFO
	.align		4
.L_198:
        /*0028*/ 	.byte	0x04, 0x17
        /*002a*/ 	.short	(.L_200 - .L_199)
.L_199:
        /*002c*/ 	.word	0x00000000
        /*0030*/ 	.short	0x0009
        /*0032*/ 	.short	0x0044
        /*0034*/ 	.byte	0x00, 0xf0, 0x11, 0x00


	//----- nvinfo : EIATTR_KPARAM_INFO
	.align		4
.L_200:
        /*0038*/ 	.byte	0x04, 0x17
        /*003a*/ 	.short	(.L_202 - .L_201)
.L_201:
        /*003c*/ 	.word	0x00000000
        /*0040*/ 	.short	0x0008
        /*0042*/ 	.short	0x0040
        /*0044*/ 	.byte	0x00, 0xf0, 0x11, 0x00


	//----- nvinfo : EIATTR_KPARAM_INFO
	.align		4
.L_202:
        /*0048*/ 	.byte	0x04, 0x17
        /*004a*/ 	.short	(.L_204 - .L_203)
.L_203:
        /*004c*/ 	.word	0x00000000
        /*0050*/ 	.short	0x0007
        /*0052*/ 	.short	0x0038
        /*0054*/ 	.byte	0x00, 0xf5, 0x21, 0x00


	//----- nvinfo : EIATTR_KPARAM_INFO
	.align		4
.L_204:
        /*0058*/ 	.byte	0x04, 0x17
        /*005a*/ 	.short	(.L_206 - .L_205)
.L_205:
        /*005c*/ 	.word	0x00000000
        /*0060*/ 	.short	0x0006
        /*0062*/ 	.short	0x0030
        /*0064*/ 	.byte	0x00, 0xf5, 0x21, 0x00


	//----- nvinfo : EIATTR_KPARAM_INFO
	.align		4
.L_206:
        /*0068*/ 	.byte	0x04, 0x17
        /*006a*/ 	.short	(.L_208 - .L_207)
.L_207:
        /*006c*/ 	.word	0x00000000
        /*0070*/ 	.short	0x0005
        /*0072*/ 	.short	0x0028
        /*0074*/ 	.byte	0x00, 0xf5, 0x21, 0x00


	//----- nvinfo : EIATTR_KPARAM_INFO
	.align		4
.L_208:
        /*0078*/ 	.byte	0x04, 0x17
        /*007a*/ 	.short	(.L_210 - .L_209)
.L_209:
        /*007c*/ 	.word	0x00000000
        /*0080*/ 	.short	0x0004
        /*0082*/ 	.short	0x0020
        /*0084*/ 	.byte	0x00, 0xf5, 0x21, 0x00


	//----- nvinfo : EIATTR_KPARAM_INFO
	.align		4
.L_210:
        /*0088*/ 	.byte	0x04, 0x17
        /*008a*/ 	.short	(.L_212 - .L_211)
.L_211:
        /*008c*/ 	.word	0x00000000
        /*0090*/ 	.short	0x0003
        /*0092*/ 	.short	0x0018
        /*0094*/ 	.byte	0x00, 0xf5, 0x21, 0x00


	//----- nvinfo : EIATTR_KPARAM_INFO
	.align		4
.L_212:
        /*0098*/ 	.byte	0x04, 0x17
        /*009a*/ 	.short	(.L_214 - .L_213)
.L_213:
        /*009c*/ 	.word	0x00000000
        /*00a0*/ 	.short	0x0002
        /*00a2*/ 	.short	0x0010
        /*00a4*/ 	.byte	0x00, 0xf5, 0x21, 0x00


	//----- nvinfo : EIATTR_KPARAM_INFO
	.align		4
.L_214:
        /*00a8*/ 	.byte	0x04, 0x17
        /*00aa*/ 	.short	(.L_216 - .L_215)
.L_215:
        /*00ac*/ 	.word	0x00000000
        /*00b0*/ 	.short	0x0001
        /*00b2*/ 	.short	0x0008
        /*00b4*/ 	.byte	0x00, 0xf5, 0x21, 0x00


	//----- nvinfo : EIATTR_KPARAM_INFO
	.align		4
.L_216:
        /*00b8*/ 	.byte	0x04, 0x17
        /*00ba*/ 	.short	(.L_218 - .L_217)
.L_217:
        /*00bc*/ 	.word	0x00000000
        /*00c0*/ 	.short	0x0000
        /*00c2*/ 	.short	0x0000
        /*00c4*/ 	.byte	0x00, 0xf5, 0x21, 0x00


	//----- nvinfo : EIATTR_SPARSE_MMA_MASK
	.align		4
.L_218:
        /*00c8*/ 	.byte	0x03, 0x50
        /*00ca*/ 	.short	0x0000


	//----- nvinfo : EIATTR_MAXREG_COUNT
	.align		4
        /*00cc*/ 	.byte	0x03, 0x1b
        /*00ce*/ 	.short	0x00a8


	//----- nvinfo : EIATTR_NUM_BARRIERS
	.align		4
        /*00d0*/ 	.byte	0x02, 0x4c
        /*00d2*/ 	.byte	0x01
	.zero		1


	//----- nvinfo : EIATTR_MERCURY_ISA_VERSION
	.align		4
        /*00d4*/ 	.byte	0x03, 0x5f
        /*00d6*/ 	.short	0x0101


	//----- nvinfo : EIATTR_COOP_GROUP_MASK_REGIDS
	.align		4
        /*00d8*/ 	.byte	0x04, 0x29
        /*00da*/ 	.short	(.L_220 - .L_219)


	//   ....[0]....
.L_219:
        /*00dc*/ 	.word	0xffffffff


	//   ....[1]....
        /*00e0*/ 	.word	0x05000019


	//   ....[2]....
        /*00e4*/ 	.word	0xffffffff


	//   ....[3]....
        /*00e8*/ 	.word	0xffffffff


	//   ....[4]....
        /*00ec*/ 	.word	0xffffffff


	//   ....[5]....
        /*00f0*/ 	.word	0xffffffff


	//   ....[6]....
        /*00f4*/ 	.word	0xffffffff


	//   ....[7]....
        /*00f8*/ 	.word	0xffffffff


	//   ....[8]....
        /*00fc*/ 	.word	0xffffffff


	//   ....[9]....
        /*0100*/ 	.word	0xffffffff


	//   ....[10]....
        /*0104*/ 	.word	0xffffffff


	//   ....[11]....
        /*0108*/ 	.word	0xffffffff


	//   ....[12]....
        /*010c*/ 	.word	0xffffffff


	//   ....[13]....
        /*0110*/ 	.word	0xffffffff


	//   ....[14]....
        /*0114*/ 	.word	0xffffffff


	//   ....[15]....
        /*0118*/ 	.word	0xffffffff


	//   ....[16]....
        /*011c*/ 	.word	0xffffffff


	//   ....[17]....
        /*0120*/ 	.word	0xffffffff


	//   ....[18]....
        /*0124*/ 	.word	0xffffffff


	//   ....[19]....
        /*0128*/ 	.word	0xffffffff


	//   ....[20]....
        /*012c*/ 	.word	0xffffffff


	//   ....[21]....
        /*0130*/ 	.word	0xffffffff


	//   ....[22]....
        /*0134*/ 	.word	0xffffffff


	//   ....[23]....
        /*0138*/ 	.word	0xffffffff


	//   ....[24]....
        /*013c*/ 	.word	0xffffffff


	//   ....[25]....
        /*0140*/ 	.word	0xffffffff


	//   ....[26]....
        /*0144*/ 	.word	0xffffffff


	//   ....[27]....
        /*0148*/ 	.word	0xffffffff


	//   ....[28]....
        /*014c*/ 	.word	0xffffffff


	//   ....[29]....
        /*0150*/ 	.word	0xffffffff


	//   ....[30]....
        /*0154*/ 	.word	0xffffffff


	//   ....[31]....
        /*0158*/ 	.word	0xffffffff


	//   ....[32]....
        /*015c*/ 	.word	0xffffffff


	//   ....[33]....
        /*0160*/ 	.word	0xffffffff


	//   ....[34]....
        /*0164*/ 	.word	0xffffffff


	//   ....[35]....
        /*0168*/ 	.word	0xffffffff


	//   ....[36]....
        /*016c*/ 	.word	0xffffffff


	//   ....[37]....
        /*0170*/ 	.word	0xffffffff


	//   ....[38]....
        /*0174*/ 	.word	0xffffffff


	//   ....[39]....
        /*0178*/ 	.word	0xffffffff


	//   ....[40]....
        /*017c*/ 	.word	0xffffffff


	//   ....[41]....
        /*0180*/ 	.word	0xffffffff


	//   ....[42]....
        /*0184*/ 	.word	0xffffffff


	//   ....[43]....
        /*0188*/ 	.word	0xffffffff


	//   ....[44]....
        /*018c*/ 	.word	0xffffffff


	//   ....[45]....
        /*0190*/ 	.word	0xffffffff


	//   ....[46]....
        /*0194*/ 	.word	0xffffffff


	//   ....[47]....
        /*0198*/ 	.word	0xffffffff


	//   ....[48]....
        /*019c*/ 	.word	0xffffffff


	//   ....[49]....
        /*01a0*/ 	.word	0xffffffff


	//   ....[50]....
        /*01a4*/ 	.word	0xffffffff


	//   ....[51]....
        /*01a8*/ 	.word	0xffffffff


	//   ....[52]....
        /*01ac*/ 	.word	0xffffffff


	//   ....[53]....
        /*01b0*/ 	.word	0xffffffff


	//   ....[54]....
        /*01b4*/ 	.word	0xffffffff


	//   ....[55]....
        /*01b8*/ 	.word	0xffffffff


	//   ....[56]....
        /*01bc*/ 	.word	0xffffffff


	//   ....[57]....
        /*01c0*/ 	.word	0xffffffff


	//   ....[58]....
        /*01c4*/ 	.word	0xffffffff


	//   ....[59]....
        /*01c8*/ 	.word	0xffffffff


	//   ....[60]....
        /*01cc*/ 	.word	0xffffffff


	//   ....[61]....
        /*01d0*/ 	.word	0xffffffff


	//   ....[62]....
        /*01d4*/ 	.word	0xffffffff


	//   ....[63]....
        /*01d8*/ 	.word	0xffffffff


	//   ....[64]....
        /*01dc*/ 	.word	0xffffffff


	//   ....[65]....
        /*01e0*/ 	.word	0xffffffff


	//   ....[66]....
        /*01e4*/ 	.word	0xffffffff


	//   ....[67]....
        /*01e8*/ 	.word	0xffffffff


	//   ....[68]....
        /*01ec*/ 	.word	0xffffffff


	//   ....[69]....
        /*01f0*/ 	.word	0xffffffff


	//   ....[70]....
        /*01f4*/ 	.word	0xffffffff


	//   ....[71]....
        /*01f8*/ 	.word	0xffffffff


	//   ....[72]....
        /*01fc*/ 	.word	0xffffffff


	//   ....[73]....
        /*0200*/ 	.word	0xffffffff


	//   ....[74]....
        /*0204*/ 	.word	0xffffffff


	//   ....[75]....
        /*0208*/ 	.word	0xffffffff


	//   ....[76]....
        /*020c*/ 	.word	0xffffffff


	//   ....[77]....
        /*0210*/ 	.word	0xffffffff


	//   ....[78]....
        /*0214*/ 	.word	0xffffffff


	//   ....[79]....
        /*0218*/ 	.word	0xffffffff


	//   ....[80]....
        /*021c*/ 	.word	0xffffffff


	//   ....[81]....
        /*0220*/ 	.word	0xffffffff


	//   ....[82]....
        /*0224*/ 	.word	0xffffffff


	//   ....[83]....
        /*0228*/ 	.word	0xffffffff


	//   ....[84]....
        /*022c*/ 	.word	0xffffffff


	//   ....[85]....
        /*0230*/ 	.word	0xffffffff


	//   ....[86]....
        /*0234*/ 	.word	0xffffffff


	//   ....[87]....
        /*0238*/ 	.word	0xffffffff


	//   ....[88]....
        /*023c*/ 	.word	0xffffffff


	//   ....[89]....
        /*0240*/ 	.word	0xffffffff


	//   ....[90]....
        /*0244*/ 	.word	0xffffffff


	//   ....[91]....
        /*0248*/ 	.word	0xffffffff


	//   ....[92]....
        /*024c*/ 	.word	0xffffffff


	//   ....[93]....
        /*0250*/ 	.word	0xffffffff


	//   ....[94]....
        /*0254*/ 	.word	0xffffffff


	//   ....[95]....
        /*0258*/ 	.word	0xffffffff


	//   ....[96]....
        /*025c*/ 	.word	0xffffffff


	//   ....[97]....
        /*0260*/ 	.word	0xffffffff


	//   ....[98]....
        /*0264*/ 	.word	0xffffffff


	//   ....[99]....
        /*0268*/ 	.word	0xffffffff


	//   ....[100]....
        /*026c*/ 	.word	0xffffffff


	//   ....[101]....
        /*0270*/ 	.word	0xffffffff


	//   ....[102]....
        /*0274*/ 	.word	0xffffffff


	//   ....[103]....
        /*0278*/ 	.word	0xffffffff


	//   ....[104]....
        /*027c*/ 	.word	0xffffffff


	//   ....[105]....
        /*0280*/ 	.word	0xffffffff


	//   ....[106]....
        /*0284*/ 	.word	0xffffffff


	//   ....[107]....
        /*0288*/ 	.word	0xffffffff


	//   ....[108]....
        /*028c*/ 	.word	0xffffffff


	//   ....[109]....
        /*0290*/ 	.word	0xffffffff


	//   ....[110]....
        /*0294*/ 	.word	0xffffffff


	//   ....[111]....
        /*0298*/ 	.word	0xffffffff


	//   ....[112]....
        /*029c*/ 	.word	0xffffffff


	//   ....[113]....
        /*02a0*/ 	.word	0xffffffff


	//   ....[114]....
        /*02a4*/ 	.word	0xffffffff


	//   ....[115]....
        /*02a8*/ 	.word	0xffffffff


	//   ....[116]....
        /*02ac*/ 	.word	0xffffffff


	//   ....[117]....
        /*02b0*/ 	.word	0xffffffff


	//   ....[118]....
        /*02b4*/ 	.word	0xffffffff


	//   ....[119]....
        /*02b8*/ 	.word	0xffffffff


	//   ....[120]....
        /*02bc*/ 	.word	0xffffffff


	//   ....[121]....
        /*02c0*/ 	.word	0xffffffff


	//   ....[122]....
        /*02c4*/ 	.word	0xffffffff


	//   ....[123]....
        /*02c8*/ 	.word	0xffffffff


	//   ....[124]....
        /*02cc*/ 	.word	0xffffffff


	//   ....[125]....
        /*02d0*/ 	.word	0xffffffff


	//   ....[126]....
        /*02d4*/ 	.word	0xffffffff


	//   ....[127]....
        /*02d8*/ 	.word	0xffffffff


	//   ....[128]....
        /*02dc*/ 	.word	0xffffffff


	//   ....[129]....
        /*02e0*/ 	.word	0xffffffff


	//   ....[130]....
        /*02e4*/ 	.word	0xffffffff


	//   ....[131]....
        /*02e8*/ 	.word	0xffffffff


	//   ....[132]....
        /*02ec*/ 	.word	0xffffffff


	//   ....[133]....
        /*02f0*/ 	.word	0xffffffff


	//   ....[134]....
        /*02f4*/ 	.word	0xffffffff


	//   ....[135]....
        /*02f8*/ 	.word	0xffffffff


	//   ....[136]....
        /*02fc*/ 	.word	0xffffffff


	//   ....[137]....
        /*0300*/ 	.word	0xffffffff


	//   ....[138]....
        /*0304*/ 	.word	0xffffffff


	//   ....[139]....
        /*0308*/ 	.word	0xffffffff


	//   ....[140]....
        /*030c*/ 	.word	0xffffffff


	//   ....[141]....
        /*0310*/ 	.word	0xffffffff


	//   ....[142]....
        /*0314*/ 	.word	0xffffffff


	//   ....[143]....
        /*0318*/ 	.word	0xffffffff


	//   ....[144]....
        /*031c*/ 	.word	0xffffffff


	//   ....[145]....
        /*0320*/ 	.word	0xffffffff


	//   ....[146]....
        /*0324*/ 	.word	0xffffffff


	//   ....[147]....
        /*0328*/ 	.word	0xffffffff


	//   ....[148]....
        /*032c*/ 	.word	0xffffffff


	//   ....[149]....
        /*0330*/ 	.word	0xffffffff


	//   ....[150]....
        /*0334*/ 	.word	0xffffffff


	//   ....[151]....
        /*0338*/ 	.word	0xffffffff


	//   ....[152]....
        /*033c*/ 	.word	0xffffffff


	//   ....[153]....
        /*0340*/ 	.word	0xffffffff


	//   ....[154]....
        /*0344*/ 	.word	0xffffffff


	//   ....[155]....
        /*0348*/ 	.word	0xffffffff


	//   ....[156]....
        /*034c*/ 	.word	0xffffffff


	//   ....[157]....
        /*0350*/ 	.word	0xffffffff


	//   ....[158]....
        /*0354*/ 	.word	0xffffffff


	//   ....[159]....
        /*0358*/ 	.word	0xffffffff


	//   ....[160]....
        /*035c*/ 	.word	0xffffffff


	//   ....[161]....
        /*0360*/ 	.word	0xffffffff


	//   ....[162]....
        /*0364*/ 	.word	0xffffffff


	//   ....[163]....
        /*0368*/ 	.word	0xffffffff


	//   ....[164]....
        /*036c*/ 	.word	0xffffffff


	//   ....[165]....
        /*0370*/ 	.word	0xffffffff


	//   ....[166]....
        /*0374*/ 	.word	0xffffffff


	//   ....[167]....
        /*0378*/ 	.word	0xffffffff


	//   ....[168]....
        /*037c*/ 	.word	0xffffffff


	//   ....[169]....
        /*0380*/ 	.word	0xffffffff


	//   ....[170]....
        /*0384*/ 	.word	0xffffffff


	//   ....[171]....
        /*0388*/ 	.word	0xffffffff


	//   ....[172]....
        /*038c*/ 	.word	0xffffffff


	//   ....[173]....
        /*0390*/ 	.word	0xffffffff


	//   ....[174]....
        /*0394*/ 	.word	0xffffffff


	//   ....[175]....
        /*0398*/ 	.word	0xffffffff


	//   ....[176]....
        /*039c*/ 	.word	0xffffffff


	//   ....[177]....
        /*03a0*/ 	.word	0xffffffff


	//   ....[178]....
        /*03a4*/ 	.word	0x05000006


	//   ....[179]....
        /*03a8*/ 	.word	0xffffffff


	//   ....[180]....
        /*03ac*/ 	.word	0xffffffff


	//   ....[181]....
        /*03b0*/ 	.word	0xffffffff


	//   ....[182]....
        /*03b4*/ 	.word	0xffffffff


	//   ....[183]....
        /*03b8*/ 	.word	0xffffffff


	//   ....[184]....
        /*03bc*/ 	.word	0xffffffff


	//   ....[185]....
        /*03c0*/ 	.word	0xffffffff


	//   ....[186]....
        /*03c4*/ 	.word	0xffffffff


	//   ....[187]....
        /*03c8*/ 	.word	0xffffffff


	//   ....[188]....
        /*03cc*/ 	.word	0xffffffff


	//   ....[189]....
        /*03d0*/ 	.word	0xffffffff


	//   ....[190]....
        /*03d4*/ 	.word	0xffffffff


	//   ....[191]....
        /*03d8*/ 	.word	0xffffffff


	//   ....[192]....
        /*03dc*/ 	.word	0xffffffff


	//   ....[193]....
        /*03e0*/ 	.word	0xffffffff


	//   ....[194]....
        /*03e4*/ 	.word	0xffffffff


	//   ....[195]....
        /*03e8*/ 	.word	0xffffffff


	//   ....[196]....
        /*03ec*/ 	.word	0xffffffff


	//   ....[197]....
        /*03f0*/ 	.word	0xffffffff


	//   ....[198]....
        /*03f4*/ 	.word	0xffffffff


	//   ....[199]....
        /*03f8*/ 	.word	0xffffffff


	//   ....[200]....
        /*03fc*/ 	.word	0xffffffff


	//   ....[201]....
        /*0400*/ 	.word	0xffffffff


	//   ....[202]....
        /*0404*/ 	.word	0xffffffff


	//   ....[203]....
        /*0408*/ 	.word	0xffffffff


	//   ....[204]....
        /*040c*/ 	.word	0xffffffff


	//   ....[205]....
        /*0410*/ 	.word	0xffffffff


	//   ....[206]....
        /*0414*/ 	.word	0xffffffff


	//   ....[207]....
        /*0418*/ 	.word	0xffffffff


	//   ....[208]....
        /*041c*/ 	.word	0xffffffff


	//   ....[209]....
        /*0420*/ 	.word	0xffffffff


	//   ....[210]....
        /*0424*/ 	.word	0xffffffff


	//   ....[211]....
        /*0428*/ 	.word	0xffffffff


	//   ....[212]....
        /*042c*/ 	.word	0xffffffff


	//   ....[213]....
        /*0430*/ 	.word	0xffffffff


	//   ....[214]....
        /*0434*/ 	.word	0xffffffff


	//   ....[215]....
        /*0438*/ 	.word	0xffffffff


	//   ....[216]....
        /*043c*/ 	.word	0xffffffff


	//   ....[217]....
        /*0440*/ 	.word	0x0500002f


	//   ....[218]....
        /*0444*/ 	.word	0x0500002f


	//   ....[219]....
        /*0448*/ 	.word	0x0500002f


	//   ....[220]....
        /*044c*/ 	.word	0x0500002f


	//   ....[221]....
        /*0450*/ 	.word	0x0500002f


	//----- nvinfo : EIATTR_COOP_GROUP_INSTR_OFFSETS
	.align		4
.L_220:
        /*0454*/ 	.byte	0x04, 0x28
        /*0456*/ 	.short	(.L_222 - .L_221)


	//   ....[0]....
.L_221:
        /*0458*/ 	.word	0x00000ee0


	//   ....[1]....
        /*045c*/ 	.word	0x00001970


	//   ....[2]....
        /*0460*/ 	.word	0x00002370


	//   ....[3]....
        /*0464*/ 	.word	0x00002390


	//   ....[4]....
        /*0468*/ 	.word	0x000023b0


	//   ....[5]....
        /*046c*/ 	.word	0x000023d0


	//   ....[6]....
        /*0470*/ 	.word	0x000023f0


	//   ....[7]....
        /*0474*/ 	.word	0x000028c0


	//   ....[8]....
        /*0478*/ 	.word	0x000028d0


	//   ....[9]....
        /*047c*/ 	.word	0x000028f0


	//   ....[10]....
        /*0480*/ 	.word	0x00002910


	//   ....[11]....
        /*0484*/ 	.word	0x00002960


	//   ....[12]....
        /*0488*/ 	.word	0x00002990


	//   ....[13]....
        /*048c*/ 	.word	0x000029d0


	//   ....[14]....
        /*0490*/ 	.word	0x000029f0


	//   ....[15]....
        /*0494*/ 	.word	0x00002b20


	//   ....[16]....
        /*0498*/ 	.word	0x00002b50


	//   ....[17]....
        /*049c*/ 	.word	0x00002b60


	//   ....[18]....
        /*04a0*/ 	.word	0x00002b80


	//   ....[19]....
        /*04a4*/ 	.word	0x00002bc0


	//   ....[20]....
        /*04a8*/ 	.word	0x00002bf0


	//   ....[21]....
        /*04ac*/ 	.word	0x00002c30


	//   ....[22]....
        /*04b0*/ 	.word	0x00002c50


	//   ....[23]....
        /*04b4*/ 	.word	0x00002c70


	//   ....[24]....
        /*04b8*/ 	.word	0x00002d80


	//   ....[25]....
        /*04bc*/ 	.word	0x00002da0


	//   ....[26]....
        /*04c0*/ 	.word	0x00002db0


	//   ....[27]....
        /*04c4*/ 	.word	0x00002dd0


	//   ....[28]....
        /*04c8*/ 	.word	0x00002e10


	//   ....[29]....
        /*04cc*/ 	.word	0x00002e40


	//   ....[30]....
        /*04d0*/ 	.word	0x00002e80


	//   ....[31]....
        /*04d4*/ 	.word	0x00002ea0


	//   ....[32]....
        /*04d8*/ 	.word	0x00002ec0


	//   ....[33]....
        /*04dc*/ 	.word	0x00002fe0


	//   ....[34]....
        /*04e0*/ 	.word	0x00003000


	//   ....[35]....
        /*04e4*/ 	.word	0x00003010


	//   ....[36]....
        /*04e8*/ 	.word	0x00003030


	//   ....[37]....
        /*04ec*/ 	.word	0x00003070


	//   ....[38]....
        /*04f0*/ 	.word	0x000030a0


	//   ....[39]....
        /*04f4*/ 	.word	0x000030e0


	//   ....[40]....
        /*04f8*/ 	.word	0x00003100


	//   ....[41]....
        /*04fc*/ 	.word	0x00003120


	//   ....[42]....
        /*0500*/ 	.word	0x00003240


	//   ....[43]....
        /*0504*/ 	.word	0x00003270


	//   ....[44]....
        /*0508*/ 	.word	0x00003280


	//   ....[45]....
        /*050c*/ 	.word	0x000032a0


	//   ....[46]....
        /*0510*/ 	.word	0x000032e0


	//   ....[47]....
        /*0514*/ 	.word	0x00003310


	//   ....[48]....
        /*0518*/ 	.word	0x00003350


	//   ....[49]....
        /*051c*/ 	.word	0x00003370


	//   ....[50]....
        /*0520*/ 	.word	0x00003390


	//   ....[51]....
        /*0524*/ 	.word	0x000034a0


	//   ....[52]....
        /*0528*/ 	.word	0x000034c0


	//   ....[53]....
        /*052c*/ 	.word	0x000034d0


	//   ....[54]....
        /*0530*/ 	.word	0x000034f0


	//   ....[55]....
        /*0534*/ 	.word	0x00003530


	//   ....[56]....
        /*0538*/ 	.word	0x00003560


	//   ....[57]....
        /*053c*/ 	.word	0x000035a0


	//   ....[58]....
        /*0540*/ 	.word	0x000035c0


	//   ....[59]....
        /*0544*/ 	.word	0x000035e0


	//   ....[60]....
        /*0548*/ 	.word	0x00003700


	//   ....[61]....
        /*054c*/ 	.word	0x00003720


	//   ....[62]....
        /*0550*/ 	.word	0x00003730


	//   ....[63]....
        /*0554*/ 	.word	0x00003750


	//   ....[64]....
        /*0558*/ 	.word	0x00003790


	//   ....[65]....
        /*055c*/ 	.word	0x000037c0


	//   ....[66]....
        /*0560*/ 	.word	0x00003800


	//   ....[67]....
        /*0564*/ 	.word	0x00003820


	//   ....[68]....
        /*0568*/ 	.word	0x00003840


	//   ....[69]....
        /*056c*/ 	.word	0x00003940


	//   ....[70]....
        /*0570*/ 	.word	0x00003970


	//   ....[71]....
        /*0574*/ 	.word	0x00003980


	//   ....[72]....
        /*0578*/ 	.word	0x000039a0


	//   ....[73]....
        /*057c*/ 	.word	0x000039e0


	//   ....[74]....
        /*0580*/ 	.word	0x00003a10


	//   ....[75]....
        /*0584*/ 	.word	0x00003a50


	//   ....[76]....
        /*0588*/ 	.word	0x00003a70


	//   ....[77]....
        /*058c*/ 	.word	0x00003a90


	//   ....[78]....
        /*0590*/ 	.word	0x00003b80


	//   ....[79]....
        /*0594*/ 	.word	0x00003bb0


	//   ....[80]....
        /*0598*/ 	.word	0x00003bc0


	//   ....[81]....
        /*059c*/ 	.word	0x00003bf0


	//   ....[82]....
        /*05a0*/ 	.word	0x00003c10


	//   ....[83]....
        /*05a4*/ 	.word	0x00003c60


	//   ....[84]....
        /*05a8*/ 	.word	0x00003c80


	//   ....[85]....
        /*05ac*/ 	.word	0x00003cc0


	//   ....[86]....
        /*05b0*/ 	.word	0x00003ce0


	//   ....[87]....
        /*05b4*/ 	.word	0x00003de0


	//   ....[88]....
        /*05b8*/ 	.word	0x00003e30


	//   ....[89]....
        /*05bc*/ 	.word	0x00003e40


	//   ....[90]....
        /*05c0*/ 	.word	0x00003e90


	//   ....[91]....
        /*05c4*/ 	.word	0x00003ec0


	//   ....[92]....
        /*05c8*/ 	.word	0x00003ef0


	//   ....[93]....
        /*05cc*/ 	.word	0x00003f20


	//   ....[94]....
        /*05d0*/ 	.word	0x00003f50


	//   ....[95]....
        /*05d4*/ 	.word	0x00003f80


	//   ....[96]....
        /*05d8*/ 	.word	0x00004040


	//   ....[97]....
        /*05dc*/ 	.word	0x00004060


	//   ....[98]....
        /*05e0*/ 	.word	0x00004070


	//   ....[99]....
        /*05e4*/ 	.word	0x000040c0


	//   ....[100]....
        /*05e8*/ 	.word	0x000040f0


	//   ....[101]....
        /*05ec*/ 	.word	0x00004120


	//   ....[102]....
        /*05f0*/ 	.word	0x00004150


	//   ....[103]....
        /*05f4*/ 	.word	0x00004180


	//   ....[104]....
        /*05f8*/ 	.word	0x000041b0


	//   ....[105]....
        /*05fc*/ 	.word	0x000042d0


	//   ....[106]....
        /*0600*/ 	.word	0x000042e0


	//   ....[107]....
        /*0604*/ 	.word	0x000042f0


	//   ....[108]....
        /*0608*/ 	.word	0x00004350


	//   ....[109]....
        /*060c*/ 	.word	0x00004380


	//   ....[110]....
        /*0610*/ 	.word	0x000043b0


	//   ....[111]....
        /*0614*/ 	.word	0x000043e0


	//   ....[112]....
        /*0618*/ 	.word	0x00004410


	//   ....[113]....
        /*061c*/ 	.word	0x00004440


	//   ....[114]....
        /*0620*/ 	.word	0x00004530


	//   ....[115]....
        /*0624*/ 	.word	0x00004570


	//   ....[116]....
        /*0628*/ 	.word	0x00004580


	//   ....[117]....
        /*062c*/ 	.word	0x000045d0


	//   ....[118]....
        /*0630*/ 	.word	0x00004600


	//   ....[119]....
        /*0634*/ 	.word	0x00004630


	//   ....[120]....
        /*0638*/ 	.word	0x00004660


	//   ....[121]....
        /*063c*/ 	.word	0x00004690


	//   ....[122]....
        /*0640*/ 	.word	0x000046c0


	//   ....[123]....
        /*0644*/ 	.word	0x000047b0


	//   ....[124]....
        /*0648*/ 	.word	0x00004800


	//   ....[125]....
        /*064c*/ 	.word	0x00004810


	//   ....[126]....
        /*0650*/ 	.word	0x00004860


	//   ....[127]....
        /*0654*/ 	.word	0x00004890


	//   ....[128]....
        /*0658*/ 	.word	0x000048a0


	//   ....[129]....
        /*065c*/ 	.word	0x000048e0


	//   ....[130]....
        /*0660*/ 	.word	0x00004910


	//   ....[131]....
        /*0664*/ 	.word	0x00004940


	//   ....[132]....
        /*0668*/ 	.word	0x00004a30


	//   ....[133]....
        /*066c*/ 	.word	0x00004a90


	//   ....[134]....
        /*0670*/ 	.word	0x00004aa0


	//   ....[135]....
        /*0674*/ 	.word	0x00004af0


	//   ....[136]....
        /*0678*/ 	.word	0x00004b20


	//   ....[137]....
        /*067c*/ 	.word	0x00004b30


	//   ....[138]....
        /*0680*/ 	.word	0x00004b70


	//   ....[139]....
        /*0684*/ 	.word	0x00004ba0


	//   ....[140]....
        /*0688*/ 	.word	0x00004bd0


	//   ....[141]....
        /*068c*/ 	.word	0x00004cb0


	//   ....[142]....
        /*0690*/ 	.word	0x00004d10


	//   ....[143]....
        /*0694*/ 	.word	0x00004d20


	//   ....[144]....
        /*0698*/ 	.word	0x00004d70


	//   ....[145]....
        /*069c*/ 	.word	0x00004da0


	//   ....[146]....
        /*06a0*/ 	.word	0x00004db0


	//   ....[147]....
        /*06a4*/ 	.word	0x00004df0


	//   ....[148]....
        /*06a8*/ 	.word	0x00004e20


	//   ....[149]....
        /*06ac*/ 	.word	0x00004e50


	//   ....[150]....
        /*06b0*/ 	.word	0x00004f30


	//   ....[151]....
        /*06b4*/ 	.word	0x00004f90


	//   ....[152]....
        /*06b8*/ 	.word	0x00004fa0


	//   ....[153]....
        /*06bc*/ 	.word	0x00004ff0


	//   ....[154]....
        /*06c0*/ 	.word	0x00005020


	//   ....[155]....
        /*06c4*/ 	.word	0x00005050


	//   ....[156]....
        /*06c8*/ 	.word	0x00005080


	//   ....[157]....
        /*06cc*/ 	.word	0x000050b0


	//   ....[158]....
        /*06d0*/ 	.word	0x000050e0


	//   ....[159]....
        /*06d4*/ 	.word	0x000051b0


	//   ....[160]....
        /*06d8*/ 	.word	0x00005200


	//   ....[161]....
        /*06dc*/ 	.word	0x00005210


	//   ....[162]....
        /*06e0*/ 	.word	0x00005260


	//   ....[163]....
        /*06e4*/ 	.word	0x00005290


	//   ....[164]....
        /*06e8*/ 	.word	0x000052a0


	//   ....[165]....
        /*06ec*/ 	.word	0x000052e0


	//   ....[166]....
        /*06f0*/ 	.word	0x00005310


	//   ....[167]....
        /*06f4*/ 	.word	0x00005340


	//   ....[168]....
        /*06f8*/ 	.word	0x00005420


	//   ....[169]....
        /*06fc*/ 	.word	0x00005440


	//   ....[170]....
        /*0700*/ 	.word	0x00005450


	//   ....[171]....
        /*0704*/ 	.word	0x00005480


	//   ....[172]....
        /*0708*/ 	.word	0x000054a0


	//   ....[173]....
        /*070c*/ 	.word	0x000054f0


	//   ....[174]....
        /*0710*/ 	.word	0x00005520


	//   ....[175]....
        /*0714*/ 	.word	0x00005560


	//   ....[176]....
        /*0718*/ 	.word	0x00005590


	//   ....[177]....
        /*071c*/ 	.word	0x00005650


	//   ....[178]....
        /*0720*/ 	.word	0x00005b80


	//   ....[179]....
        /*0724*/ 	.word	0x00005ee0


	//   ....[180]....
        /*0728*/ 	.word	0x00005fa0


	//   ....[181]....
        /*072c*/ 	.word	0x00006060


	//   ....[182]....
        /*0730*/ 	.word	0x00006120


	//   ....[183]....
        /*0734*/ 	.word	0x000061e0


	//   ....[184]....
        /*0738*/ 	.word	0x000062a0


	//   ....[185]....
        /*073c*/ 	.word	0x00006360


	//   ....[186]....
        /*0740*/ 	.word	0x00006420


	//   ....[187]....
        /*0744*/ 	.word	0x000064e0


	//   ....[188]....
        /*0748*/ 	.word	0x000065a0


	//   ....[189]....
        /*074c*/ 	.word	0x00006660


	//   ....[190]....
        /*0750*/ 	.word	0x00006720


	//   ....[191]....
        /*0754*/ 	.word	0x000067e0


	//   ....[192]....
        /*0758*/ 	.word	0x000068a0


	//   ....[193]....
        /*075c*/ 	.word	0x00006960


	//   ....[194]....
        /*0760*/ 	.word	0x00006a20


	//   ....[195]....
        /*0764*/ 	.word	0x00006ae0


	//   ....[196]....
        /*0768*/ 	.word	0x00006ba0


	//   ....[197]....
        /*076c*/ 	.word	0x00006c60


	//   ....[198]....
        /*0770*/ 	.word	0x00006e80


	//   ....[199]....
        /*0774*/ 	.word	0x00006fb0


	//   ....[200]....
        /*0778*/ 	.word	0x000070e0


	//   ....[201]....
        /*077c*/ 	.word	0x00007210


	//   ....[202]....
        /*0780*/ 	.word	0x00007340


	//   ....[203]....
        /*0784*/ 	.word	0x00007470


	//   ....[204]....
        /*0788*/ 	.word	0x000075a0


	//   ....[205]....
        /*078c*/ 	.word	0x000076d0


	//   ....[206]....
        /*0790*/ 	.word	0x00007800


	//   ....[207]....
        /*0794*/ 	.word	0x00007930


	//   ....[208]....
        /*0798*/ 	.word	0x00007a60


	//   ....[209]....
        /*079c*/ 	.word	0x00007b80


	//   ....[210]....
        /*07a0*/ 	.word	0x00007c90


	//   ....[211]....
        /*07a4*/ 	.word	0x00007da0


	//   ....[212]....
        /*07a8*/ 	.word	0x00007eb0


	//   ....[213]....
        /*07ac*/ 	.word	0x00007fc0


	//   ....[214]....
        /*07b0*/ 	.word	0x000080d0


	//   ....[215]....
        /*07b4*/ 	.word	0x000081e0


	//   ....[216]....
        /*07b8*/ 	.word	0x000082e0


	//   ....[217]....
        /*07bc*/ 	.word	0x00008350


	//   ....[218]....
        /*07c0*/ 	.word	0x000083c0


	//   ....[219]....
        /*07c4*/ 	.word	0x00008430


	//   ....[220]....
        /*07c8*/ 	.word	0x000084a0


	//   ....[221]....
        /*07cc*/ 	.word	0x00008510


	//----- nvinfo : EIATTR_VRC_CTA_INIT_COUNT
	.align		4
.L_222:
        /*07d0*/ 	.byte	0x02, 0x4a
	.zero		1
	.zero		1


	//----- nvinfo : EIATTR_EXIT_INSTR_OFFSETS
	.align		4
        /*07d4*/ 	.byte	0x04, 0x1c
        /*07d6*/ 	.short	(.L_224 - .L_223)


	//   ....[0]....
.L_223:
        /*07d8*/ 	.word	0x00001d40


	//   ....[1]....
        /*07dc*/ 	.word	0x00002160


	//   ....[2]....
        /*07e0*/ 	.word	0x00002180


	//   ....[3]....
        /*07e4*/ 	.word	0x00006c70


	//   ....[4]....
        /*07e8*/ 	.word	0x000082f0


	//----- nvinfo : EIATTR_MAX_THREADS
	.align		4
.L_224:
        /*07ec*/ 	.byte	0x04, 0x05
        /*07ee*/ 	.short	(.L_226 - .L_225)
.L_225:
        /*07f0*/ 	.word	0x00000180
        /*07f4*/ 	.word	0x00000001
        /*07f8*/ 	.word	0x00000001


	//----- nvinfo : EIATTR_CRS_STACK_SIZE
	.align		4
.L_226:
        /*07fc*/ 	.byte	0x04, 0x1e
        /*07fe*/ 	.short	(.L_228 - .L_227)
.L_227:
        /*0800*/ 	.word	0x00000000


	//----- nvinfo : EIATTR_CBANK_PARAM_SIZE
	.align		4
.L_228:
        /*0804*/ 	.byte	0x03, 0x19
        /*0806*/ 	.short	0x004d


	//----- nvinfo : EIATTR_PARAM_CBANK
	.align		4
        /*0808*/ 	.byte	0x04, 0x0a
        /*080a*/ 	.short	(.L_230 - .L_229)
	.align		4
.L_229:
        /*080c*/ 	.word	index@(.nv.constant0._ZN3cub18CUB_300001_SM_10006detail10radix_sort29DeviceRadixSortOnesweepKernelINS1_5radix10policy_hubIiNS0_8NullTypeEyE10Policy1000ELNS0_9SortOrderE0EiS6_yiiNS1_21identity_decomposer_tEEEvPT5_SC_PT3_PKSD_PT1_PKSH_PT2_PKSL_T4_iiT6_)
        /*0810*/ 	.short	0x0380
        /*0812*/ 	.short	0x004d


	//----- nvinfo : EIATTR_SW_WAR
	.align		4
.L_230:
        /*0814*/ 	.byte	0x04, 0x36
        /*0816*/ 	.short	(.L_232 - .L_231)
.L_231:
        /*0818*/ 	.word	0x00000008
.L_232:


//--------------------- .nv.info._ZN3cub18CUB_300001_SM_10006detail10radix_sort33DeviceRadixSortExclusiveSumKernelINS1_5radix10policy_hubIiNS0_8NullTypeEyE10Policy1000EyEEvPT0_ --------------------------
	.section	.nv.info._ZN3cub18CUB_300001_SM_10006detail10radix_sort33DeviceRadixSortExclusiveSumKernelINS1_5radix10policy_hubIiNS0_8NullTypeEyE10Policy1000EyEEvPT0_,"",@"SHT_CUDA_INFO"
	.sectionflags	@""
	.align	4


	//----- nvinfo : EIATTR_CUDA_API_VERSION
	.align		4
        /*0000*/ 	.byte	0x04, 0x37
        /*0002*/ 	.short	(.L_234 - .L_233)
.L_233:
        /*0004*/ 	.word	0x00000082


	//----- nvinfo : EIATTR_KPARAM_INFO
	.align		4
.L_234:
        /*0008*/ 	.byte	0x04, 0x17
        /*000a*/ 	.short	(.L_236 - .L_235)
.L_235:
        /*000c*/ 	.word	0x00000000
        /*0010*/ 	.short	0x0000
        /*0012*/ 	.short	0x0000
        /*0014*/ 	.byte	0x00, 0xf5, 0x21, 0x00


	//----- nvinfo : EIATTR_SPARSE_MMA_MASK
	.align		4
.L_236:
        /*0018*/ 	.byte	0x03, 0x50
        /*001a*/ 	.short	0x0000


	//----- nvinfo : EIATTR_MAXREG_COUNT
	.align		4
        /*001c*/ 	.byte	0x03, 0x1b
        /*001e*/ 	.short	0x00ff


	//----- nvinfo : EIATTR_NUM_BARRIERS
	.align		4
        /*0020*/ 	.byte	0x02, 0x4c
        /*0022*/ 	.byte	0x01
	.zero		1


	//----- nvinfo : EIATTR_MERCURY_ISA_VERSION
	.align		4
        /*0024*/ 	.byte	0x03, 0x5f
        /*0026*/ 	.short	0x0101


	//----- nvinfo : EIATTR_COOP_GROUP_MASK_REGIDS
	.align		4
        /*0028*/ 	.byte	0x04, 0x29
        /*002a*/ 	.short	(.L_238 - .L_237)


	//   ....[0]....
.L_237:
        /*002c*/ 	.word	0xffffffff


	//   ....[1]....
        /*0030*/ 	.word	0xffffffff


	//   ....[2]....
        /*0034*/ 	.word	0xffffffff


	//   ....[3]....
        /*0038*/ 	.word	0xffffffff


	//   ....[4]....
        /*003c*/ 	.word	0xffffffff


	//   ....[5]....
        /*0040*/ 	.word	0xffffffff


	//   ....[6]....
        /*0044*/ 	.word	0xffffffff


	//   ....[7]....
        /*0048*/ 	.word	0xffffffff


	//   ....[8]....
        /*004c*/ 	.word	0xffffffff


	//   ....[9]....
        /*0050*/ 	.word	0xffffffff


	//   ....[10]....
        /*0054*/ 	.word	0x05000015


	//   ....[11]....
        /*0058*/ 	.word	0x05000015


	//   ....[12]....
        /*005c*/ 	.word	0x05000015


	//   ....[13]....
        /*0060*/ 	.word	0x05000015


	//   ....[14]....
        /*0064*/ 	.word	0x05000015


	//   ....[15]....
        /*0068*/ 	.word	0x05000015


	//   ....[16]....
        /*006c*/ 	.word	0x05000015


	//   ....[17]....
        /*0070*/ 	.word	0x05000015


	//   ....[18]....
        /*0074*/ 	.word	0x05000015


	//   ....[19]....
        /*0078*/ 	.word	0x05000015


	//----- nvinfo : EIATTR_COOP_GROUP_INSTR_OFFSETS
	.align		4
.L_238:
        /*007c*/ 	.byte	0x04, 0x28
        /*007e*/ 	.short	(.L_240 - .L_239)


	//   ....[0]....
.L_239:
        /*0080*/ 	.word	0x00000250


	//   ....[1]....
        /*0084*/ 	.word	0x00000260


	//   ....[2]....
        /*0088*/ 	.word	0x000002a0


	//   ....[3]....
        /*008c*/ 	.word	0x000002c0


	//   ....[4]....
        /*0090*/ 	.word	0x00000310


	//   ....[5]....
        /*0094*/ 	.word	0x00000320


	//   ....[6]....
        /*0098*/ 	.word	0x00000360


	//   ....[7]....
        /*009c*/ 	.word	0x00000380


	//   ....[8]....
        /*00a0*/ 	.word	0x000003d0


	//   ....[9]....
        /*00a4*/ 	.word	0x000003e0


	//   ....[10]....
        /*00a8*/ 	.word	0x00000660


	//   ....[11]....
        /*00ac*/ 	.word	0x000006b0


	//   ....[12]....
        /*00b0*/ 	.word	0x00000740


	//   ....[13]....
        /*00b4*/ 	.word	0x00000790


	//   ....[14]....
        /*00b8*/ 	.word	0x00000820


	//   ....[15]....
        /*00bc*/ 	.word	0x00000870


	//   ....[16]....
        /*00c0*/ 	.word	0x00000900


	//   ....[17]....
        /*00c4*/ 	.word	0x00000950


	//   ....[18]....
        /*00c8*/ 	.word	0x000009e0


	//   ....[19]....
        /*00cc*/ 	.word	0x00000a30


	//----- nvinfo : EIATTR_VRC_CTA_INIT_COUNT
	.align		4
.L_240:
        /*00d0*/ 	.byte	0x02, 0x4a
	.zero		1
	.zero		1


	//----- nvinfo : EIATTR_EXIT_INSTR_OFFSETS
	.align		4
        /*00d4*/ 	.byte	0x04, 0x1c
        /*00d6*/ 	.short	(.L_242 - .L_241)


	//   ....[0]....
.L_241:
        /*00d8*/ 	.word	0x000005d0


	//   ....[1]....
        /*00dc*/ 	.word	0x00000600


	//----- nvinfo : EIATTR_CRS_STACK_SIZE
	.align		4
.L_242:
        /*00e0*/ 	.byte	0x04, 0x1e
        /*00e2*/ 	.short	(.L_244 - .L_243)
.L_243:
        /*00e4*/ 	.word	0x00000000


	//----- nvinfo : EIATTR_CBANK_PARAM_SIZE
	.align		4
.L_244:
        /*00e8*/ 	.byte	0x03, 0x19
        /*00ea*/ 	.short	0x0008


	//----- nvinfo : EIATTR_PARAM_CBANK
	.align		4
        /*00ec*/ 	.byte	0x04, 0x0a
        /*00ee*/ 	.short	(.L_246 - .L_245)
	.align		4
.L_245:
        /*00f0*/ 	.word	index@(.nv.constant0._ZN3cub18CUB_300001_SM_10006detail10radix_sort33DeviceRadixSortExclusiveSumKernelINS1_5radix10policy_hubIiNS0_8NullTypeEyE10Policy1000EyEEvPT0_)
        /*00f4*/ 	.short	0x0380
        /*00f6*/ 	.short	0x0008


	//----- nvinfo : EIATTR_SW_WAR
	.align		4
.L_246:
        /*00f8*/ 	.byte	0x04, 0x36
        /*00fa*/ 	.short	(.L_248 - .L_247)
.L_247:
        /*00fc*/ 	.word	0x00000008
.L_248:


//--------------------- .nv.info._ZN3cub18CUB_300001_SM_10006detail10radix_sort30DeviceRadixSortHistogramKernelINS1_5radix10policy_hubIiNS0_8NullTypeEyE10Policy1000ELNS0_9SortOrderE0EiyNS1_21identity_decomposer_tEEEvPT2_PKT1_SB_iiT3_ --------------------------
	.section	.nv.info._ZN3cub18CUB_300001_SM_10006detail10radix_sort30DeviceRadixSortHistogramKernelINS1_5radix10policy_hubIiNS0_8NullTypeEyE10Policy1000ELNS0_9SortOrderE0EiyNS1_21identity_decomposer_tEEEvPT2_PKT1_SB_iiT3_,"",@"SHT_CUDA_INFO"
	.sectionflags	@""
	.align	4


	//----- nvinfo : EIATTR_CUDA_API_VERSION
	.align		4
        /*0000*/ 	.byte	0x04, 0x37
        /*0002*/ 	.short	(.L_250 - .L_249)
.L_249:
        /*0004*/ 	.word	0x00000082


	//----- nvinfo : EIATTR_KPARAM_INFO
	.align		4
.L_250:
        /*0008*/ 	.byte	0x04, 0x17
        /*000a*/ 	.short	(.L_252 - .L_251)
.L_251:
        /*000c*/ 	.word	0x00000000
        /*0010*/ 	.short	0x0005
        /*0012*/ 	.short	0x0020
        /*0014*/ 	.byte	0x00, 0xf0, 0x05, 0x00


	//----- nvinfo : EIATTR_KPARAM_INFO
	.align		4
.L_252:
        /*0018*/ 	.byte	0x04, 0x17
        /*001a*/ 	.short	(.L_254 - .L_253)
.L_253:
        /*001c*/ 	.word	0x00000000
        /*0020*/ 	.short	0x0004
        /*0022*/ 	.short	0x001c
        /*0024*/ 	.byte	0x00, 0xf0, 0x11, 0x00


	//----- nvinfo : EIATTR_KPARAM_INFO
	.align		4
.L_254:
        /*0028*/ 	.byte	0x04, 0x17
        /*002a*/ 	.short	(.L_256 - .L_255)
.L_255:
        /*002c*/ 	.word	0x00000000
        /*0030*/ 	.short	0x0003
        /*0032*/ 	.short	0x0018
        /*0034*/ 	.byte	0x00, 0xf0, 0x11, 0x00


	//----- nvinfo : EIATTR_KPARAM_INFO
	.align		4
.L_256:
        /*0038*/ 	.byte	0x04, 0x17
        /*003a*/ 	.short	(.L_258 - .L_257)
.L_257:
        /*003c*/ 	.word	0x00000000
        /*0040*/ 	.short	0x0002
        /*0042*/ 	.short	0x0010
        /*0044*/ 	.byte	0x00, 0xf0, 0x21, 0x00


	//----- nvinfo : EIATTR_KPARAM_INFO
	.align		4
.L_258:
        /*0048*/ 	.byte	0x04, 0x17
        /*004a*/ 	.short	(.L_260 - .L_259)
.L_259:
        /*004c*/ 	.word	0x00000000
        /*0050*/ 	.short	0x0001
        /*0052*/ 	.short	0x0008
        /*0054*/ 	.byte	0x00, 0xf5, 0x21, 0x00


	//----- nvinfo : EIATTR_KPARAM_INFO
	.align		4
.L_260:
        /*0058*/ 	.byte	0x04, 0x17
        /*005a*/ 	.short	(.L_262 - .L_261)
.L_261:
        /*005c*/ 	.word	0x00000000
        /*0060*/ 	.short	0x0000
        /*0062*/ 	.short	0x0000
        /*0064*/ 	.byte	0x00, 0xf5, 0x21, 0x00


	//----- nvinfo : EIATTR_SPARSE_MMA_MASK
	.align		4
.L_262:
        /*0068*/ 	.byte	0x03, 0x50
        /*006a*/ 	.short	0x0000


	//----- nvinfo : EIATTR_MAXREG_COUNT
	.align		4
        /*006c*/ 	.byte	0x03, 0x1b
        /*006e*/ 	.short	0x00ff


	//----- nvinfo : EIATTR_NUM_BARRIERS
	.align		4
        /*0070*/ 	.byte	0x02, 0x4c
        /*0072*/ 	.byte	0x01
	.zero		1


	//----- nvinfo : EIATTR_MERCURY_ISA_VERSION
	.align		4
        /*0074*/ 	.byte	0x03, 0x5f
        /*0076*/ 	.short	0x0101


	//----- nvinfo : EIATTR_VRC_CTA_INIT_COUNT
	.align		4
        /*0078*/ 	.byte	0x02, 0x4a
	.zero		1
	.zero		1


	//----- nvinfo : EIATTR_EXIT_INSTR_OFFSETS
	.align		4
        /*007c*/ 	.byte	0x04, 0x1c
        /*007e*/ 	.short	(.L_264 - .L_263)


	//   ....[0]....
.L_263:
        /*0080*/ 	.word	0x00000040


	//   ....[1]....
        /*0084*/ 	.word	0x00002ee0


	//----- nvinfo : EIATTR_MAX_THREADS
	.align		4
.L_264:
        /*0088*/ 	.byte	0x04, 0x05
        /*008a*/ 	.short	(.L_266 - .L_265)
.L_265:
        /*008c*/ 	.word	0x00000080
        /*0090*/ 	.word	0x00000001
        /*0094*/ 	.word	0x00000001


	//----- nvinfo : EIATTR_CRS_STACK_SIZE
	.align		4
.L_266:
        /*0098*/ 	.byte	0x04, 0x1e
        /*009a*/ 	.short	(.L_268 - .L_267)
.L_267:
        /*009c*/ 	.word	0x00000000


	//----- nvinfo : EIATTR_CBANK_PARAM_SIZE
	.align		4
.L_268:
        /*00a0*/ 	.byte	0x03, 0x19
        /*00a2*/ 	.short	0x0021


	//----- nvinfo : EIATTR_PARAM_CBANK
	.align		4
        /*00a4*/ 	.byte	0x04, 0x0a
        /*00a6*/ 	.short	(.L_270 - .L_269)
	.align		4
.L_269:
        /*00a8*/ 	.word	index@(.nv.constant0._ZN3cub18CUB_300001_SM_10006detail10radix_sort30DeviceRadixSortHistogramKernelINS1_5radix10policy_hubIiNS0_8NullTypeEyE10Policy1000ELNS0_9SortOrderE0EiyNS1_21identity_decomposer_tEEEvPT2_PKT1_SB_iiT3_)
        /*00ac*/ 	.short	0x0380
        /*00ae*/ 	.short	0x0021


	//----- nvinfo : EIATTR_SW_WAR
	.align		4
.L_270:
        /*00b0*/ 	.byte	0x04, 0x36
        /*00b2*/ 	.short	(.L_272 - .L_271)
.L_271:
        /*00b4*/ 	.word	0x00000008
.L_272:


//--------------------- .nv.info._ZN3cub18CUB_300001_SM_10006detail10radix_sort31DeviceRadixSortSingleTileKernelINS1_5radix10policy_hubIiNS0_8NullTypeEyE10Policy1000ELNS0_9SortOrderE0EiS6_yNS1_21identity_decomposer_tEEEvPKT1_PSB_PKT2_PSF_T3_iiT4_ --------------------------
	.section	.nv.info._ZN3cub18CUB_300001_SM_10006detail10radix_sort31DeviceRadixSortSingleTileKernelINS1_5radix10policy_hubIiNS0_8NullTypeEyE10Policy1000ELNS0_9SortOrderE0EiS6_yNS1_21identity_decomposer_tEEEvPKT1_PSB_PKT2_PSF_T3_iiT4_,"",@"SHT_CUDA_INFO"
	.sectionflags	@""
	.align	4


	//----- nvinfo : EIATTR_CUDA_API_VERSION
	.align		4
        /*0000*/ 	.byte	0x04, 0x37
        /*0002*/ 	.short	(.L_274 - .L_273)
.L_273:
        /*0004*/ 	.word	0x00000082


	//----- nvinfo : EIATTR_KPARAM_INFO
	.align		4
.L_274:
        /*0008*/ 	.byte	0x04, 0x17
        /*000a*/ 	.short	(.L_276 - .L_275)
.L_275:
        /*000c*/ 	.word	0x00000000
        /*0010*/ 	.short	0x0007
        /*0012*/ 	.short	0x0030
        /*0014*/ 	.byte	0x00, 0xf0, 0x05, 0x00


	//----- nvinfo : EIATTR_KPARAM_INFO
	.align		4
.L_276:
        /*0018*/ 	.byte	0x04, 0x17
        /*001a*/ 	.short	(.L_278 - .L_277)
.L_277:
        /*001c*/ 	.word	0x00000000
        /*0020*/ 	.short	0x0006
        /*0022*/ 	.short	0x002c
        /*0024*/ 	.byte	0x00, 0xf0, 0x11, 0x00


	//----- nvinfo : EIATTR_KPARAM_INFO
	.align		4
.L_278:
        /*0028*/ 	.byte	0x04, 0x17
        /*002a*/ 	.short	(.L_280 - .L_279)
.L_279:
        /*002c*/ 	.word	0x00000000
        /*0030*/ 	.short	0x0005
        /*0032*/ 	.short	0x0028
        /*0034*/ 	.byte	0x00, 0xf0, 0x11, 0x00


	//----- nvinfo : EIATTR_KPARAM_INFO
	.align		4
.L_280:
        /*0038*/ 	.byte	0x04, 0x17
        /*003a*/ 	.short	(.L_282 - .L_281)
.L_281:
        /*003c*/ 	.word	0x00000000
        /*0040*/ 	.short	0x0004
        /*0042*/ 	.short	0x0020
        /*0044*/ 	.byte	0x00, 0xf0, 0x21, 0x00


	//----- nvinfo : EIATTR_KPARAM_INFO
	.align		4
.L_282:
        /*0048*/ 	.byte	0x04, 0x17
        /*004a*/ 	.short	(.L_284 - .L_283)
.L_283:
        /*004c*/ 	.word	0x00000000
        /*0050*/ 	.short	0x0003
        /*0052*/ 	.short	0x0018
        /*0054*/ 	.byte	0x00, 0xf5, 0x21, 0x00


	//----- nvinfo : EIATTR_KPARAM_INFO
	.align		4
.L_284:
        /*0058*/ 	.byte	0x04, 0x17
        /*005a*/ 	.short	(.L_286 - .L_285)
.L_285:
        /*005c*/ 	.word	0x00000000
        /*0060*/ 	.short	0x0002
        /*0062*/ 	.short	0x0010
        /*0064*/ 	.byte	0x00, 0xf5, 0x21, 0x00


	//----- nvinfo : EIATTR_KPARAM_INFO
	.align		4
.L_286:
        /*0068*/ 	.byte	0x04, 0x17
        /*006a*/ 	.short	(.L_288 - .L_287)
.L_287:
        /*006c*/ 	.word	0x00000000
        /*0070*/ 	.short	0x0001
        /*0072*/ 	.short	0x0008
        /*0074*/ 	.byte	0x00, 0xf5, 0x21, 0x00


	//----- nvinfo : EIATTR_KPARAM_INFO
	.align		4
.L_288:
        /*0078*/ 	.byte	0x04, 0x17
        /*007a*/ 	.short	(.L_290 - .L_289)
.L_289:
        /*007c*/ 	.word	0x00000000
        /*0080*/ 	.short	0x0000
        /*0082*/ 	.short	0x0000
        /*0084*/ 	.byte	0x00, 0xf5, 0x21, 0x00


	//----- nvinfo : EIATTR_SPARSE_MMA_MASK
	.align		4
.L_290:
        /*0088*/ 	.byte	0x03, 0x50
        /*008a*/ 	.short	0x0000


	//----- nvinfo : EIATTR_MAXREG_COUNT
	.align		4
        /*008c*/ 	.byte	0x03, 0x1b
        /*008e*/ 	.short	0x00ff


	//----- nvinfo : EIATTR_NUM_BARRIERS
	.align		4
        /*0090*/ 	.byte	0x02, 0x4c
        /*0092*/ 	.byte	0x01
	.zero		1


	//----- nvinfo : EIATTR_MERCURY_ISA_VERSION
	.align		4
        /*0094*/ 	.byte	0x03, 0x5f
        /*0096*/ 	.short	0x0101


	//----- nvinfo : EIATTR_COOP_GROUP_MASK_REGIDS
	.align		4
        /*0098*/ 	.byte	0x04, 0x29
        /*009a*/ 	.short	(.L_292 - .L_291)


	//   ....[0]....
.L_291:
        /*009c*/ 	.word	0xffffffff


	//   ....[1]....
        /*00a0*/ 	.word	0xffffffff


	//   ....[2]....
        /*00a4*/ 	.word	0xffffffff


	//   ....[3]....
        /*00a8*/ 	.word	0xffffffff


	//   ....[4]....
        /*00ac*/ 	.word	0xffffffff


	//----- nvinfo : EIATTR_COOP_GROUP_INSTR_OFFSETS
	.align		4
.L_292:
        /*00b0*/ 	.byte	0x04, 0x28
        /*00b2*/ 	.short	(.L_294 - .L_293)


	//   ....[0]....
.L_293:
        /*00b4*/ 	.word	0x000019f0


	//   ....[1]....
        /*00b8*/ 	.word	0x00001a10


	//   ....[2]....
        /*00bc*/ 	.word	0x00001a30


	//   ....[3]....
        /*00c0*/ 	.word	0x00001a50


	//   ....[4]....
        /*00c4*/ 	.word	0x00001a70


	//----- nvinfo : EIATTR_VRC_CTA_INIT_COUNT
	.align		4
.L_294:
        /*00c8*/ 	.byte	0x02, 0x4a
	.zero		1
	.zero		1


	//----- nvinfo : EIATTR_EXIT_INSTR_OFFSETS
	.align		4
        /*00cc*/ 	.byte	0x04, 0x1c
        /*00ce*/ 	.short	(.L_296 - .L_295)


	//   ....[0]....
.L_295:
        /*00d0*/ 	.word	0x000030e0


	//   ....[1]....
        /*00d4*/ 	.word	0x00003120


	//----- nvinfo : EIATTR_MAX_THREADS
	.align		4
.L_296:
        /*00d8*/ 	.byte	0x04, 0x05
        /*00da*/ 	.short	(.L_298 - .L_297)
.L_297:
        /*00dc*/ 	.word	0x00000100
        /*00e0*/ 	.word	0x00000001
        /*00e4*/ 	.word	0x00000001


	//----- nvinfo : EIATTR_CBANK_PARAM_SIZE
	.align		4
.L_298:
        /*00e8*/ 	.byte	0x03, 0x19
        /*00ea*/ 	.short	0x0031


	//----- nvinfo : EIATTR_PARAM_CBANK
	.align		4
        /*00ec*/ 	.byte	0x04, 0x0a
        /*00ee*/ 	.short	(.L_300 - .L_299)
	.align		4
.L_299:
        /*00f0*/ 	.word	index@(.nv.constant0._ZN3cub18CUB_300001_SM_10006detail10radix_sort31DeviceRadixSortSingleTileKernelINS1_5radix10policy_hubIiNS0_8NullTypeEyE10Policy1000ELNS0_9SortOrderE0EiS6_yNS1_21identity_decomposer_tEEEvPKT1_PSB_PKT2_PSF_T3_iiT4_)
        /*00f4*/ 	.short	0x0380
        /*00f6*/ 	.short	0x0031


	//----- nvinfo : EIATTR_SW_WAR
	.align		4
.L_300:
        /*00f8*/ 	.byte	0x04, 0x36
        /*00fa*/ 	.short	(.L_302 - .L_301)
.L_301:
        /*00fc*/ 	.word	0x00000008
.L_302:


//--------------------- .nv.info._ZN3cub18CUB_300001_SM_10006detail8for_each13static_kernelINS2_12policy_hub_t12policy_500_tElN6thrust24THRUST_300001_SM_1000_NS8cuda_cub20__uninitialized_copy7functorINS7_6detail15normal_iteratorINS7_10device_ptrIiEEEENS7_7pointerIiNS8_3tagENS7_11use_defaultESI_EEEEEEvT0_T1_ --------------------------
	.section	.nv.info._ZN3cub18CUB_300001_SM_10006detail8for_each13static_kernelINS2_12policy_hub_t12policy_500_tElN6thrust24THRUST_300001_SM_1000_NS8cuda_cub20__uninitialized_copy7functorINS7_6detail15normal_iteratorINS7_10device_ptrIiEEEENS7_7pointerIiNS8_3tagENS7_11use_defaultESI_EEEEEEvT0_T1_,"",@"SHT_CUDA_INFO"
	.sectionflags	@""
	.align	4


	//----- nvinfo : EIATTR_CUDA_API_VERSION
	.align		4
        /*0000*/ 	.byte	0x04, 0x37
        /*0002*/ 	.short	(.L_304 - .L_303)
.L_303:
        /*0004*/ 	.word	0x00000082


	//----- nvinfo : EIATTR_KPARAM_INFO
	.align		4
.L_304:
        /*0008*/ 	.byte	0x04, 0x17
        /*000a*/ 	.short	(.L_306 - .L_305)
.L_305:
        /*000c*/ 	.word	0x00000000
        /*0010*/ 	.short	0x0001
        /*0012*/ 	.short	0x0008
        /*0014*/ 	.byte	0x00, 0xf0, 0x41, 0x00


	//----- nvinfo : EIATTR_KPARAM_INFO
	.align		4
.L_306:
        /*0018*/ 	.byte	0x04, 0x17
        /*001a*/ 	.short	(.L_308 - .L_307)
.L_307:
        /*001c*/ 	.word	0x00000000
        /*0020*/ 	.short	0x0000
        /*0022*/ 	.short	0x0000
        /*0024*/ 	.byte	0x00, 0xf0, 0x21, 0x00


	//----- nvinfo : EIATTR_SPARSE_MMA_MASK
	.align		4
.L_308:
        /*0028*/ 	.byte	0x03, 0x50
        /*002a*/ 	.short	0x0000


	//----- nvinfo : EIATTR_MAXREG_COUNT
	.align		4
        /*002c*/ 	.byte	0x03, 0x1b
        /*002e*/ 	.short	0x00ff


	//----- nvinfo : EIATTR_MERCURY_ISA_VERSION
	.align		4
        /*0030*/ 	.byte	0x03, 0x5f
        /*0032*/ 	.short	0x0101


	//----- nvinfo : EIATTR_VRC_CTA_INIT_COUNT
	.align		4
        /*0034*/ 	.byte	0x02, 0x4a
	.zero		1
	.zero		1


	//----- nvinfo : EIATTR_EXIT_INSTR_OFFSETS
	.align		4
        /*0038*/ 	.byte	0x04, 0x1c
        /*003a*/ 	.short	(.L_310 - .L_309)


	//   ....[0]....
.L_309:
        /*003c*/ 	.word	0x00000190


	//   ....[1]....
        /*0040*/ 	.word	0x00000320


	//   ....[2]....
        /*0044*/ 	.word	0x000003f0


	//----- nvinfo : EIATTR_MAX_THREADS
	.align		4
.L_310:
        /*0048*/ 	.byte	0x04, 0x05
        /*004a*/ 	.short	(.L_312 - .L_311)
.L_311:
        /*004c*/ 	.word	0x00000100
        /*0050*/ 	.word	0x00000001
        /*0054*/ 	.word	0x00000001


	//----- nvinfo : EIATTR_CRS_STACK_SIZE
	.align		4
.L_312:
        /*0058*/ 	.byte	0x04, 0x1e
        /*005a*/ 	.short	(.L_314 - .L_313)
.L_313:
        /*005c*/ 	.word	0x00000000


	//----- nvinfo : EIATTR_CBANK_PARAM_SIZE
	.align		4
.L_314:
        /*0060*/ 	.byte	0x03, 0x19
        /*0062*/ 	.short	0x0018


	//----- nvinfo : EIATTR_PARAM_CBANK
	.align		4
        /*0064*/ 	.byte	0x04, 0x0a
        /*0066*/ 	.short	(.L_316 - .L_315)
	.align		4
.L_315:
        /*0068*/ 	.word	index@(.nv.constant0._ZN3cub18CUB_300001_SM_10006detail8for_each13static_kernelINS2_12policy_hub_t12policy_500_tElN6thrust24THRUST_300001_SM_1000_NS8cuda_cub20__uninitialized_copy7functorINS7_6detail15normal_iteratorINS7_10device_ptrIiEEEENS7_7pointerIiNS8_3tagENS7_11use_defaultESI_EEEEEEvT0_T1_)
        /*006c*/ 	.short	0x0380
        /*006e*/ 	.short	0x0018


	//----- nvinfo : EIATTR_SW_WAR
	.align		4
.L_316:
        /*0070*/ 	.byte	0x04, 0x36
        /*0072*/ 	.short	(.L_318 - .L_317)
.L_317:
        /*0074*/ 	.word	0x00000008
.L_318:


//--------------------- .nv.info._ZN3cub18CUB_300001_SM_10006detail11EmptyKernelIvEEvv --------------------------
	.section	.nv.info._ZN3cub18CUB_300001_SM_10006detail11EmptyKernelIvEEvv,"",@"SHT_CUDA_INFO"
	.sectionflags	@""
	.align	4


	//----- nvinfo : EIATTR_CUDA_API_VERSION
	.align		4
        /*0000*/ 	.byte	0x04, 0x37
        /*0002*/ 	.short	(.L_320 - .L_319)
.L_319:
        /*0004*/ 	.word	0x00000082


	//----- nvinfo : EIATTR_SPARSE_MMA_MASK
	.align		4
.L_320:
        /*0008*/ 	.byte	0x03, 0x50
        /*000a*/ 	.short	0x0000


	//----- nvinfo : EIATTR_MAXREG_COUNT
	.align		4
        /*000c*/ 	.byte	0x03, 0x1b
        /*000e*/ 	.short	0x00ff


	//----- nvinfo : EIATTR_MERCURY_ISA_VERSION
	.align		4
        /*0010*/ 	.byte	0x03, 0x5f
        /*0012*/ 	.short	0x0101


	//----- nvinfo : EIATTR_VRC_CTA_INIT_COUNT
	.align		4
        /*0014*/ 	.byte	0x02, 0x4a
	.zero		1
	.zero		1


	//----- nvinfo : EIATTR_EXIT_INSTR_OFFSETS
	.align		4
        /*0018*/ 	.byte	0x04, 0x1c
        /*001a*/ 	.short	(.L_322 - .L_321)


	//   ....[0]....
.L_321:
        /*001c*/ 	.word	0x00000010


	//----- nvinfo : EIATTR_SW_WAR
	.align		4
.L_322:
        /*0020*/ 	.byte	0x04, 0x36
        /*0022*/ 	.short	(.L_324 - .L_323)
.L_323:
        /*0024*/ 	.word	0x00000008
.L_324:


//--------------------- .nv.callgraph             --------------------------
	.section	.nv.callgraph,"",@"SHT_CUDA_CALLGRAPH"
	.align	4
	.sectionentsize	8
	.align		4
        /*0000*/ 	.word	0x00000000
	.align		4
        /*0004*/ 	.word	0xffffffff
	.align		4
        /*0008*/ 	.word	0x00000000
	.align		4
        /*000c*/ 	.word	0xfffffffe
	.align		4
        /*0010*/ 	.word	0x00000000
	.align		4
        /*0014*/ 	.word	0xfffffffd
	.align		4
        /*0018*/ 	.word	0x00000000
	.align		4
        /*001c*/ 	.word	0xfffffffc


//--------------------- .nv.constant4             --------------------------
	.section	.nv.constant4,"a",@progbits
	.align	8
	.align		8
.nv.constant4:
        /*0000*/ 	.dword	_ZN34_INTERNAL_e6283b60_4_k_cu_1b39e34d4cuda3std3__45__cpo5beginE
	.align		8
        /*0008*/ 	.dword	_ZN34_INTERNAL_e6283b60_4_k_cu_1b39e34d4cuda3std3__45__cpo3endE
	.align		8
        /*0010*/ 	.dword	_ZN34_INTERNAL_e6283b60_4_k_cu_1b39e34d4cuda3std3__45__cpo6cbeginE
	.align		8
        /*0018*/ 	.dword	_ZN34_INTERNAL_e6283b60_4_k_cu_1b39e34d4cuda3std3__45__cpo4cendE
	.align		8
        /*0020*/ 	.dword	_ZN34_INTERNAL_e6283b60_4_k_cu_1b39e34d4cuda3std3__45__cpo6rbeginE
	.align		8
        /*0028*/ 	.dword	_ZN34_INTERNAL_e6283b60_4_k_cu_1b39e34d4cuda3std3__45__cpo4rendE
	.align		8
        /*0030*/ 	.dword	_ZN34_INTERNAL_e6283b60_4_k_cu_1b39e34d4cuda3std3__45__cpo7crbeginE
	.align		8
        /*0038*/ 	.dword	_ZN34_INTERNAL_e6283b60_4_k_cu_1b39e34d4cuda3std3__45__cpo5crendE
	.align		8
        /*0040*/ 	.dword	_ZN34_INTERNAL_e6283b60_4_k_cu_1b39e34d4cuda3std3__436_GLOBAL__N__e6283b60_4_k_cu_1b39e34d6ignoreE
	.align		8
        /*0048*/ 	.dword	_ZN34_INTERNAL_e6283b60_4_k_cu_1b39e34d4cuda3std3__419piecewise_constructE
	.align		8
        /*0050*/ 	.dword	_ZN34_INTERNAL_e6283b60_4_k_cu_1b39e34d4cuda3std3__48in_placeE
	.align		8
        /*0058*/ 	.dword	_ZN34_INTERNAL_e6283b60_4_k_cu_1b39e34d4cuda3std3__420unreachable_sentinelE
	.align		8
        /*0060*/ 	.dword	_ZN34_INTERNAL_e6283b60_4_k_cu_1b39e34d4cuda3std3__47nulloptE
	.align		8
        /*0068*/ 	.dword	_ZN34_INTERNAL_e6283b60_4_k_cu_1b39e34d4cuda3std3__48unexpectE
	.align		8
        /*0070*/ 	.dword	_ZN34_INTERNAL_e6283b60_4_k_cu_1b39e34d4cuda3std6ranges3__45__cpo4swapE
	.align		8
        /*0078*/ 	.dword	_ZN34_INTERNAL_e6283b60_4_k_cu_1b39e34d4cuda3std6ranges3__45__cpo9iter_moveE
	.align		8
        /*0080*/ 	.dword	_ZN34_INTERNAL_e6283b60_4_k_cu_1b39e34d4cuda3std6ranges3__45__cpo5beginE
	.align		8
        /*0088*/ 	.dword	_ZN34_INTERNAL_e6283b60_4_k_cu_1b39e34d4cuda3std6ranges3__45__cpo3endE
	.align		8
        /*0090*/ 	.dword	_ZN34_INTERNAL_e6283b60_4_k_cu_1b39e34d4cuda3std6ranges3__45__cpo6cbeginE
	.align		8
        /*0098*/ 	.dword	_ZN34_INTERNAL_e6283b60_4_k_cu_1b39e34d4cuda3std6ranges3__45__cpo4cendE
	.align		8
        /*00a0*/ 	.dword	_ZN34_INTERNAL_e6283b60_4_k_cu_1b39e34d4cuda3std6ranges3__45__cpo7advanceE
	.align		8
        /*00a8*/ 	.dword	_ZN34_INTERNAL_e6283b60_4_k_cu_1b39e34d4cuda3std6ranges3__45__cpo9iter_swapE
	.align		8
        /*00b0*/ 	.dword	_ZN34_INTERNAL_e6283b60_4_k_cu_1b39e34d4cuda3std6ranges3__45__cpo4nextE
	.align		8
        /*00b8*/ 	.dword	_ZN34_INTERNAL_e6283b60_4_k_cu_1b39e34d4cuda3std6ranges3__45__cpo4prevE
	.align		8
        /*00c0*/ 	.dword	_ZN34_INTERNAL_e6283b60_4_k_cu_1b39e34d4cuda3std6ranges3__45__cpo4dataE
	.align		8
        /*00c8*/ 	.dword	_ZN34_INTERNAL_e6283b60_4_k_cu_1b39e34d4cuda3std6ranges3__45__cpo5cdataE
	.align		8
        /*00d0*/ 	.dword	_ZN34_INTERNAL_e6283b60_4_k_cu_1b39e34d4cuda3std6ranges3__45__cpo4sizeE
	.align		8
        /*00d8*/ 	.dword	_ZN34_INTERNAL_e6283b60_4_k_cu_1b39e34d4cuda3std6ranges3__45__cpo5ssizeE
	.align		8
        /*00e0*/ 	.dword	_ZN34_INTERNAL_e6283b60_4_k_cu_1b39e34d4cuda3std6ranges3__45__cpo8distanceE
	.align		8
        /*00e8*/ 	.dword	_ZN34_INTERNAL_e6283b60_4_k_cu_1b39e34d6thrust24THRUST_300001_SM_1000_NS8cuda_cub3parE
	.align		8
        /*00f0*/ 	.dword	_ZN34_INTERNAL_e6283b60_4_k_cu_1b39e34d6thrust24THRUST_300001_SM_1000_NS8cuda_cub10par_nosyncE
	.align		8
        /*00f8*/ 	.dword	_ZN34_INTERNAL_e6283b60_4_k_cu_1b39e34d6thrust24THRUST_300001_SM_1000_NS6system6detail10sequential3seqE
	.align		8
        /*0100*/ 	.dword	_ZN34_INTERNAL_e6283b60_4_k_cu_1b39e34d6thrust24THRUST_300001_SM_1000_NS6system3cpp3parE
	.align		8
        /*0108*/ 	.dword	_ZN34_INTERNAL_e6283b60_4_k_cu_1b39e34d6thrust24THRUST_300001_SM_1000_NS12placeholders2_1E
	.align		8
        /*0110*/ 	.dword	_ZN34_INTERNAL_e6283b60_4_k_cu_1b39e34d6thrust24THRUST_300001_SM_1000_NS12placeholders2_2E
	.align		8
        /*0118*/ 	.dword	_ZN34_INTERNAL_e6283b60_4_k_cu_1b39e34d6thrust24THRUST_300001_SM_1000_NS12placeholders2_3E
	.align		8
        /*0120*/ 	.dword	_ZN34_INTERNAL_e6283b60_4_k_cu_1b39e34d6thrust24THRUST_300001_SM_1000_NS12placeholders2_4E
	.align		8
        /*0128*/ 	.dword	_ZN34_INTERNAL_e6283b60_4_k_cu_1b39e34d6thrust24THRUST_300001_SM_1000_NS12placeholders2_5E
	.align		8
        /*0130*/ 	.dword	_ZN34_INTERNAL_e6283b60_4_k_cu_1b39e34d6thrust24THRUST_300001_SM_1000_NS12placeholders2_6E
	.align		8
        /*0138*/ 	.dword	_ZN34_INTERNAL_e6283b60_4_k_cu_1b39e34d6thrust24THRUST_300001_SM_1000_NS12placeholders2_7E
	.align		8
        /*0140*/ 	.dword	_ZN34_INTERNAL_e6283b60_4_k_cu_1b39e34d6thrust24THRUST_300001_SM_1000_NS12placeholders2_8E
	.align		8
        /*0148*/ 	.dword	_ZN34_INTERNAL_e6283b60_4_k_cu_1b39e34d6thrust24THRUST_300001_SM_1000_NS12placeholders2_9E
	.align		8
        /*0150*/ 	.dword	_ZN34_INTERNAL_e6283b60_4_k_cu_1b39e34d6thrust24THRUST_300001_SM_1000_NS12placeholders3_10E
	.align		8
        /*0158*/ 	.dword	_ZN34_INTERNAL_e6283b60_4_k_cu_1b39e34d6thrust24THRUST_300001_SM_1000_NS3seqE
	.align		8
        /*0160*/ 	.dword	_ZN34_INTERNAL_e6283b60_4_k_cu_1b39e34d6thrust24THRUST_300001_SM_1000_NS6deviceE


//--------------------- .text._ZN3cub18CUB_300001_SM_10006detail10radix_sort29DeviceRadixSortOnesweepKernelINS1_5radix10policy_hubIiNS0_8NullTypeEyE10Policy1000ELNS0_9SortOrderE1EiS6_yiiNS1_21identity_decomposer_tEEEvPT5_SC_PT3_PKSD_PT1_PKSH_PT2_PKSL_T4_iiT6_ --------------------------
	.section	.text._ZN3cub18CUB_300001_SM_10006detail10radix_sort29DeviceRadixSortOnesweepKernelINS1_5radix10policy_hubIiNS0_8NullTypeEyE10Policy1000ELNS0_9SortOrderE1EiS6_yiiNS1_21identity_decomposer_tEEEvPT5_SC_PT3_PKSD_PT1_PKSH_PT2_PKSL_T4_iiT6_,"ax",@progbits
	.align	128
        .global         _ZN3cub18CUB_300001_SM_10006detail10radix_sort29DeviceRadixSortOnesweepKernelINS1_5radix10policy_hubIiNS0_8NullTypeEyE10Policy1000ELNS0_9SortOrderE1EiS6_yiiNS1_21identity_decomposer_tEEEvPT5_SC_PT3_PKSD_PT1_PKSH_PT2_PKSL_T4_iiT6_
        .type           _ZN3cub18CUB_300001_SM_10006detail10radix_sort29DeviceRadixSortOnesweepKernelINS1_5radix10policy_hubIiNS0_8NullTypeEyE10Policy1000ELNS0_9SortOrderE1EiS6_yiiNS1_21identity_decomposer_tEEEvPT5_SC_PT3_PKSD_PT1_PKSH_PT2_PKSL_T4_iiT6_,@function
        .size           _ZN3cub18CUB_300001_SM_10006detail10radix_sort29DeviceRadixSortOnesweepKernelINS1_5radix10policy_hubIiNS0_8NullTypeEyE10Policy1000ELNS0_9SortOrderE1EiS6_yiiNS1_21identity_decomposer_tEEEvPT5_SC_PT3_PKSD_PT1_PKSH_PT2_PKSL_T4_iiT6_,(.L_x_435 - _ZN3cub18CUB_300001_SM_10006detail10radix_sort29DeviceRadixSortOnesweepKernelINS1_5radix10policy_hubIiNS0_8NullTypeEyE10Policy1000ELNS0_9SortOrderE1EiS6_yiiNS1_21identity_decomposer_tEEEvPT5_SC_PT3_PKSD_PT1_PKSH_PT2_PKSL_T4_iiT6_)
        .other          _ZN3cub18CUB_300001_SM_10006detail10radix_sort29DeviceRadixSortOnesweepKernelINS1_5radix10policy_hubIiNS0_8NullTypeEyE10Policy1000ELNS0_9SortOrderE1EiS6_yiiNS1_21identity_decomposer_tEEEvPT5_SC_PT3_PKSD_PT1_PKSH_PT2_PKSL_T4_iiT6_,@"STO_CUDA_ENTRY STV_DEFAULT"
_ZN3cub18CUB_300001_SM_10006detail10radix_sort29DeviceRadixSortOnesweepKernelINS1_5radix10policy_hubIiNS0_8NullTypeEyE10Policy1000ELNS0_9SortOrderE1EiS6_yiiNS1_21identity_decomposer_tEEEvPT5_SC_PT3_PKSD_PT1_PKSH_PT2_PKSL_T4_iiT6_:
.text._ZN3cub18CUB_300001_SM_10006detail10radix_sort29DeviceRadixSortOnesweepKernelINS1_5radix10policy_hubIiNS0_8NullTypeEyE10Policy1000ELNS0_9SortOrderE1EiS6_yiiNS1_21identity_decomposer_tEEEvPT5_SC_PT3_PKSD_PT1_PKSH_PT2_PKSL_T4_iiT6_:
[----:B------:R-:W-:Y:S01]  /*0000*/  LDC R1, c[0x0][0x37c] ;  /* 0x0000df00ff017b82 */ /* 0x000fe20000000800 */
[----:B------:R-:W0:Y:S01]  /*0010*/  S2R R3, SR_TID.X ;  /* 0x0000000000037919 */ /* 0x000e220000002100 */
[----:B------:R-:W1:Y:S01]  /*0020*/  LDCU.64 UR8, c[0x0][0x358] ;  /* 0x00006b00ff0877ac */ /* 0x000e620008000a00 */
[----:B------:R-:W-:Y:S01]  /*0030*/  BSSY.RECONVERGENT B0, `(.L_x_0) ;  /* 0x000000a000007945 */ /* 0x000fe20003800200 */
[----:B0-----:R-:W-:-:S13]  /*0040*/  ISETP.NE.AND P0, PT, R3, RZ, PT ;  /* 0x000000ff0300720c */ /* 0x001fda0003f05270 */
[----:B-1----:R-:W-:Y:S05]  /*0050*/  @P0 BRA `(.L_x_1) ;  /* 0x00000000001c0947 */ /* 0x002fea0003800000 */
[----:B------:R-:W0:Y:S01]  /*0060*/  LDC.64 R4, c[0x0][0x388] ;  /* 0x0000e200ff047b82 */ /* 0x000e220000000a00 */
[----:B------:R-:W-:-:S05]  /*0070*/  IMAD.MOV.U32 R7, RZ, RZ, 0x1 ;  /* 0x00000001ff077424 */ /* 0x000fca00078e00ff */
[----:B0-----:R-:W2:Y:S02]  /*0080*/  ATOMG.E.ADD.STRONG.GPU PT, R4, desc[UR8][R4.64], R7 ;  /* 0x80000007040479a8 */ /* 0x001ea400081ef108 */
[----:B------:R-:W0:Y:S01]  /*0090*/  S2UR UR5, SR_CgaCtaId ;  /* 0x00000000000579c3 */ /* 0x000e220000008800 */
[----:B------:R-:W-:Y:S02]  /*00a0*/  UMOV UR4, 0x400 ;  /* 0x0000040000047882 */ /* 0x000fe40000000000 */
[----:B0-----:R-:W-:-:S09]  /*00b0*/  ULEA UR4, UR5, UR4, 0x18 ;  /* 0x0000000405047291 */ /* 0x001fd2000f8ec0ff */
[----:B--2---:R0:W-:Y:S03]  /*00c0*/  STS [UR4+0x7200], R4 ;  /* 0x00720004ff007988 */ /* 0x0041e60008000804 */
.L_x_1:
[----:B------:R-:W-:Y:S05]  /*00d0*/  BSYNC.RECONVERGENT B0 ;  /* 0x0000000000007941 */ /* 0x000fea0003800200 */
.L_x_0:
[----:B------:R-:W1:Y:S08]  /*00e0*/  S2UR UR5, SR_CgaCtaId ;  /* 0x00000000000579c3 */ /* 0x000e700000008800 */
[----:B------:R-:W-:Y:S06]  /*00f0*/  BAR.SYNC.DEFER_BLOCKING 0x0 ;  /* 0x0000000000007b1d */ /* 0x000fec0000010000 */
[----:B------:R-:W-:Y:S01]  /*0100*/  UMOV UR4, 0x400 ;  /* 0x0000040000047882 */ /* 0x000fe20000000000 */
[----:B------:R-:W2:Y:S01]  /*0110*/  S2R R46, SR_LANEID ;  /* 0x00000000002e7919 */ /* 0x000ea20000000000 */
[----:B-1----:R-:W-:Y:S01]  /*0120*/  ULEA UR4, UR5, UR4, 0x18 ;  /* 0x0000000405047291 */ /* 0x002fe2000f8ec0ff */
[----:B------:R-:W1:Y:S08]  /*0130*/  LDCU UR5, c[0x0][0x3c0] ;  /* 0x00007800ff0577ac */ /* 0x000e700008000800 */
[----:B------:R-:W3:Y:S02]  /*0140*/  LDS R0, [UR4+0x7200] ;  /* 0x00720004ff007984 */ /* 0x000ee40008000800 */
[----:B---3--:R-:W-:-:S13]  /*0150*/  R2UR UR7, R0 ;  /* 0x00000000000772ca */ /* 0x008fda00000e0000 */
[----:B------:R-:W-:-:S04]  /*0160*/  UIMAD UR6, UR7, 0x1c80, URZ ;  /* 0x00001c80070678a4 */ /* 0x000fc8000f8e02ff */
[----:B------:R-:W-:Y:S02]  /*0170*/  UIADD3 UR10, UPT, UPT, UR6, 0x1c80, URZ ;  /* 0x00001c80060a7890 */ /* 0x000fe4000fffe0ff */
[----:B------:R-:W-:Y:S02]  /*0180*/  USHF.R.S32.HI UR11, URZ, 0x1f, UR6 ;  /* 0x0000001fff0b7899 */ /* 0x000fe40008011406 */
[----:B-1----:R-:W-:-:S09]  /*0190*/  UISETP.GT.AND UP0, UPT, UR10, UR5, UPT ;  /* 0x000000050a00728c */ /* 0x002fd2000bf04270 */
[----:B--2---:R-:W-:Y:S05]  /*01a0*/  BRA.U UP0, `(.L_x_2) ;  /* 0x0000000100707547 */ /* 0x004fea000b800000 */
[----:B------:R-:W0:Y:S01]  /*01b0*/  LDCU.64 UR12, c[0x0][0x3a8] ;  /* 0x00007500ff0c77ac */ /* 0x000e220008000a00 */
[C---:B------:R-:W-:Y:S02]  /*01c0*/  LOP3.LUT R0, R3.reuse, 0x1f, RZ, 0xc0, !PT ;  /* 0x0000001f03007812 */ /* 0x040fe400078ec0ff */
[----:B------:R-:W-:-:S05]  /*01d0*/  LOP3.LUT R5, R3, 0x3e0, RZ, 0xc0, !PT ;  /* 0x000003e003057812 */ /* 0x000fca00078ec0ff */
[----:B------:R-:W-:-:S05]  /*01e0*/  IMAD R0, R5, 0x13, R0 ;  /* 0x0000001305007824 */ /* 0x000fca00078e0200 */
[----:B------:R-:W-:-:S05]  /*01f0*/  IADD3 R0, P0, PT, R0, UR6, RZ ;  /* 0x0000000600007c10 */ /* 0x000fca000ff1e0ff */
[----:B------:R-:W-:Y:S01]  /*0200*/  IMAD.X R5, RZ, RZ, UR11, P0 ;  /* 0x0000000bff057e24 */ /* 0x000fe200080e06ff */
[----:B0-----:R-:W-:-:S04]  /*0210*/  LEA R4, P0, R0, UR12, 0x2 ;  /* 0x0000000c00047c11 */ /* 0x001fc8000f8010ff */
[----:B------:R-:W-:-:S05]  /*0220*/  LEA.HI.X R5, R0, UR13, R5, 0x2, P0 ;  /* 0x0000000d00057c11 */ /* 0x000fca00080f1405 */
[----:B------:R0:W5:Y:S04]  /*0230*/  LDG.E R44, desc[UR8][R4.64] ;  /* 0x00000008042c7981 */ /* 0x000168000c1e1900 */
        /* <DEDUP_REMOVED lines=17> */
[----:B------:R0:W5:Y:S01]  /*0350*/  LDG.E R24, desc[UR8][R4.64+0x900] ;  /* 0x0009000804187981 */ /* 0x000162000c1e1900 */
[----:B------:R-:W-:Y:S05]  /*0360*/  BRA `(.L_x_3) ;  /* 0x0000000400507947 */ /* 0x000fea0003800000 */
.L_x_2:
[C---:B------:R-:W-:Y:S01]  /*0370*/  LOP3.LUT R0, R3.reuse, 0x1f, RZ, 0xc0, !PT ;  /* 0x0000001f03007812 */ /* 0x040fe200078ec0ff */
[----:B------:R-:W1:Y:S01]  /*0380*/  LDCU.64 UR12, c[0x0][0x3a8] ;  /* 0x00007500ff0c77ac */ /* 0x000e620008000a00 */
[----:B------:R-:W-:Y:S01]  /*0390*/  LOP3.LUT R5, R3, 0x3e0, RZ, 0xc0, !PT ;  /* 0x000003e003057812 */ /* 0x000fe200078ec0ff */
[----:B------:R-:W-:Y:S01]  /*03a0*/  IMAD.MOV.U32 R44, RZ, RZ, -0x80000000 ;  /* 0x80000000ff2c7424 */ /* 0x000fe200078e00ff */
[----:B------:R-:W-:Y:S01]  /*03b0*/  UIADD3 UR5, UPT, UPT, -UR6, UR5, URZ ;  /* 0x0000000506057290 */ /* 0x000fe2000fffe1ff */
[----:B------:R-:W-:Y:S02]  /*03c0*/  IMAD.MOV.U32 R42, RZ, RZ, -0x80000000 ;  /* 0x80000000ff2a7424 */ /* 0x000fe400078e00ff */
[----:B------:R-:W-:Y:S02]  /*03d0*/  IMAD R7, R5, 0x13, R0 ;  /* 0x0000001305077824 */ /* 0x000fe400078e0200 */
[----:B------:R-:W-:Y:S02]  /*03e0*/  IMAD.MOV.U32 R43, RZ, RZ, -0x80000000 ;  /* 0x80000000ff2b7424 */ /* 0x000fe400078e00ff */
[C---:B------:R-:W-:Y:S01]  /*03f0*/  VIADD R0, R7.reuse, 0x20 ;  /* 0x0000002007007836 */ /* 0x040fe20000000000 */
[C---:B------:R-:W-:Y:S01]  /*0400*/  ISETP.GE.AND P1, PT, R7.reuse, UR5, PT ;  /* 0x0000000507007c0c */ /* 0x040fe2000bf26270 */
[----:B------:R-:W-:-:S02]  /*0410*/  VIADD R5, R7, 0x60 ;  /* 0x0000006007057836 */ /* 0x000fc40000000000 */
[C---:B0-----:R-:W-:Y:S01]  /*0420*/  VIADD R4, R7.reuse, 0x40 ;  /* 0x0000004007047836 */ /* 0x041fe20000000000 */
[----:B------:R-:W-:Y:S01]  /*0430*/  ISETP.GE.AND P2, PT, R0, UR5, PT ;  /* 0x0000000500007c0c */ /* 0x000fe2000bf46270 */
[C---:B------:R-:W-:Y:S01]  /*0440*/  VIADD R8, R7.reuse, 0xa0 ;  /* 0x000000a007087836 */ /* 0x040fe20000000000 */
[C---:B------:R-:W-:Y:S01]  /*0450*/  IADD3 R0, P0, PT, R7.reuse, UR6, RZ ;  /* 0x0000000607007c10 */ /* 0x040fe2000ff1e0ff */
[----:B------:R-:W-:Y:S01]  /*0460*/  VIADD R6, R7, 0x80 ;  /* 0x0000008007067836 */ /* 0x000fe20000000000 */
[----:B------:R-:W-:Y:S01]  /*0470*/  ISETP.GE.AND P4, PT, R5, UR5, PT ;  /* 0x0000000505007c0c */ /* 0x000fe2000bf86270 */
[----:B------:R-:W-:Y:S01]  /*0480*/  VIADD R9, R7, 0xc0 ;  /* 0x000000c007097836 */ /* 0x000fe20000000000 */
[----:B------:R-:W-:Y:S01]  /*0490*/  ISETP.GE.AND P3, PT, R4, UR5, PT ;  /* 0x0000000504007c0c */ /* 0x000fe2000bf66270 */
[----:B------:R-:W-:Y:S01]  /*04a0*/  IMAD.X R5, RZ, RZ, UR11, P0 ;  /* 0x0000000bff057e24 */ /* 0x000fe200080e06ff */
[----:B-1----:R-:W-:Y:S02]  /*04b0*/  LEA R4, P0, R0, UR12, 0x2 ;  /* 0x0000000c00047c11 */ /* 0x002fe4000f8010ff */
[----:B------:R-:W-:-:S02]  /*04c0*/  ISETP.GE.AND P6, PT, R8, UR5, PT ;  /* 0x0000000508007c0c */ /* 0x000fc4000bfc6270 */
[----:B------:R-:W-:Y:S01]  /*04d0*/  LEA.HI.X R5, R0, UR13, R5, 0x2, P0 ;  /* 0x0000000d00057c11 */ /* 0x000fe200080f1405 */
[----:B------:R-:W-:Y:S01]  /*04e0*/  VIADD R0, R7, 0xe0 ;  /* 0x000000e007007836 */ /* 0x000fe20000000000 */
[----:B------:R-:W-:Y:S01]  /*04f0*/  ISETP.GE.AND P5, PT, R6, UR5, PT ;  /* 0x0000000506007c0c */ /* 0x000fe2000bfa6270 */
[----:B------:R-:W-:Y:S01]  /*0500*/  IMAD.MOV.U32 R8, RZ, RZ, -0x80000000 ;  /* 0x80000000ff087424 */ /* 0x000fe200078e00ff */
[----:B------:R-:W-:Y:S01]  /*0510*/  ISETP.GE.AND P0, PT, R9, UR5, PT ;  /* 0x0000000509007c0c */ /* 0x000fe2000bf06270 */
[----:B------:R1:W5:Y:S01]  /*0520*/  @!P1 LDG.E R44, desc[UR8][R4.64] ;  /* 0x00000008042c9981 */ /* 0x000362000c1e1900 */
[----:B------:R-:W-:Y:S01]  /*0530*/  ISETP.GE.AND P1, PT, R0, UR5, PT ;  /* 0x0000000500007c0c */ /* 0x000fe2000bf26270 */
[C---:B------:R-:W-:Y:S02]  /*0540*/  VIADD R0, R7.reuse, 0x120 ;  /* 0x0000012007007836 */ /* 0x040fe40000000000 */
[----:B------:R1:W5:Y:S01]  /*0550*/  @!P3 LDG.E R42, desc[UR8][R4.64+0x100] ;  /* 0x00010008042ab981 */ /* 0x000362000c1e1900 */
[----:B------:R-:W-:-:S02]  /*0560*/  VIADD R6, R7, 0x100 ;  /* 0x0000010007067836 */ /* 0x000fc40000000000 */
[----:B------:R-:W-:Y:S01]  /*0570*/  ISETP.GE.AND P3, PT, R0, UR5, PT ;  /* 0x0000000500007c0c */ /* 0x000fe2000bf66270 */
[----:B------:R-:W-:Y:S01]  /*0580*/  VIADD R0, R7, 0x140 ;  /* 0x0000014007007836 */ /* 0x000fe20000000000 */
[----:B------:R1:W5:Y:S01]  /*0590*/  @!P4 LDG.E R8, desc[UR8][R4.64+0x180] ;  /* 0x000180080408c981 */ /* 0x000362000c1e1900 */
[----:B------:R-:W-:-:S03]  /*05a0*/  IMAD.MOV.U32 R10, RZ, RZ, -0x80000000 ;  /* 0x80000000ff0a7424 */ /* 0x000fc600078e00ff */
[----:B------:R-:W-:Y:S01]  /*05b0*/  ISETP.GE.AND P4, PT, R0, UR5, PT ;  /* 0x0000000500007c0c */ /* 0x000fe2000bf86270 */
[C---:B------:R-:W-:Y:S01]  /*05c0*/  VIADD R0, R7.reuse, 0x180 ;  /* 0x0000018007007836 */ /* 0x040fe20000000000 */
[----:B------:R1:W5:Y:S01]  /*05d0*/  @!P2 LDG.E R43, desc[UR8][R4.64+0x80] ;  /* 0x00008008042ba981 */ /* 0x000362000c1e1900 */
[----:B------:R-:W-:Y:S01]  /*05e0*/  ISETP.GE.AND P2, PT, R6, UR5, PT ;  /* 0x0000000506007c0c */ /* 0x000fe2000bf46270 */
[----:B------:R-:W-:Y:S02]  /*05f0*/  IMAD.MOV.U32 R12, RZ, RZ, -0x80000000 ;  /* 0x80000000ff0c7424 */ /* 0x000fe400078e00ff */
[----:B------:R1:W5:Y:S01]  /*0600*/  @!P6 LDG.E R10, desc[UR8][R4.64+0x280] ;  /* 0x00028008040ae981 */ /* 0x000362000c1e1900 */
[----:B------:R-:W-:Y:S01]  /*0610*/  ISETP.GE.AND P6, PT, R0, UR5, PT ;  /* 0x0000000500007c0c */ /* 0x000fe2000bfc6270 */
[C---:B------:R-:W-:Y:S02]  /*0620*/  VIADD R0, R7.reuse, 0x1a0 ;  /* 0x000001a007007836 */ /* 0x040fe40000000000 */
[----:B------:R-:W-:Y:S01]  /*0630*/  IMAD.MOV.U32 R9, RZ, RZ, -0x80000000 ;  /* 0x80000000ff097424 */ /* 0x000fe200078e00ff */
[----:B------:R1:W5:Y:S01]  /*0640*/  @!P0 LDG.E R12, desc[UR8][R4.64+0x300] ;  /* 0x00030008040c8981 */ /* 0x000362000c1e1900 */
[----:B------:R-:W-:Y:S01]  /*0650*/  VIADD R6, R7, 0x160 ;  /* 0x0000016007067836 */ /* 0x000fe20000000000 */
[----:B------:R-:W-:Y:S01]  /*0660*/  ISETP.GE.AND P0, PT, R0, UR5, PT ;  /* 0x0000000500007c0c */ /* 0x000fe2000bf06270 */
[----:B------:R-:W-:-:S02]  /*0670*/  IMAD.MOV.U32 R14, RZ, RZ, -0x80000000 ;  /* 0x80000000ff0e7424 */ /* 0x000fc400078e00ff */
[C---:B------:R-:W-:Y:S01]  /*0680*/  VIADD R0, R7.reuse, 0x1e0 ;  /* 0x000001e007007836 */ /* 0x040fe20000000000 */
[----:B------:R1:W5:Y:S01]  /*0690*/  @!P5 LDG.E R9, desc[UR8][R4.64+0x200] ;  /* 0x000200080409d981 */ /* 0x000362000c1e1900 */
[----:B------:R-:W-:Y:S01]  /*06a0*/  ISETP.GE.AND P5, PT, R6, UR5, PT ;  /* 0x0000000506007c0c */ /* 0x000fe2000bfa6270 */
[----:B------:R-:W-:Y:S02]  /*06b0*/  IMAD.MOV.U32 R13, RZ, RZ, -0x80000000 ;  /* 0x80000000ff0d7424 */ /* 0x000fe400078e00ff */
[----:B------:R1:W5:Y:S01]  /*06c0*/  @!P2 LDG.E R14, desc[UR8][R4.64+0x400] ;  /* 0x00040008040ea981 */ /* 0x000362000c1e1900 */
[----:B------:R-:W-:Y:S01]  /*06d0*/  IMAD.MOV.U32 R15, RZ, RZ, -0x80000000 ;  /* 0x80000000ff0f7424 */ /* 0x000fe200078e00ff */
[----:B------:R-:W-:Y:S01]  /*06e0*/  ISETP.GE.AND P2, PT, R0, UR5, PT ;  /* 0x0000000500007c0c */ /* 0x000fe2000bf46270 */
[C---:B------:R-:W-:Y:S01]  /*06f0*/  VIADD R6, R7.reuse, 0x1c0 ;  /* 0x000001c007067836 */ /* 0x040fe20000000000 */
[----:B------:R1:W5:Y:S01]  /*0700*/  @!P1 LDG.E R13, desc[UR8][R4.64+0x380] ;  /* 0x00038008040d9981 */ /* 0x000362000c1e1900 */
[----:B------:R-:W-:-:S02]  /*0710*/  VIADD R0, R7, 0x200 ;  /* 0x0000020007007836 */ /* 0x000fc40000000000 */
[----:B------:R-:W-:Y:S01]  /*0720*/  IMAD.MOV.U32 R16, RZ, RZ, -0x80000000 ;  /* 0x80000000ff107424 */ /* 0x000fe200078e00ff */
[----:B------:R1:W5:Y:S01]  /*0730*/  @!P3 LDG.E R15, desc[UR8][R4.64+0x480] ;  /* 0x00048008040fb981 */ /* 0x000362000c1e1900 */
[----:B------:R-:W-:Y:S01]  /*0740*/  IMAD.MOV.U32 R17, RZ, RZ, -0x80000000 ;  /* 0x80000000ff117424 */ /* 0x000fe200078e00ff */
[----:B------:R-:W-:Y:S01]  /*0750*/  ISETP.GE.AND P1, PT, R6, UR5, PT ;  /* 0x0000000506007c0c */ /* 0x000fe2000bf26270 */
[C---:B------:R-:W-:Y:S01]  /*0760*/  VIADD R6, R7.reuse, 0x220 ;  /* 0x0000022007067836 */ /* 0x040fe20000000000 */
[----:B------:R-:W-:Y:S01]  /*0770*/  ISETP.GE.AND P3, PT, R0, UR5, PT ;  /* 0x0000000500007c0c */ /* 0x000fe2000bf66270 */
[----:B------:R-:W-:Y:S01]  /*0780*/  VIADD R0, R7, 0x240 ;  /* 0x0000024007007836 */ /* 0x000fe20000000000 */
[----:B------:R1:W5:Y:S02]  /*0790*/  @!P4 LDG.E R16, desc[UR8][R4.64+0x500] ;  /* 0x000500080410c981 */ /* 0x000364000c1e1900 */
[----:B------:R-:W-:Y:S02]  /*07a0*/  ISETP.GE.AND P4, PT, R6, UR5, PT ;  /* 0x0000000506007c0c */ /* 0x000fe4000bf86270 */
[----:B------:R1:W5:Y:S01]  /*07b0*/  @!P5 LDG.E R17, desc[UR8][R4.64+0x580] ;  /* 0x000580080411d981 */ /* 0x000362000c1e1900 */
[----:B------:R-:W-:Y:S01]  /*07c0*/  ISETP.GE.AND P5, PT, R0, UR5, PT ;  /* 0x0000000500007c0c */ /* 0x000fe2000bfa6270 */
[----:B------:R-:W-:-:S02]  /*07d0*/  IMAD.MOV.U32 R18, RZ, RZ, -0x80000000 ;  /* 0x80000000ff127424 */ /* 0x000fc400078e00ff */
[----:B------:R-:W-:Y:S02]  /*07e0*/  IMAD.MOV.U32 R19, RZ, RZ, -0x80000000 ;  /* 0x80000000ff137424 */ /* 0x000fe400078e00ff */
[----:B------:R-:W-:Y:S02]  /*07f0*/  IMAD.MOV.U32 R20, RZ, RZ, -0x80000000 ;  /* 0x80000000ff147424 */ /* 0x000fe400078e00ff */
[----:B------:R-:W-:Y:S01]  /*0800*/  IMAD.MOV.U32 R21, RZ, RZ, -0x80000000 ;  /* 0x80000000ff157424 */ /* 0x000fe200078e00ff */
[----:B------:R1:W5:Y:S01]  /*0810*/  @!P6 LDG.E R18, desc[UR8][R4.64+0x600] ;  /* 0x000600080412e981 */ /* 0x000362000c1e1900 */
[----:B------:R-:W-:Y:S02]  /*0820*/  IMAD.MOV.U32 R22, RZ, RZ, -0x80000000 ;  /* 0x80000000ff167424 */ /* 0x000fe400078e00ff */
[----:B------:R-:W-:Y:S01]  /*0830*/  IMAD.MOV.U32 R23, RZ, RZ, -0x80000000 ;  /* 0x80000000ff177424 */ /* 0x000fe200078e00ff */
[----:B------:R1:W5:Y:S01]  /*0840*/  @!P0 LDG.E R19, desc[UR8][R4.64+0x680] ;  /* 0x0006800804138981 */ /* 0x000362000c1e1900 */
[----:B------:R-:W-:-:S03]  /*0850*/  IMAD.MOV.U32 R24, RZ, RZ, -0x80000000 ;  /* 0x80000000ff187424 */ /* 0x000fc600078e00ff */
[----:B------:R1:W5:Y:S04]  /*0860*/  @!P1 LDG.E R20, desc[UR8][R4.64+0x700] ;  /* 0x0007000804149981 */ /* 0x000368000c1e1900 */
[----:B------:R1:W5:Y:S04]  /*0870*/  @!P2 LDG.E R21, desc[UR8][R4.64+0x780] ;  /* 0x000780080415a981 */ /* 0x000368000c1e1900 */
[----:B------:R1:W5:Y:S04]  /*0880*/  @!P3 LDG.E R22, desc[UR8][R4.64+0x800] ;  /* 0x000800080416b981 */ /* 0x000368000c1e1900 */
[----:B------:R1:W5:Y:S04]  /*0890*/  @!P4 LDG.E R23, desc[UR8][R4.64+0x880] ;  /* 0x000880080417c981 */ /* 0x000368000c1e1900 */
[----:B------:R1:W5:Y:S02]  /*08a0*/  @!P5 LDG.E R24, desc[UR8][R4.64+0x900] ;  /* 0x000900080418d981 */ /* 0x000364000c1e1900 */
.L_x_3:
[----:B01----:R-:W-:Y:S01]  /*08b0*/  VIMNMX R5, PT, PT, R46, 0xe0, !PT ;  /* 0x000000e02e057848 */ /* 0x003fe20007fe0100 */
[----:B------:R-:W0:Y:S01]  /*08c0*/  LDCU UR5, c[0x0][0x3c8] ;  /* 0x00007900ff0577ac */ /* 0x000e220008000800 */
[----:B------:R-:W-:Y:S01]  /*08d0*/  SHF.R.U32.HI R0, RZ, 0x5, R3 ;  /* 0x00000005ff007819 */ /* 0x000fe20000011603 */
[----:B------:R-:W-:Y:S01]  /*08e0*/  BSSY.RECONVERGENT B0, `(.L_x_4) ;  /* 0x0000026000007945 */ /* 0x000fe20003800200 */
[--C-:B------:R-:W-:Y:S01]  /*08f0*/  IADD3 R5, PT, PT, R5, 0x1f, -R46.reuse ;  /* 0x0000001f05057810 */ /* 0x100fe20007ffe82e */
[----:B------:R-:W-:Y:S01]  /*0900*/  UMOV UR6, 0xffffffff ;  /* 0xffffffff00067882 */ /* 0x000fe20000000000 */
[----:B------:R-:W-:Y:S02]  /*0910*/  IMAD.MOV.U32 R7, RZ, RZ, R46 ;  /* 0x000000ffff077224 */ /* 0x000fe400078e002e */
[C---:B------:R-:W-:Y:S02]  /*0920*/  ISETP.GE.U32.AND P0, PT, R5.reuse, 0x1e0, PT ;  /* 0x000001e00500780c */ /* 0x040fe40003f06070 */
[----:B------:R-:W-:Y:S01]  /*0930*/  LEA.HI R6, R5, 0x1, RZ, 0x1b ;  /* 0x0000000105067811 */ /* 0x000fe200078fd8ff */
[----:B------:R-:W-:-:S03]  /*0940*/  IMAD.SHL.U32 R5, R0, 0x400, RZ ;  /* 0x0000040000057824 */ /* 0x000fc600078e00ff */
[----:B------:R-:W-:-:S04]  /*0950*/  LOP3.LUT R25, R6, 0xf, RZ, 0xc0, !PT ;  /* 0x0000000f06197812 */ /* 0x000fc800078ec0ff */
[----:B------:R-:W-:Y:S01]  /*0960*/  ISETP.NE.AND P1, PT, R25, RZ, PT ;  /* 0x000000ff1900720c */ /* 0x000fe20003f25270 */
[----:B0-----:R-:W-:Y:S02]  /*0970*/  USHF.L.U32 UR5, UR6, UR5, URZ ;  /* 0x0000000506057299 */ /* 0x001fe400080006ff */
[----:B------:R-:W-:Y:S10]  /*0980*/  @!P0 BRA `(.L_x_5) ;  /* 0x00000000006c8947 */ /* 0x000ff40003800000 */
[----:B------:R-:W-:Y:S01]  /*0990*/  IMAD R4, R46, 0x4, R5 ;  /* 0x000000042e047824 */ /* 0x000fe200078e0205 */
[----:B------:R-:W-:Y:S01]  /*09a0*/  LOP3.LUT R0, R6, 0xffffff0, RZ, 0xc0, !PT ;  /* 0x0ffffff006007812 */ /* 0x000fe200078ec0ff */
[----:B------:R-:W-:Y:S02]  /*09b0*/  IMAD.U32 R11, RZ, RZ, UR4 ;  /* 0x00000004ff0b7e24 */ /* 0x000fe4000f8e00ff */
[----:B------:R-:W-:Y:S02]  /*09c0*/  IMAD.MOV.U32 R7, RZ, RZ, R46 ;  /* 0x000000ffff077224 */ /* 0x000fe400078e002e */
[----:B------:R-:W-:Y:S01]  /*09d0*/  IMAD.MOV R0, RZ, RZ, -R0 ;  /* 0x000000ffff007224 */ /* 0x000fe200078e0a00 */
[----:B------:R-:W-:-:S07]  /*09e0*/  IADD3 R4, PT, PT, R4, 0x400, R11 ;  /* 0x0000040004047810 */ /* 0x000fce0007ffe00b */
.L_x_6:
[----:B------:R-:W-:Y:S01]  /*09f0*/  VIADD R0, R0, 0x10 ;  /* 0x0000001000007836 */ /* 0x000fe20000000000 */
[----:B------:R-:W-:Y:S01]  /*0a00*/  STS [R4+-0x400], RZ ;  /* 0xfffc00ff04007388 */ /* 0x000fe20000000800 */
[----:B------:R-:W-:-:S03]  /*0a10*/  VIADD R7, R7, 0x200 ;  /* 0x0000020007077836 */ /* 0x000fc60000000000 */
[----:B------:R-:W-:Y:S01]  /*0a20*/  ISETP.NE.AND P0, PT, R0, RZ, PT ;  /* 0x000000ff0000720c */ /* 0x000fe20003f05270 */
[----:B------:R-:W-:Y:S04]  /*0a30*/  STS [R4+-0x380], RZ ;  /* 0xfffc80ff04007388 */ /* 0x000fe80000000800 */
[----:B------:R-:W-:Y:S04]  /*0a40*/  STS [R4+-0x300], RZ ;  /* 0xfffd00ff04007388 */ /* 0x000fe80000000800 */
[----:B------:R-:W-:Y:S04]  /*0a50*/  STS [R4+-0x280], RZ ;  /* 0xfffd80ff04007388 */ /* 0x000fe80000000800 */
[----:B------:R-:W-:Y:S04]  /*0a60*/  STS [R4+-0x200], RZ ;  /* 0xfffe00ff04007388 */ /* 0x000fe80000000800 */
[----:B------:R-:W-:Y:S04]  /*0a70*/  STS [R4+-0x180], RZ ;  /* 0xfffe80ff04007388 */ /* 0x000fe80000000800 */
[----:B------:R-:W-:Y:S04]  /*0a80*/  STS [R4+-0x100], RZ ;  /* 0xffff00ff04007388 */ /* 0x000fe80000000800 */
[----:B------:R-:W-:Y:S04]  /*0a90*/  STS [R4+-0x80], RZ ;  /* 0xffff80ff04007388 */ /* 0x000fe80000000800 */
[----:B------:R-:W-:Y:S04]  /*0aa0*/  STS [R4], RZ ;  /* 0x000000ff04007388 */ /* 0x000fe80000000800 */
[----:B------:R-:W-:Y:S04]  /*0ab0*/  STS [R4+0x80], RZ ;  /* 0x000080ff04007388 */ /* 0x000fe80000000800 */
[----:B------:R-:W-:Y:S04]  /*0ac0*/  STS [R4+0x100], RZ ;  /* 0x000100ff04007388 */ /* 0x000fe80000000800 */
[----:B------:R-:W-:Y:S04]  /*0ad0*/  STS [R4+0x180], RZ ;  /* 0x000180ff04007388 */ /* 0x000fe80000000800 */
[----:B------:R-:W-:Y:S04]  /*0ae0*/  STS [R4+0x200], RZ ;  /* 0x000200ff04007388 */ /* 0x000fe80000000800 */
[----:B------:R-:W-:Y:S04]  /*0af0*/  STS [R4+0x280], RZ ;  /* 0x000280ff04007388 */ /* 0x000fe80000000800 */
[----:B------:R-:W-:Y:S04]  /*0b00*/  STS [R4+0x300], RZ ;  /* 0x000300ff04007388 */ /* 0x000fe80000000800 */
[----:B------:R0:W-:Y:S02]  /*0b10*/  STS [R4+0x380], RZ ;  /* 0x000380ff04007388 */ /* 0x0001e40000000800 */
[----:B0-----:R-:W-:Y:S01]  /*0b20*/  VIADD R4, R4, 0x800 ;  /* 0x0000080004047836 */ /* 0x001fe20000000000 */
[----:B------:R-:W-:Y:S06]  /*0b30*/  @P0 BRA `(.L_x_6) ;  /* 0xfffffffc00ac0947 */ /* 0x000fec000383ffff */
.L_x_5:
[----:B------:R-:W-:Y:S05]  /*0b40*/  BSYNC.RECONVERGENT B0 ;  /* 0x0000000000007941 */ /* 0x000fea0003800200 */
.L_x_4:
[----:B------:R-:W-:Y:S01]  /*0b50*/  BSSY.RECONVERGENT B0, `(.L_x_7) ;  /* 0x0000026000007945 */ /* 0x000fe20003800200 */
[----:B------:R-:W-:-:S03]  /*0b60*/  VIADD R4, R5, UR4 ;  /* 0x0000000405047c36 */ /* 0x000fc60008000000 */
[----:B------:R-:W-:Y:S05]  /*0b70*/  @!P1 BRA `(.L_x_8) ;  /* 0x00000000008c9947 */ /* 0x000fea0003800000 */
[----:B------:R-:W-:Y:S01]  /*0b80*/  ISETP.GE.U32.AND P0, PT, R25, 0x8, PT ;  /* 0x000000081900780c */ /* 0x000fe20003f06070 */
[----:B------:R-:W-:Y:S01]  /*0b90*/  BSSY.RECONVERGENT B1, `(.L_x_9) ;  /* 0x000000e000017945 */ /* 0x000fe20003800200 */
[----:B------:R-:W-:-:S04]  /*0ba0*/  LOP3.LUT R11, R6, 0x7, RZ, 0xc0, !PT ;  /* 0x00000007060b7812 */ /* 0x000fc800078ec0ff */
[----:B------:R-:W-:-:S07]  /*0bb0*/  ISETP.NE.AND P1, PT, R11, RZ, PT ;  /* 0x000000ff0b00720c */ /* 0x000fce0003f25270 */
[----:B------:R-:W-:Y:S06]  /*0bc0*/  @!P0 BRA `(.L_x_10) ;  /* 0x0000000000288947 */ /* 0x000fec0003800000 */
[C---:B------:R-:W-:Y:S02]  /*0bd0*/  IMAD R0, R7.reuse, 0x4, R4 ;  /* 0x0000000407007824 */ /* 0x040fe400078e0204 */
[----:B------:R-:W-:-:S03]  /*0be0*/  VIADD R7, R7, 0x100 ;  /* 0x0000010007077836 */ /* 0x000fc60000000000 */
[----:B------:R0:W-:Y:S04]  /*0bf0*/  STS [R0], RZ ;  /* 0x000000ff00007388 */ /* 0x0001e80000000800 */
[----:B------:R0:W-:Y:S04]  /*0c00*/  STS [R0+0x80], RZ ;  /* 0x000080ff00007388 */ /* 0x0001e80000000800 */
[----:B------:R0:W-:Y:S04]  /*0c10*/  STS [R0+0x100], RZ ;  /* 0x000100ff00007388 */ /* 0x0001e80000000800 */
[----:B------:R0:W-:Y:S04]  /*0c20*/  STS [R0+0x180], RZ ;  /* 0x000180ff00007388 */ /* 0x0001e80000000800 */
[----:B------:R0:W-:Y:S04]  /*0c30*/  STS [R0+0x200], RZ ;  /* 0x000200ff00007388 */ /* 0x0001e80000000800 */
[----:B------:R0:W-:Y:S04]  /*0c40*/  STS [R0+0x280], RZ ;  /* 0x000280ff00007388 */ /* 0x0001e80000000800 */
[----:B------:R0:W-:Y:S04]  /*0c50*/  STS [R0+0x300], RZ ;  /* 0x000300ff00007388 */ /* 0x0001e80000000800 */
[----:B------:R0:W-:Y:S02]  /*0c60*/  STS [R0+0x380], RZ ;  /* 0x000380ff00007388 */ /* 0x0001e40000000800 */
.L_x_10:
[----:B------:R-:W-:Y:S05]  /*0c70*/  BSYNC.RECONVERGENT B1 ;  /* 0x0000000000017941 */ /* 0x000fea0003800200 */
.L_x_9:
[----:B------:R-:W-:Y:S05]  /*0c80*/  @!P1 BRA `(.L_x_8) ;  /* 0x0000000000489947 */ /* 0x000fea0003800000 */
[----:B------:R-:W-:Y:S02]  /*0c90*/  ISETP.GE.U32.AND P0, PT, R11, 0x4, PT ;  /* 0x000000040b00780c */ /* 0x000fe40003f06070 */
[----:B------:R-:W-:-:S04]  /*0ca0*/  LOP3.LUT R6, R6, 0x3, RZ, 0xc0, !PT ;  /* 0x0000000306067812 */ /* 0x000fc800078ec0ff */
[----:B------:R-:W-:-:S07]  /*0cb0*/  ISETP.NE.AND P1, PT, R6, RZ, PT ;  /* 0x000000ff0600720c */ /* 0x000fce0003f25270 */
[C---:B0-----:R-:W-:Y:S02]  /*0cc0*/  @P0 IMAD R0, R7.reuse, 0x4, R4 ;  /* 0x0000000407000824 */ /* 0x041fe400078e0204 */
[----:B------:R-:W-:-:S03]  /*0cd0*/  @P0 VIADD R7, R7, 0x80 ;  /* 0x0000008007070836 */ /* 0x000fc60000000000 */
[----:B------:R1:W-:Y:S04]  /*0ce0*/  @P0 STS [R0], RZ ;  /* 0x000000ff00000388 */ /* 0x0003e80000000800 */
[----:B------:R1:W-:Y:S04]  /*0cf0*/  @P0 STS [R0+0x80], RZ ;  /* 0x000080ff00000388 */ /* 0x0003e80000000800 */
[----:B------:R1:W-:Y:S04]  /*0d00*/  @P0 STS [R0+0x100], RZ ;  /* 0x000100ff00000388 */ /* 0x0003e80000000800 */
[----:B------:R1:W-:Y:S01]  /*0d10*/  @P0 STS [R0+0x180], RZ ;  /* 0x000180ff00000388 */ /* 0x0003e20000000800 */
[----:B------:R-:W-:Y:S05]  /*0d20*/  @!P1 BRA `(.L_x_8) ;  /* 0x0000000000209947 */ /* 0x000fea0003800000 */
[----:B------:R-:W-:Y:S02]  /*0d30*/  IMAD R5, R7, 0x4, R5 ;  /* 0x0000000407057824 */ /* 0x000fe400078e0205 */
[----:B------:R-:W-:Y:S02]  /*0d40*/  IMAD.MOV R6, RZ, RZ, -R6 ;  /* 0x000000ffff067224 */ /* 0x000fe400078e0a06 */
[----:B------:R-:W-:-:S07]  /*0d50*/  VIADD R5, R5, UR4 ;  /* 0x0000000405057c36 */ /* 0x000fce0008000000 */
.L_x_11:
[----:B------:R-:W-:Y:S01]  /*0d60*/  VIADD R6, R6, 0x1 ;  /* 0x0000000106067836 */ /* 0x000fe20000000000 */
[----:B------:R0:W-:Y:S04]  /*0d70*/  STS [R5], RZ ;  /* 0x000000ff05007388 */ /* 0x0001e80000000800 */
[----:B------:R-:W-:Y:S01]  /*0d80*/  ISETP.NE.AND P0, PT, R6, RZ, PT ;  /* 0x000000ff0600720c */ /* 0x000fe20003f05270 */
[----:B0-----:R-:W-:-:S12]  /*0d90*/  VIADD R5, R5, 0x80 ;  /* 0x0000008005057836 */ /* 0x001fd80000000000 */
[----:B------:R-:W-:Y:S05]  /*0da0*/  @P0 BRA `(.L_x_11) ;  /* 0xfffffffc00ec0947 */ /* 0x000fea000383ffff */
.L_x_8:
[----:B------:R-:W-:Y:S05]  /*0db0*/  BSYNC.RECONVERGENT B0 ;  /* 0x0000000000007941 */ /* 0x000fea0003800200 */
.L_x_7:
[----:B------:R-:W2:Y:S01]  /*0dc0*/  LDCU UR6, c[0x0][0x3c4] ;  /* 0x00007880ff0677ac */ /* 0x000ea20008000800 */
[----:B-----5:R-:W-:Y:S01]  /*0dd0*/  LOP3.LUT R45, R44, 0x7fffffff, RZ, 0x3c, !PT ;  /* 0x7fffffff2c2d7812 */ /* 0x020fe200078e3cff */
[----:B------:R-:W-:Y:S01]  /*0de0*/  BSSY.RECONVERGENT B0, `(.L_x_12) ;  /* 0x0000089000007945 */ /* 0x000fe20003800200 */
[----:B------:R-:W-:Y:S02]  /*0df0*/  LOP3.LUT R6, R43, 0x7fffffff, RZ, 0x3c, !PT ;  /* 0x7fffffff2b067812 */ /* 0x000fe400078e3cff */
[----:B01----:R-:W-:Y:S02]  /*0e00*/  LOP3.LUT R0, R42, 0x7fffffff, RZ, 0x3c, !PT ;  /* 0x7fffffff2a007812 */ /* 0x003fe400078e3cff */
[----:B------:R-:W-:Y:S02]  /*0e10*/  LOP3.LUT R41, R8, 0x7fffffff, RZ, 0x3c, !PT ;  /* 0x7fffffff08297812 */ /* 0x000fe400078e3cff */
[----:B------:R-:W-:Y:S02]  /*0e20*/  LOP3.LUT R40, R9, 0x7fffffff, RZ, 0x3c, !PT ;  /* 0x7fffffff09287812 */ /* 0x000fe400078e3cff */
[----:B------:R-:W-:-:S02]  /*0e30*/  LOP3.LUT R39, R10, 0x7fffffff, RZ, 0x3c, !PT ;  /* 0x7fffffff0a277812 */ /* 0x000fc400078e3cff */
[----:B------:R-:W-:Y:S02]  /*0e40*/  LOP3.LUT R38, R13, 0x7fffffff, RZ, 0x3c, !PT ;  /* 0x7fffffff0d267812 */ /* 0x000fe400078e3cff */
[----:B------:R-:W-:Y:S02]  /*0e50*/  LOP3.LUT R37, R14, 0x7fffffff, RZ, 0x3c, !PT ;  /* 0x7fffffff0e257812 */ /* 0x000fe400078e3cff */
[----:B------:R-:W-:Y:S02]  /*0e60*/  LOP3.LUT R36, R15, 0x7fffffff, RZ, 0x3c, !PT ;  /* 0x7fffffff0f247812 */ /* 0x000fe400078e3cff */
[----:B--2---:R-:W-:Y:S02]  /*0e70*/  SHF.R.U32.HI R47, RZ, UR6, R45 ;  /* 0x00000006ff2f7c19 */ /* 0x004fe4000801162d */
[----:B------:R-:W-:Y:S02]  /*0e80*/  SHF.R.U32.HI R7, RZ, UR6, R6 ;  /* 0x00000006ff077c19 */ /* 0x000fe40008011606 */
[----:B------:R-:W-:-:S02]  /*0e90*/  LOP3.LUT R47, R47, UR5, RZ, 0x30, !PT ;  /* 0x000000052f2f7c12 */ /* 0x000fc4000f8e30ff */
[----:B------:R-:W-:Y:S02]  /*0ea0*/  SHF.R.U32.HI R11, RZ, UR6, R0 ;  /* 0x00000006ff0b7c19 */ /* 0x000fe40008011600 */
[----:B------:R-:W-:Y:S01]  /*0eb0*/  SHF.R.U32.HI R25, RZ, UR6, R41 ;  /* 0x00000006ff197c19 */ /* 0x000fe20008011629 */
[----:B------:R-:W-:Y:S01]  /*0ec0*/  IMAD R5, R47, 0x4, R4 ;  /* 0x000000042f057824 */ /* 0x000fe200078e0204 */
[----:B------:R-:W-:Y:S01]  /*0ed0*/  LOP3.LUT R7, R7, UR5, RZ, 0x30, !PT ;  /* 0x0000000507077c12 */ /* 0x000fe2000f8e30ff */
[----:B------:R-:W-:Y:S01]  /*0ee0*/  NOP ;  /* 0x0000000000007918 */ /* 0x000fe20000000000 */
[----:B------:R-:W-:Y:S02]  /*0ef0*/  SHF.R.U32.HI R26, RZ, UR6, R40 ;  /* 0x00000006ff1a7c19 */ /* 0x000fe40008011628 */
[----:B------:R0:W-:Y:S01]  /*0f00*/  ATOMS.POPC.INC.32 RZ, [R5+URZ] ;  /* 0x0000000005ff7f8c */ /* 0x0001e2000d8000ff */
[----:B------:R-:W-:Y:S01]  /*0f10*/  LOP3.LUT R11, R11, UR5, RZ, 0x30, !PT ;  /* 0x000000050b0b7c12 */ /* 0x000fe2000f8e30ff */
[----:B------:R-:W-:Y:S01]  /*0f20*/  IMAD R7, R7, 0x4, R4 ;  /* 0x0000000407077824 */ /* 0x000fe200078e0204 */
[----:B------:R-:W-:-:S02]  /*0f30*/  SHF.R.U32.HI R27, RZ, UR6, R39 ;  /* 0x00000006ff1b7c19 */ /* 0x000fc40008011627 */
[----:B------:R-:W-:Y:S01]  /*0f40*/  LOP3.LUT R25, R25, UR5, RZ, 0x30, !PT ;  /* 0x0000000519197c12 */ /* 0x000fe2000f8e30ff */
[--C-:B------:R-:W-:Y:S01]  /*0f50*/  IMAD R11, R11, 0x4, R4.reuse ;  /* 0x000000040b0b7824 */ /* 0x100fe200078e0204 */
[----:B------:R-:W-:Y:S01]  /*0f60*/  LOP3.LUT R27, R27, UR5, RZ, 0x30, !PT ;  /* 0x000000051b1b7c12 */ /* 0x000fe2000f8e30ff */
[----:B------:R1:W-:Y:S01]  /*0f70*/  ATOMS.POPC.INC.32 RZ, [R7+URZ] ;  /* 0x0000000007ff7f8c */ /* 0x0003e2000d8000ff */
[----:B0-----:R-:W-:Y:S01]  /*0f80*/  LOP3.LUT R5, R26, UR5, RZ, 0x30, !PT ;  /* 0x000000051a057c12 */ /* 0x001fe2000f8e30ff */
[--C-:B------:R-:W-:Y:S01]  /*0f90*/  IMAD R25, R25, 0x4, R4.reuse ;  /* 0x0000000419197824 */ /* 0x100fe200078e0204 */
[----:B------:R-:W-:Y:S01]  /*0fa0*/  LOP3.LUT R26, R12, 0x7fffffff, RZ, 0x3c, !PT ;  /* 0x7fffffff0c1a7812 */ /* 0x000fe200078e3cff */
[----:B------:R0:W-:Y:S01]  /*0fb0*/  ATOMS.POPC.INC.32 RZ, [R11+URZ] ;  /* 0x000000000bff7f8c */ /* 0x0001e2000d8000ff */
[----:B------:R-:W-:Y:S01]  /*0fc0*/  LOP3.LUT R35, R16, 0x7fffffff, RZ, 0x3c, !PT ;  /* 0x7fffffff10237812 */ /* 0x000fe200078e3cff */
[----:B------:R-:W-:Y:S01]  /*0fd0*/  IMAD R5, R5, 0x4, R4 ;  /* 0x0000000405057824 */ /* 0x000fe200078e0204 */
[----:B------:R-:W-:Y:S01]  /*0fe0*/  SHF.R.U32.HI R26, RZ, UR6, R26 ;  /* 0x00000006ff1a7c19 */ /* 0x000fe2000801161a */
[----:B------:R-:W-:Y:S01]  /*0ff0*/  IMAD R27, R27, 0x4, R4 ;  /* 0x000000041b1b7824 */ /* 0x000fe200078e0204 */
[----:B------:R2:W-:Y:S01]  /*1000*/  ATOMS.POPC.INC.32 RZ, [R25+URZ] ;  /* 0x0000000019ff7f8c */ /* 0x0005e2000d8000ff */
[----:B-1----:R-:W-:-:S02]  /*1010*/  SHF.R.U32.HI R7, RZ, UR6, R37 ;  /* 0x00000006ff077c19 */ /* 0x002fc40008011625 */
[----:B0-----:R-:W-:Y:S01]  /*1020*/  SHF.R.U32.HI R11, RZ, UR6, R38 ;  /* 0x00000006ff0b7c19 */ /* 0x001fe20008011626 */
[----:B------:R0:W-:Y:S01]  /*1030*/  ATOMS.POPC.INC.32 RZ, [R5+URZ] ;  /* 0x0000000005ff7f8c */ /* 0x0001e2000d8000ff */
[----:B------:R-:W-:Y:S02]  /*1040*/  SHF.R.U32.HI R28, RZ, UR6, R36 ;  /* 0x00000006ff1c7c19 */ /* 0x000fe40008011624 */
[----:B------:R-:W-:Y:S01]  /*1050*/  LOP3.LUT R11, R11, UR5, RZ, 0x30, !PT ;  /* 0x000000050b0b7c12 */ /* 0x000fe2000f8e30ff */
[----:B------:R1:W-:Y:S01]  /*1060*/  ATOMS.POPC.INC.32 RZ, [R27+URZ] ;  /* 0x000000001bff7f8c */ /* 0x0003e2000d8000ff */
[----:B--2---:R-:W-:Y:S02]  /*1070*/  LOP3.LUT R25, R26, UR5, RZ, 0x30, !PT ;  /* 0x000000051a197c12 */ /* 0x004fe4000f8e30ff */
[----:B------:R-:W-:Y:S01]  /*1080*/  SHF.R.U32.HI R26, RZ, UR6, R35 ;  /* 0x00000006ff1a7c19 */ /* 0x000fe20008011623 */
[--C-:B0-----:R-:W-:Y:S01]  /*1090*/  IMAD R5, R11, 0x4, R4.reuse ;  /* 0x000000040b057824 */ /* 0x101fe200078e0204 */
[----:B------:R-:W-:Y:S01]  /*10a0*/  LOP3.LUT R7, R7, UR5, RZ, 0x30, !PT ;  /* 0x0000000507077c12 */ /* 0x000fe2000f8e30ff */
[----:B------:R-:W-:Y:S01]  /*10b0*/  IMAD R25, R25, 0x4, R4 ;  /* 0x0000000419197824 */ /* 0x000fe200078e0204 */
[----:B------:R-:W-:-:S02]  /*10c0*/  LOP3.LUT R29, R26, UR5, RZ, 0x30, !PT ;  /* 0x000000051a1d7c12 */ /* 0x000fc4000f8e30ff */
[----:B-1----:R-:W-:Y:S01]  /*10d0*/  LOP3.LUT R27, R28, UR5, RZ, 0x30, !PT ;  /* 0x000000051c1b7c12 */ /* 0x002fe2000f8e30ff */
[--C-:B------:R-:W-:Y:S01]  /*10e0*/  IMAD R26, R7, 0x4, R4.reuse ;  /* 0x00000004071a7824 */ /* 0x100fe200078e0204 */
[----:B------:R-:W-:Y:S01]  /*10f0*/  LOP3.LUT R34, R17, 0x7fffffff, RZ, 0x3c, !PT ;  /* 0x7fffffff11227812 */ /* 0x000fe200078e3cff */
[--C-:B------:R-:W-:Y:S01]  /*1100*/  IMAD R28, R29, 0x4, R4.reuse ;  /* 0x000000041d1c7824 */ /* 0x100fe200078e0204 */
[----:B------:R-:W-:Y:S01]  /*1110*/  LOP3.LUT R48, R18, 0x7fffffff, RZ, 0x3c, !PT ;  /* 0x7fffffff12307812 */ /* 0x000fe200078e3cff */
[----:B------:R-:W-:Y:S01]  /*1120*/  IMAD R27, R27, 0x4, R4 ;  /* 0x000000041b1b7824 */ /* 0x000fe200078e0204 */
[----:B------:R-:W-:Y:S01]  /*1130*/  ATOMS.POPC.INC.32 RZ, [R25+URZ] ;  /* 0x0000000019ff7f8c */ /* 0x000fe2000d8000ff */
[----:B------:R-:W-:Y:S02]  /*1140*/  LOP3.LUT R33, R19, 0x7fffffff, RZ, 0x3c, !PT ;  /* 0x7fffffff13217812 */ /* 0x000fe400078e3cff */
[----:B------:R-:W-:Y:S01]  /*1150*/  LOP3.LUT R32, R20, 0x7fffffff, RZ, 0x3c, !PT ;  /* 0x7fffffff14207812 */ /* 0x000fe200078e3cff */
[----:B------:R-:W-:Y:S01]  /*1160*/  ATOMS.POPC.INC.32 RZ, [R5+URZ] ;  /* 0x0000000005ff7f8c */ /* 0x000fe2000d8000ff */
[----:B------:R-:W-:-:S02]  /*1170*/  LOP3.LUT R31, R21, 0x7fffffff, RZ, 0x3c, !PT ;  /* 0x7fffffff151f7812 */ /* 0x000fc400078e3cff */
[----:B------:R-:W-:Y:S01]  /*1180*/  SHF.R.U32.HI R53, RZ, UR6, R34 ;  /* 0x00000006ff357c19 */ /* 0x000fe20008011622 */
[----:B------:R-:W-:Y:S01]  /*1190*/  ATOMS.POPC.INC.32 RZ, [R26+URZ] ;  /* 0x000000001aff7f8c */ /* 0x000fe2000d8000ff */
[----:B------:R-:W-:Y:S02]  /*11a0*/  LOP3.LUT R30, R22, 0x7fffffff, RZ, 0x3c, !PT ;  /* 0x7fffffff161e7812 */ /* 0x000fe400078e3cff */
[----:B------:R-:W-:Y:S01]  /*11b0*/  SHF.R.U32.HI R48, RZ, UR6, R48 ;  /* 0x00000006ff307c19 */ /* 0x000fe20008011630 */
[----:B------:R0:W-:Y:S01]  /*11c0*/  ATOMS.POPC.INC.32 RZ, [R27+URZ] ;  /* 0x000000001bff7f8c */ /* 0x0001e2000d8000ff */
[----:B------:R-:W-:Y:S02]  /*11d0*/  LOP3.LUT R29, R23, 0x7fffffff, RZ, 0x3c, !PT ;  /* 0x7fffffff171d7812 */ /* 0x000fe400078e3cff */
[----:B------:R-:W-:Y:S01]  /*11e0*/  SHF.R.U32.HI R50, RZ, UR6, R33 ;  /* 0x00000006ff327c19 */ /* 0x000fe20008011621 */
[----:B------:R1:W-:Y:S01]  /*11f0*/  ATOMS.POPC.INC.32 RZ, [R28+URZ] ;  /* 0x000000001cff7f8c */ /* 0x0003e2000d8000ff */
[----:B------:R-:W-:-:S02]  /*1200*/  SHF.R.U32.HI R51, RZ, UR6, R32 ;  /* 0x00000006ff337c19 */ /* 0x000fc40008011620 */
[----:B------:R-:W-:Y:S02]  /*1210*/  LOP3.LUT R53, R53, UR5, RZ, 0x30, !PT ;  /* 0x0000000535357c12 */ /* 0x000fe4000f8e30ff */
[----:B0-----:R-:W-:Y:S02]  /*1220*/  SHF.R.U32.HI R27, RZ, UR6, R31 ;  /* 0x00000006ff1b7c19 */ /* 0x001fe4000801161f */
[----:B------:R-:W-:Y:S01]  /*1230*/  LOP3.LUT R48, R48, UR5, RZ, 0x30, !PT ;  /* 0x0000000530307c12 */ /* 0x000fe2000f8e30ff */
[----:B------:R-:W-:Y:S01]  /*1240*/  IMAD R26, R53, 0x4, R4 ;  /* 0x00000004351a7824 */ /* 0x000fe200078e0204 */
[----:B-1----:R-:W-:Y:S02]  /*1250*/  LOP3.LUT R28, R24, 0x7fffffff, RZ, 0x3c, !PT ;  /* 0x7fffffff181c7812 */ /* 0x002fe400078e3cff */
[----:B------:R-:W-:Y:S01]  /*1260*/  SHF.R.U32.HI R25, RZ, UR6, R30 ;  /* 0x00000006ff197c19 */ /* 0x000fe2000801161e */
[----:B------:R-:W-:Y:S01]  /*1270*/  IMAD R48, R48, 0x4, R4 ;  /* 0x0000000430307824 */ /* 0x000fe200078e0204 */
[----:B------:R-:W-:Y:S01]  /*1280*/  LOP3.LUT R50, R50, UR5, RZ, 0x30, !PT ;  /* 0x0000000532327c12 */ /* 0x000fe2000f8e30ff */
[----:B------:R0:W-:Y:S01]  /*1290*/  ATOMS.POPC.INC.32 RZ, [R26+URZ] ;  /* 0x000000001aff7f8c */ /* 0x0001e2000d8000ff */
[----:B------:R-:W-:-:S02]  /*12a0*/  SHF.R.U32.HI R5, RZ, UR6, R29 ;  /* 0x00000006ff057c19 */ /* 0x000fc4000801161d */
[----:B------:R-:W-:Y:S01]  /*12b0*/  LOP3.LUT R51, R51, UR5, RZ, 0x30, !PT ;  /* 0x0000000533337c12 */ /* 0x000fe2000f8e30ff */
[----:B------:R-:W-:Y:S01]  /*12c0*/  IMAD R50, R50, 0x4, R4 ;  /* 0x0000000432327824 */ /* 0x000fe200078e0204 */
[----:B------:R-:W-:Y:S01]  /*12d0*/  SHF.R.U32.HI R49, RZ, UR6, R28 ;  /* 0x00000006ff317c19 */ /* 0x000fe2000801161c */
[----:B------:R0:W-:Y:S01]  /*12e0*/  ATOMS.POPC.INC.32 RZ, [R48+URZ] ;  /* 0x0000000030ff7f8c */ /* 0x0001e2000d8000ff */
[----:B------:R-:W-:Y:S01]  /*12f0*/  LOP3.LUT R27, R27, UR5, RZ, 0x30, !PT ;  /* 0x000000051b1b7c12 */ /* 0x000fe2000f8e30ff */
[--C-:B------:R-:W-:Y:S01]  /*1300*/  IMAD R51, R51, 0x4, R4.reuse ;  /* 0x0000000433337824 */ /* 0x100fe200078e0204 */
[----:B------:R-:W-:Y:S01]  /*1310*/  LOP3.LUT R25, R25, UR5, RZ, 0x30, !PT ;  /* 0x0000000519197c12 */ /* 0x000fe2000f8e30ff */
[----:B------:R0:W-:Y:S01]  /*1320*/  ATOMS.POPC.INC.32 RZ, [R50+URZ] ;  /* 0x0000000032ff7f8c */ /* 0x0001e2000d8000ff */
[----:B------:R-:W-:Y:S01]  /*1330*/  LOP3.LUT R5, R5, UR5, RZ, 0x30, !PT ;  /* 0x0000000505057c12 */ /* 0x000fe2000f8e30ff */
[--C-:B------:R-:W-:Y:S01]  /*1340*/  IMAD R52, R27, 0x4, R4.reuse ;  /* 0x000000041b347824 */ /* 0x100fe200078e0204 */
[----:B------:R-:W-:Y:S01]  /*1350*/  ISETP.GT.U32.AND P1, PT, R3, 0xff, PT ;  /* 0x000000ff0300780c */ /* 0x000fe20003f24070 */
[--C-:B------:R-:W-:Y:S01]  /*1360*/  IMAD R25, R25, 0x4, R4.reuse ;  /* 0x0000000419197824 */ /* 0x100fe200078e0204 */
[----:B------:R-:W-:Y:S01]  /*1370*/  LOP3.LUT R49, R49, UR5, RZ, 0x30, !PT ;  /* 0x0000000531317c12 */ /* 0x000fe2000f8e30ff */
[----:B------:R-:W-:Y:S01]  /*1380*/  IMAD R5, R5, 0x4, R4 ;  /* 0x0000000405057824 */ /* 0x000fe200078e0204 */
[----:B------:R0:W-:Y:S01]  /*1390*/  ATOMS.POPC.INC.32 RZ, [R51+URZ] ;  /* 0x0000000033ff7f8c */ /* 0x0001e2000d8000ff */
[----:B------:R-:W-:Y:S01]  /*13a0*/  P2R R53, PR, RZ, 0x2 ;  /* 0x00000002ff357803 */ /* 0x000fe20000000000 */
[----:B------:R-:W-:-:S02]  /*13b0*/  IMAD.MOV.U32 R27, RZ, RZ, RZ ;  /* 0x000000ffff1b7224 */ /* 0x000fc400078e00ff */
[----:B------:R-:W-:Y:S01]  /*13c0*/  IMAD R49, R49, 0x4, R4 ;  /* 0x0000000431317824 */ /* 0x000fe200078e0204 */
[----:B------:R0:W-:Y:S01]  /*13d0*/  ATOMS.POPC.INC.32 RZ, [R52+URZ] ;  /* 0x0000000034ff7f8c */ /* 0x0001e2000d8000ff */
[----:B------:R-:W-:-:S03]  /*13e0*/  LEA R4, R3, UR4, 0x2 ;  /* 0x0000000403047c11 */ /* 0x000fc6000f8e10ff */
[----:B------:R0:W-:Y:S04]  /*13f0*/  ATOMS.POPC.INC.32 RZ, [R25+URZ] ;  /* 0x0000000019ff7f8c */ /* 0x0001e8000d8000ff */
[----:B------:R0:W-:Y:S04]  /*1400*/  ATOMS.POPC.INC.32 RZ, [R5+URZ] ;  /* 0x0000000005ff7f8c */ /* 0x0001e8000d8000ff */
[----:B------:R0:W-:Y:S01]  /*1410*/  ATOMS.POPC.INC.32 RZ, [R49+URZ] ;  /* 0x0000000031ff7f8c */ /* 0x0001e2000d8000ff */
[----:B------:R-:W-:Y:S06]  /*1420*/  BAR.SYNC.DEFER_BLOCKING 0x0 ;  /* 0x0000000000007b1d */ /* 0x000fec0000010000 */
[----:B------:R-:W-:Y:S05]  /*1430*/  @P1 BRA `(.L_x_13) ;  /* 0x00000000008c1947 */ /* 0x000fea0003800000 */
[----:B0-----:R-:W0:Y:S04]  /*1440*/  LDS R51, [R4] ;  /* 0x0000000004337984 */ /* 0x001e280000000800 */
[----:B------:R-:W1:Y:S04]  /*1450*/  LDS R26, [R4+0x400] ;  /* 0x00040000041a7984 */ /* 0x000e680000000800 */
[----:B------:R-:W2:Y:S04]  /*1460*/  LDS R5, [R4+0x800] ;  /* 0x0008000004057984 */ /* 0x000ea80000000800 */
[----:B------:R-:W3:Y:S04]  /*1470*/  LDS R48, [R4+0xc00] ;  /* 0x000c000004307984 */ /* 0x000ee80000000800 */
[----:B------:R-:W4:Y:S04]  /*1480*/  LDS R49, [R4+0x1000] ;  /* 0x0010000004317984 */ /* 0x000f280000000800 */
[----:B------:R-:W5:Y:S04]  /*1490*/  LDS R50, [R4+0x1400] ;  /* 0x0014000004327984 */ /* 0x000f680000000800 */
[----:B------:R-:W-:Y:S04]  /*14a0*/  LDS R27, [R4+0x2000] ;  /* 0x00200000041b7984 */ /* 0x000fe80000000800 */
[----:B------:R-:W-:Y:S04]  /*14b0*/  STS [R4], RZ ;  /* 0x000000ff04007388 */ /* 0x000fe80000000800 */
[----:B0-----:R-:W-:Y:S01]  /*14c0*/  STS [R4+0x400], R51 ;  /* 0x0004003304007388 */ /* 0x001fe20000000800 */
[----:B-1----:R-:W-:-:S03]  /*14d0*/  IMAD.IADD R52, R51, 0x1, R26 ;  /* 0x0000000133347824 */ /* 0x002fc600078e021a */
[----:B------:R-:W-:Y:S01]  /*14e0*/  LDS R26, [R4+0x2400] ;  /* 0x00240000041a7984 */ /* 0x000fe20000000800 */
[----:B--2---:R-:W-:-:S03]  /*14f0*/  IMAD.IADD R25, R52, 0x1, R5 ;  /* 0x0000000134197824 */ /* 0x004fc600078e0205 */
[----:B------:R-:W0:Y:S04]  /*1500*/  LDS R5, [R4+0x1800] ;  /* 0x0018000004057984 */ /* 0x000e280000000800 */
[----:B------:R3:W-:Y:S04]  /*1510*/  STS [R4+0x800], R52 ;  /* 0x0008003404007388 */ /* 0x0007e80000000800 */
[----:B------:R-:W-:Y:S01]  /*1520*/  STS [R4+0xc00], R25 ;  /* 0x000c001904007388 */ /* 0x000fe20000000800 */
[----:B---3--:R-:W-:-:S03]  /*1530*/  IMAD.IADD R52, R25, 0x1, R48 ;  /* 0x0000000119347824 */ /* 0x008fc600078e0230 */
[----:B------:R-:W1:Y:S01]  /*1540*/  LDS R48, [R4+0x1c00] ;  /* 0x001c000004307984 */ /* 0x000e620000000800 */
[----:B----4-:R-:W-:-:S03]  /*1550*/  IMAD.IADD R49, R52, 0x1, R49 ;  /* 0x0000000134317824 */ /* 0x010fc600078e0231 */
[----:B------:R-:W2:Y:S01]  /*1560*/  LDS R25, [R4+0x2800] ;  /* 0x0028000004197984 */ /* 0x000ea20000000800 */
[----:B-----5:R-:W-:-:S03]  /*1570*/  IMAD.IADD R51, R49, 0x1, R50 ;  /* 0x0000000131337824 */ /* 0x020fc600078e0232 */
[----:B------:R-:W3:Y:S04]  /*1580*/  LDS R50, [R4+0x2c00] ;  /* 0x002c000004327984 */ /* 0x000ee80000000800 */
[----:B------:R-:W-:Y:S04]  /*1590*/  STS [R4+0x1000], R52 ;  /* 0x0010003404007388 */ /* 0x000fe80000000800 */
[----:B------:R-:W-:Y:S04]  /*15a0*/  STS [R4+0x1400], R49 ;  /* 0x0014003104007388 */ /* 0x000fe80000000800 */
[----:B------:R-:W-:Y:S01]  /*15b0*/  STS [R4+0x1800], R51 ;  /* 0x0018003304007388 */ /* 0x000fe20000000800 */
[----:B0-----:R-:W-:-:S05]  /*15c0*/  IMAD.IADD R5, R51, 0x1, R5 ;  /* 0x0000000133057824 */ /* 0x001fca00078e0205 */
[----:B------:R-:W-:Y:S01]  /*15d0*/  STS [R4+0x1c00], R5 ;  /* 0x001c000504007388 */ /* 0x000fe20000000800 */
[----:B-1----:R-:W-:-:S04]  /*15e0*/  IMAD.IADD R48, R5, 0x1, R48 ;  /* 0x0000000105307824 */ /* 0x002fc800078e0230 */
[----:B------:R-:W-:Y:S01]  /*15f0*/  IMAD.IADD R27, R48, 0x1, R27 ;  /* 0x00000001301b7824 */ /* 0x000fe200078e021b */
[----:B------:R-:W-:Y:S03]  /*1600*/  STS [R4+0x2000], R48 ;  /* 0x0020003004007388 */ /* 0x000fe60000000800 */
[----:B------:R-:W-:Y:S01]  /*1610*/  IMAD.IADD R26, R27, 0x1, R26 ;  /* 0x000000011b1a7824 */ /* 0x000fe200078e021a */
[----:B------:R3:W-:Y:S03]  /*1620*/  STS [R4+0x2400], R27 ;  /* 0x0024001b04007388 */ /* 0x0007e60000000800 */
[----:B--2---:R-:W-:Y:S01]  /*1630*/  IMAD.IADD R25, R26, 0x1, R25 ;  /* 0x000000011a197824 */ /* 0x004fe200078e0219 */
[----:B------:R1:W-:Y:S04]  /*1640*/  STS [R4+0x2800], R26 ;  /* 0x0028001a04007388 */ /* 0x0003e80000000800 */
[----:B------:R1:W-:Y:S01]  /*1650*/  STS [R4+0x2c00], R25 ;  /* 0x002c001904007388 */ /* 0x0003e20000000800 */
[----:B---3--:R-:W-:-:S07]  /*1660*/  IMAD.IADD R27, R25, 0x1, R50 ;  /* 0x00000001191b7824 */ /* 0x008fce00078e0232 */
.L_x_13:
[----:B------:R-:W-:Y:S05]  /*1670*/  BSYNC.RECONVERGENT B0 ;  /* 0x0000000000007941 */ /* 0x000fea0003800200 */
.L_x_12:
[----:B01----:R-:W0:Y:S01]  /*1680*/  LDC.64 R4, c[0x0][0x380] ;  /* 0x0000e000ff047b82 */ /* 0x003e220000000a00 */
[C---:B------:R-:W-:Y:S01]  /*1690*/  ISETP.NE.AND P0, PT, R27.reuse, 0x1c80, PT ;  /* 0x00001c801b00780c */ /* 0x040fe20003f05270 */
[----:B------:R-:W-:Y:S01]  /*16a0*/  IMAD.U32 R25, RZ, RZ, UR7 ;  /* 0x00000007ff197e24 */ /* 0x000fe2000f8e00ff */
[----:B------:R-:W-:Y:S02]  /*16b0*/  @!P1 LOP3.LUT R49, R27, 0x40000000, RZ, 0xfc, !PT ;  /* 0x400000001b319812 */ /* 0x000fe400078efcff */
[----:B------:R-:W-:Y:S01]  /*16c0*/  ISETP.LT.U32.AND P0, PT, R3, 0x100, !P0 ;  /* 0x000001000300780c */ /* 0x000fe20004701070 */
[----:B------:R-:W-:Y:S01]  /*16d0*/  IMAD R25, R25, 0x100, R3 ;  /* 0x0000010019197824 */ /* 0x000fe200078e0203 */
[----:B------:R-:W-:-:S03]  /*16e0*/  LOP3.LUT R26, R18, 0x7fffffff, RZ, 0x3c, !PT ;  /* 0x7fffffff121a7812 */ /* 0x000fc600078e3cff */
[----:B0-----:R-:W-:Y:S01]  /*16f0*/  IMAD.WIDE R4, R25, 0x4, R4 ;  /* 0x0000000419047825 */ /* 0x001fe200078e0204 */
[----:B------:R-:W-:-:S04]  /*1700*/  LOP3.LUT R25, R12, 0x7fffffff, RZ, 0x3c, !PT ;  /* 0x7fffffff0c197812 */ /* 0x000fc800078e3cff */
[----:B------:R0:W-:Y:S03]  /*1710*/  @!P1 STG.E.STRONG.SYS desc[UR8][R4.64], R49 ;  /* 0x0000003104009986 */ /* 0x0001e6000c115908 */
[----:B------:R-:W-:Y:S06]  /*1720*/  BAR.RED.OR.DEFER_BLOCKING 0x0, P0 ;  /* 0x0000000000007b1d */ /* 0x000fec0000014800 */
[----:B------:R-:W1:Y:S02]  /*1730*/  B2R.RESULT RZ, P0 ;  /* 0x0000000000ff731c */ /* 0x000e640000004000 */
[----:B01----:R-:W-:Y:S05]  /*1740*/  @!P0 BRA `(.L_x_14) ;  /* 0x0000000800908947 */ /* 0x003fea0003800000 */
[C---:B------:R-:W-:Y:S01]  /*1750*/  ISETP.GT.U32.AND P0, PT, R3.reuse, R47, PT ;  /* 0x0000002f0300720c */ /* 0x040fe20003f04070 */
[----:B------:R-:W-:Y:S01]  /*1760*/  BSSY B1, `(.L_x_15) ;  /* 0x000002e000017945 */ /* 0x000fe20003800000 */
[----:B------:R-:W-:Y:S02]  /*1770*/  LEA R11, R3, UR4, 0x3 ;  /* 0x00000004030b7c11 */ /* 0x000fe4000f8e18ff */
[----:B------:R-:W-:Y:S01]  /*1780*/  SEL R0, RZ, 0x1c80, !P0 ;  /* 0x00001c80ff007807 */ /* 0x000fe20004000000 */
[----:B------:R-:W-:Y:S08]  /*1790*/  @P1 BRA `(.L_x_16) ;  /* 0x0000000000a81947 */ /* 0x000ff00003800000 */
[----:B------:R-:W0:Y:S02]  /*17a0*/  LDC.64 R28, c[0x0][0x398] ;  /* 0x0000e600ff1c7b82 */ /* 0x000e240000000a00 */
[----:B0-----:R-:W-:-:S06]  /*17b0*/  IMAD.WIDE.U32 R28, R3, 0x8, R28 ;  /* 0x00000008031c7825 */ /* 0x001fcc00078e001c */
[----:B------:R-:W2:Y:S01]  /*17c0*/  LDG.E.64 R28, desc[UR8][R28.64] ;  /* 0x000000081c1c7981 */ /* 0x000ea2000c1e1b00 */
[----:B------:R-:W-:Y:S01]  /*17d0*/  UISETP.GE.AND UP0, UPT, UR7, 0x1, UPT ;  /* 0x000000010700788c */ /* 0x000fe2000bf06270 */
[----:B------:R-:W-:Y:S01]  /*17e0*/  IMAD.MOV.U32 R26, RZ, RZ, R27 ;  /* 0x000000ffff1a7224 */ /* 0x000fe200078e001b */
[----:B--2---:R-:W-:-:S04]  /*17f0*/  IADD3 R6, P0, PT, -R0, R28, RZ ;  /* 0x0000001c00067210 */ /* 0x004fc80007f1e1ff */
[----:B------:R-:W-:-:S05]  /*1800*/  IADD3.X R7, PT, PT, R29, -0x1, RZ, P0, !PT ;  /* 0xffffffff1d077810 */ /* 0x000fca00007fe4ff */
[----:B------:R0:W-:Y:S01]  /*1810*/  STS.64 [R11+0x7200], R6 ;  /* 0x007200060b007388 */ /* 0x0001e20000000a00 */
[----:B------:R-:W-:Y:S05]  /*1820*/  BRA.U !UP0, `(.L_x_17) ;  /* 0x00000001086c7547 */ /* 0x000fea000b800000 */
[----:B------:R-:W-:Y:S01]  /*1830*/  BSSY B0, `(.L_x_18) ;  /* 0x0000019000007945 */ /* 0x000fe20003800000 */
[----:B------:R-:W-:Y:S02]  /*1840*/  IMAD.MOV.U32 R25, RZ, RZ, -0x1 ;  /* 0xffffffffff197424 */ /* 0x000fe400078e00ff */
[----:B------:R-:W-:Y:S02]  /*1850*/  IMAD.U32 R28, RZ, RZ, UR7 ;  /* 0x00000007ff1c7e24 */ /* 0x000fe4000f8e00ff */
[----:B------:R-:W-:-:S07]  /*1860*/  IMAD.MOV.U32 R26, RZ, RZ, R27 ;  /* 0x000000ffff1a7224 */ /* 0x000fce00078e001b */
.L_x_22:
[----:B0-----:R-:W0:Y:S01]  /*1870*/  LDC.64 R6, c[0x0][0x380] ;  /* 0x0000e000ff067b82 */ /* 0x001e220000000a00 */
[----:B------:R-:W-:Y:S01]  /*1880*/  VIADD R31, R28, 0xffffffff ;  /* 0xffffffff1c1f7836 */ /* 0x000fe20000000000 */
[----:B------:R-:W-:Y:S03]  /*1890*/  BSSY B2, `(.L_x_19) ;  /* 0x0000008000027945 */ /* 0x000fe60003800000 */
[----:B------:R-:W-:-:S04]  /*18a0*/  IMAD R29, R31, 0x100, R3 ;  /* 0x000001001f1d7824 */ /* 0x000fc800078e0203 */
[----:B0-----:R-:W-:-:S07]  /*18b0*/  IMAD.WIDE R6, R29, 0x4, R6 ;  /* 0x000000041d067825 */ /* 0x001fce00078e0206 */
.L_x_20:
[----:B------:R-:W-:Y:S05]  /*18c0*/  YIELD ;  /* 0x0000000000007946 */ /* 0x000fea0003800000 */
[----:B------:R0:W-:Y:S06]  /*18d0*/  MEMBAR.SC.CTA ;  /* 0x0000000000007992 */ /* 0x0001ec0000000000 */
[----:B0-----:R-:W2:Y:S02]  /*18e0*/  LDG.E.STRONG.SYS R29, desc[UR8][R6.64] ;  /* 0x00000008061d7981 */ /* 0x001ea4000c1f5900 */
[----:B--2---:R-:W-:-:S13]  /*18f0*/  ISETP.NE.AND P0, PT, R29, RZ, PT ;  /* 0x000000ff1d00720c */ /* 0x004fda0003f05270 */
[----:B------:R-:W-:Y:S05]  /*1900*/  @!P0 BRA `(.L_x_20) ;  /* 0xfffffffc00ec8947 */ /* 0x000fea000383ffff */
[----:B------:R-:W-:Y:S05]  /*1910*/  BSYNC B2 ;  /* 0x0000000000027941 */ /* 0x000fea0003800000 */
.L_x_19:
[----:B------:R-:W-:Y:S01]  /*1920*/  BSSY.RECONVERGENT B2, `(.L_x_21) ;  /* 0x0000006000027945 */ /* 0x000fe20003800200 */
[C---:B------:R-:W-:Y:S02]  /*1930*/  ISETP.GT.AND P0, PT, R29.reuse, -0x1, PT ;  /* 0xffffffff1d00780c */ /* 0x040fe40003f04270 */
[----:B------:R-:W-:Y:S01]  /*1940*/  LOP3.LUT R29, R29, 0x3fffffff, RZ, 0xc0, !PT ;  /* 0x3fffffff1d1d7812 */ /* 0x000fe200078ec0ff */
[----:B------:R-:W-:Y:S05]  /*1950*/  WARPSYNC.EXCLUSIVE R25 ;  /* 0x0000000019007348 */ /* 0x000fea0003a00000 */
[----:B------:R-:W-:-:S05]  /*1960*/  IMAD.IADD R26, R29, 0x1, R26 ;  /* 0x000000011d1a7824 */ /* 0x000fca00078e021a */
[----:B------:R-:W-:-:S07]  /*1970*/  VOTE.ANY R25, PT, P0 ;  /* 0x0000000000197806 */ /* 0x000fce00000e0100 */
[----:B------:R-:W-:Y:S05]  /*1980*/  BSYNC.RECONVERGENT B2 ;  /* 0x0000000000027941 */ /* 0x000fea0003800200 */
.L_x_21:
[----:B------:R-:W-:Y:S01]  /*1990*/  ISETP.GT.U32.AND P1, PT, R28, 0x1, PT ;  /* 0x000000011c00780c */ /* 0x000fe20003f24070 */
[----:B------:R-:W-:-:S12]  /*19a0*/  IMAD.MOV.U32 R28, RZ, RZ, R31 ;  /* 0x000000ffff1c7224 */ /* 0x000fd800078e001f */
[----:B------:R-:W-:Y:S05]  /*19b0*/  @P0 BRA P1, `(.L_x_22) ;  /* 0xfffffffc00ac0947 */ /* 0x000fea000083ffff */
[----:B------:R-:W-:Y:S05]  /*19c0*/  BSYNC B0 ;  /* 0x0000000000007941 */ /* 0x000fea0003800000 */
.L_x_18:
[----:B------:R1:W2:Y:S02]  /*19d0*/  LDS.64 R6, [R11+0x7200] ;  /* 0x007200000b067984 */ /* 0x0002a40000000a00 */
.L_x_17:
[C---:B------:R-:W-:Y:S01]  /*19e0*/  IMAD.IADD R29, R26.reuse, 0x1, -R27 ;  /* 0x000000011a1d7824 */ /* 0x040fe200078e0a1b */
[----:B------:R-:W-:-:S04]  /*19f0*/  LOP3.LUT R25, R26, 0x80000000, RZ, 0xfc, !PT ;  /* 0x800000001a197812 */ /* 0x000fc800078efcff */
[C---:B0-2---:R-:W-:Y:S01]  /*1a00*/  IADD3 R6, P0, PT, R29.reuse, R6, RZ ;  /* 0x000000061d067210 */ /* 0x045fe20007f1e0ff */
[----:B------:R0:W-:Y:S03]  /*1a10*/  STG.E.STRONG.SYS desc[UR8][R4.64], R25 ;  /* 0x0000001904007986 */ /* 0x0001e6000c115908 */
[----:B------:R-:W-:-:S05]  /*1a20*/  LEA.HI.X.SX32 R7, R29, R7, 0x1, P0 ;  /* 0x000000071d077211 */ /* 0x000fca00000f0eff */
[----:B------:R0:W-:Y:S04]  /*1a30*/  STS.64 [R11+0x7200], R6 ;  /* 0x007200060b007388 */ /* 0x0001e80000000a00 */
.L_x_16:
[----:B------:R-:W-:Y:S05]  /*1a40*/  BSYNC B1 ;  /* 0x0000000000017941 */ /* 0x000fea0003800000 */
.L_x_15:
[----:B------:R-:W2:Y:S01]  /*1a50*/  LDC R26, c[0x0][0x3c0] ;  /* 0x0000f000ff1a7b82 */ /* 0x000ea20000000800 */
[----:B------:R-:W-:-:S07]  /*1a60*/  LEA R47, R47, UR4, 0x3 ;  /* 0x000000042f2f7c11 */ /* 0x000fce000f8e18ff */
[----:B0-----:R-:W0:Y:S01]  /*1a70*/  LDC.64 R4, c[0x0][0x390] ;  /* 0x0000e400ff047b82 */ /* 0x001e220000000a00 */
[----:B--2---:R-:W-:Y:S02]  /*1a80*/  ISETP.LE.AND P0, PT, R26, UR10, PT ;  /* 0x0000000a1a007c0c */ /* 0x004fe4000bf03270 */
[----:B0-----:R-:W-:-:S04]  /*1a90*/  ISETP.EQ.U32.AND P1, PT, R4, RZ, PT ;  /* 0x000000ff0400720c */ /* 0x001fc80003f22070 */
[----:B------:R-:W-:-:S04]  /*1aa0*/  ISETP.EQ.OR.EX P0, PT, R5, RZ, !P0, P1 ;  /* 0x000000ff0500720c */ /* 0x000fc80004702710 */
[----:B------:R-:W-:-:S13]  /*1ab0*/  ISETP.GT.U32.OR P0, PT, R3, 0xff, P0 ;  /* 0x000000ff0300780c */ /* 0x000fda0000704470 */
[----:B------:R-:W-:Y:S05]  /*1ac0*/  @P0 BRA `(.L_x_23) ;  /* 0x00000000001c0947 */ /* 0x000fea0003800000 */
[----:B------:R-:W0:Y:S01]  /*1ad0*/  LDS.64 R6, [R11+0x7200] ;  /* 0x007200000b067984 */ /* 0x000e220000000a00 */
[C---:B------:R-:W-:Y:S02]  /*1ae0*/  LEA R4, P2, R3.reuse, R4, 0x3 ;  /* 0x0000000403047211 */ /* 0x040fe400078418ff */
[--C-:B------:R-:W-:Y:S02]  /*1af0*/  SHF.R.S32.HI R25, RZ, 0x1f, R27.reuse ;  /* 0x0000001fff197819 */ /* 0x100fe4000001141b */
[----:B------:R-:W-:Y:S02]  /*1b00*/  LEA.HI.X R5, R3, R5, RZ, 0x3, P2 ;  /* 0x0000000503057211 */ /* 0x000fe400010f1cff */
[----:B0-----:R-:W-:-:S04]  /*1b10*/  IADD3 R6, P0, P1, R6, R0, R27 ;  /* 0x0000000006067210 */ /* 0x001fc8000791e01b */
[----:B------:R-:W-:-:S05]  /*1b20*/  IADD3.X R7, PT, PT, R7, RZ, R25, P0, P1 ;  /* 0x000000ff07077210 */ /* 0x000fca00007e2419 */
[----:B------:R0:W-:Y:S04]  /*1b30*/  STG.E.64 desc[UR8][R4.64], R6 ;  /* 0x0000000604007986 */ /* 0x0001e8000c101b08 */
.L_x_23:
[----:B------:R-:W-:Y:S05]  /*1b40*/  WARPSYNC.ALL ;  /* 0x0000000000007948 */ /* 0x000fea0003800000 */
[----:B------:R-:W-:Y:S01]  /*1b50*/  BAR.SYNC.DEFER_BLOCKING 0x0 ;  /* 0x0000000000007b1d */ /* 0x000fe20000010000 */
[----:B------:R-:W-:-:S05]  /*1b60*/  ISETP.LT.AND P0, PT, R26, UR10, PT ;  /* 0x0000000a1a007c0c */ /* 0x000fca000bf01270 */
[----:B0-----:R0:W2:Y:S08]  /*1b70*/  LDS.64 R4, [R47+0x7200] ;  /* 0x007200002f047984 */ /* 0x0010b00000000a00 */
[----:B0-----:R-:W-:Y:S05]  /*1b80*/  @P0 BRA `(.L_x_24) ;  /* 0x0000000000700947 */ /* 0x001fea0003800000 */
[----:B------:R-:W0:Y:S01]  /*1b90*/  LDCU.64 UR12, c[0x0][0x3a0] ;  /* 0x00007400ff0c77ac */ /* 0x000e220008000a00 */
[C---:B------:R-:W-:Y:S02]  /*1ba0*/  LOP3.LUT R7, R3.reuse, 0x3e0, RZ, 0xc0, !PT ;  /* 0x000003e003077812 */ /* 0x040fe400078ec0ff */
[----:B------:R-:W-:-:S05]  /*1bb0*/  LOP3.LUT R2, R3, 0x1f, RZ, 0xc0, !PT ;  /* 0x0000001f03027812 */ /* 0x000fca00078ec0ff */
[----:B------:R-:W-:-:S05]  /*1bc0*/  IMAD R7, R7, 0x13, R2 ;  /* 0x0000001307077824 */ /* 0x000fca00078e0202 */
[----:B--2---:R-:W-:-:S05]  /*1bd0*/  IADD3 R0, P0, PT, R7, R4, RZ ;  /* 0x0000000407007210 */ /* 0x004fca0007f1e0ff */
[----:B------:R-:W-:Y:S01]  /*1be0*/  IMAD.X R5, RZ, RZ, R5, P0 ;  /* 0x000000ffff057224 */ /* 0x000fe200000e0605 */
[----:B0-----:R-:W-:-:S04]  /*1bf0*/  LEA R2, P0, R0, UR12, 0x2 ;  /* 0x0000000c00027c11 */ /* 0x001fc8000f8010ff */
[----:B------:R-:W-:-:S05]  /*1c00*/  LEA.HI.X R3, R0, UR13, R5, 0x2, P0 ;  /* 0x0000000d00037c11 */ /* 0x000fca00080f1405 */
[----:B------:R-:W-:Y:S04]  /*1c10*/  STG.E desc[UR8][R2.64], R44 ;  /* 0x0000002c02007986 */ /* 0x000fe8000c101908 */
        /* <DEDUP_REMOVED lines=17> */
[----:B------:R-:W-:Y:S01]  /*1d30*/  STG.E desc[UR8][R2.64+0x900], R24 ;  /* 0x0009001802007986 */ /* 0x000fe2000c101908 */
[----:B------:R-:W-:Y:S05]  /*1d40*/  EXIT ;  /* 0x000000000000794d */ /* 0x000fea0003800000 */
.L_x_24:
[C---:B------:R-:W-:Y:S01]  /*1d50*/  LOP3.LUT R7, R3.reuse, 0x3e0, RZ, 0xc0, !PT ;  /* 0x000003e003077812 */ /* 0x040fe200078ec0ff */
[----:B------:R-:W0:Y:S01]  /*1d60*/  LDCU.64 UR12, c[0x0][0x3a0] ;  /* 0x00007400ff0c77ac */ /* 0x000e220008000a00 */
[----:B------:R-:W-:Y:S01]  /*1d70*/  LOP3.LUT R2, R3, 0x1f, RZ, 0xc0, !PT ;  /* 0x0000001f03027812 */ /* 0x000fe200078ec0ff */
[----:B-1----:R-:W-:-:S04]  /*1d80*/  IMAD.U32 R11, RZ, RZ, UR7 ;  /* 0x00000007ff0b7e24 */ /* 0x002fc8000f8e00ff */
[----:B------:R-:W-:Y:S02]  /*1d90*/  IMAD R7, R7, 0x13, R2 ;  /* 0x0000001307077824 */ /* 0x000fe400078e0202 */
[----:B------:R-:W-:Y:S02]  /*1da0*/  IMAD R0, R11, -0x1c80, R26 ;  /* 0xffffe3800b007824 */ /* 0x000fe400078e021a */
[C---:B------:R-:W-:Y:S01]  /*1db0*/  VIADD R11, R7.reuse, 0x20 ;  /* 0x00000020070b7836 */ /* 0x040fe20000000000 */
[C---:B--2---:R-:W-:Y:S01]  /*1dc0*/  IADD3 R3, P0, PT, R7.reuse, R4, RZ ;  /* 0x0000000407037210 */ /* 0x044fe20007f1e0ff */
[C---:B------:R-:W-:Y:S01]  /*1dd0*/  VIADD R25, R7.reuse, 0x60 ;  /* 0x0000006007197836 */ /* 0x040fe20000000000 */
[-C--:B------:R-:W-:Y:S02]  /*1de0*/  ISETP.GE.AND P1, PT, R7, R0.reuse, PT ;  /* 0x000000000700720c */ /* 0x080fe40003f26270 */
[-C--:B------:R-:W-:Y:S01]  /*1df0*/  ISETP.GE.AND P2, PT, R11, R0.reuse, PT ;  /* 0x000000000b00720c */ /* 0x080fe20003f46270 */
[----:B------:R-:W-:Y:S01]  /*1e00*/  IMAD.X R4, RZ, RZ, R5, P0 ;  /* 0x000000ffff047224 */ /* 0x000fe200000e0605 */
[----:B------:R-:W-:Y:S01]  /*1e10*/  ISETP.GE.AND P4, PT, R25, R0, PT ;  /* 0x000000001900720c */ /* 0x000fe20003f86270 */
[----:B------:R-:W-:Y:S01]  /*1e20*/  VIADD R5, R7, 0x40 ;  /* 0x0000004007057836 */ /* 0x000fe20000000000 */
[----:B0-----:R-:W-:Y:S01]  /*1e30*/  LEA R2, P0, R3, UR12, 0x2 ;  /* 0x0000000c03027c11 */ /* 0x001fe2000f8010ff */
[----:B------:R-:W-:-:S02]  /*1e40*/  VIADD R11, R7, 0xa0 ;  /* 0x000000a0070b7836 */ /* 0x000fc40000000000 */
[----:B------:R-:W-:Y:S01]  /*1e50*/  VIADD R25, R7, 0xc0 ;  /* 0x000000c007197836 */ /* 0x000fe20000000000 */
[-C--:B------:R-:W-:Y:S01]  /*1e60*/  ISETP.GE.AND P3, PT, R5, R0.reuse, PT ;  /* 0x000000000500720c */ /* 0x080fe20003f66270 */
[----:B------:R-:W-:Y:S01]  /*1e70*/  VIADD R5, R7, 0x80 ;  /* 0x0000008007057836 */ /* 0x000fe20000000000 */
[----:B------:R-:W-:Y:S02]  /*1e80*/  LEA.HI.X R3, R3, UR13, R4, 0x2, P0 ;  /* 0x0000000d03037c11 */ /* 0x000fe400080f1404 */
[-C--:B------:R-:W-:Y:S01]  /*1e90*/  ISETP.GE.AND P6, PT, R11, R0.reuse, PT ;  /* 0x000000000b00720c */ /* 0x080fe20003fc6270 */
[----:B------:R-:W-:Y:S01]  /*1ea0*/  VIADD R11, R7, 0x100 ;  /* 0x00000100070b7836 */ /* 0x000fe20000000000 */
[-C--:B------:R-:W-:Y:S01]  /*1eb0*/  ISETP.GE.AND P5, PT, R5, R0.reuse, PT ;  /* 0x000000000500720c */ /* 0x080fe20003fa6270 */
[----:B------:R-:W-:Y:S01]  /*1ec0*/  VIADD R5, R7, 0xe0 ;  /* 0x000000e007057836 */ /* 0x000fe20000000000 */
[----:B------:R-:W-:Y:S01]  /*1ed0*/  @!P1 STG.E desc[UR8][R2.64], R44 ;  /* 0x0000002c02009986 */ /* 0x000fe2000c101908 */
[----:B------:R-:W-:-:S03]  /*1ee0*/  ISETP.GE.AND P0, PT, R25, R0, PT ;  /* 0x000000001900720c */ /* 0x000fc60003f06270 */
[-C--:B------:R-:W-:Y:S01]  /*1ef0*/  ISETP.GE.AND P1, PT, R5, R0.reuse, PT ;  /* 0x000000000500720c */ /* 0x080fe20003f26270 */
[----:B------:R-:W-:Y:S01]  /*1f00*/  VIADD R5, R7, 0x120 ;  /* 0x0000012007057836 */ /* 0x000fe20000000000 */
[----:B------:R-:W-:Y:S04]  /*1f10*/  @!P3 STG.E desc[UR8][R2.64+0x100], R42 ;  /* 0x0001002a0200b986 */ /* 0x000fe8000c101908 */
[-C--:B------:R-:W-:Y:S01]  /*1f20*/  ISETP.GE.AND P3, PT, R5, R0.reuse, PT ;  /* 0x000000000500720c */ /* 0x080fe20003f66270 */
[----:B------:R-:W-:Y:S01]  /*1f30*/  VIADD R5, R7, 0x160 ;  /* 0x0000016007057836 */ /* 0x000fe20000000000 */
[----:B------:R-:W-:Y:S01]  /*1f40*/  @!P2 STG.E desc[UR8][R2.64+0x80], R43 ;  /* 0x0000802b0200a986 */ /* 0x000fe2000c101908 */
[----:B------:R-:W-:Y:S01]  /*1f50*/  ISETP.GE.AND P2, PT, R11, R0, PT ;  /* 0x000000000b00720c */ /* 0x000fe20003f46270 */
[----:B------:R-:W-:-:S02]  /*1f60*/  VIADD R11, R7, 0x140 ;  /* 0x00000140070b7836 */ /* 0x000fc40000000000 */
[----:B------:R0:W-:Y:S01]  /*1f70*/  @!P5 STG.E desc[UR8][R2.64+0x200], R9 ;  /* 0x000200090200d986 */ /* 0x0001e2000c101908 */
[-C--:B------:R-:W-:Y:S01]  /*1f80*/  ISETP.GE.AND P5, PT, R5, R0.reuse, PT ;  /* 0x000000000500720c */ /* 0x080fe20003fa6270 */
[----:B------:R-:W-:Y:S02]  /*1f90*/  VIADD R5, R7, 0x1a0 ;  /* 0x000001a007057836 */ /* 0x000fe40000000000 */
[----:B------:R1:W-:Y:S01]  /*1fa0*/  @!P4 STG.E desc[UR8][R2.64+0x180], R8 ;  /* 0x000180080200c986 */ /* 0x0003e2000c101908 */
[-C--:B------:R-:W-:Y:S01]  /*1fb0*/  ISETP.GE.AND P4, PT, R11, R0.reuse, PT ;  /* 0x000000000b00720c */ /* 0x080fe20003f86270 */
[----:B------:R-:W-:Y:S02]  /*1fc0*/  VIADD R11, R7, 0x180 ;  /* 0x00000180070b7836 */ /* 0x000fe40000000000 */
[----:B------:R1:W-:Y:S01]  /*1fd0*/  @!P0 STG.E desc[UR8][R2.64+0x300], R12 ;  /* 0x0003000c02008986 */ /* 0x0003e2000c101908 */
[----:B------:R-:W-:Y:S01]  /*1fe0*/  ISETP.GE.AND P0, PT, R5, R0, PT ;  /* 0x000000000500720c */ /* 0x000fe20003f06270 */
[----:B------:R-:W-:-:S02]  /*1ff0*/  VIADD R5, R7, 0x1e0 ;  /* 0x000001e007057836 */ /* 0x000fc40000000000 */
[----:B------:R1:W-:Y:S01]  /*2000*/  @!P6 STG.E desc[UR8][R2.64+0x280], R10 ;  /* 0x0002800a0200e986 */ /* 0x0003e2000c101908 */
[-C--:B------:R-:W-:Y:S01]  /*2010*/  ISETP.GE.AND P6, PT, R11, R0.reuse, PT ;  /* 0x000000000b00720c */ /* 0x080fe20003fc6270 */
[----:B------:R-:W-:Y:S02]  /*2020*/  VIADD R11, R7, 0x1c0 ;  /* 0x000001c0070b7836 */ /* 0x000fe40000000000 */
[----:B------:R1:W-:Y:S01]  /*2030*/  @!P2 STG.E desc[UR8][R2.64+0x400], R14 ;  /* 0x0004000e0200a986 */ /* 0x0003e2000c101908 */
[-C--:B------:R-:W-:Y:S01]  /*2040*/  ISETP.GE.AND P2, PT, R5, R0.reuse, PT ;  /* 0x000000000500720c */ /* 0x080fe20003f46270 */
[C---:B0-----:R-:W-:Y:S02]  /*2050*/  VIADD R9, R7.reuse, 0x200 ;  /* 0x0000020007097836 */ /* 0x041fe40000000000 */
[C---:B------:R-:W-:Y:S01]  /*2060*/  VIADD R5, R7.reuse, 0x220 ;  /* 0x0000022007057836 */ /* 0x040fe20000000000 */
[----:B------:R1:W-:Y:S01]  /*2070*/  @!P1 STG.E desc[UR8][R2.64+0x380], R13 ;  /* 0x0003800d02009986 */ /* 0x0003e2000c101908 */
[----:B------:R-:W-:Y:S01]  /*2080*/  VIADD R7, R7, 0x240 ;  /* 0x0000024007077836 */ /* 0x000fe20000000000 */
[----:B------:R-:W-:-:S02]  /*2090*/  ISETP.GE.AND P1, PT, R11, R0, PT ;  /* 0x000000000b00720c */ /* 0x000fc40003f26270 */
[----:B------:R1:W-:Y:S01]  /*20a0*/  @!P3 STG.E desc[UR8][R2.64+0x480], R15 ;  /* 0x0004800f0200b986 */ /* 0x0003e2000c101908 */
[----:B------:R-:W-:-:S03]  /*20b0*/  ISETP.GE.AND P3, PT, R9, R0, PT ;  /* 0x000000000900720c */ /* 0x000fc60003f66270 */
[----:B------:R1:W-:Y:S01]  /*20c0*/  @!P4 STG.E desc[UR8][R2.64+0x500], R16 ;  /* 0x000500100200c986 */ /* 0x0003e2000c101908 */
[----:B------:R-:W-:-:S03]  /*20d0*/  ISETP.GE.AND P4, PT, R5, R0, PT ;  /* 0x000000000500720c */ /* 0x000fc60003f86270 */
[----:B------:R1:W-:Y:S01]  /*20e0*/  @!P5 STG.E desc[UR8][R2.64+0x580], R17 ;  /* 0x000580110200d986 */ /* 0x0003e2000c101908 */
[----:B------:R-:W-:-:S03]  /*20f0*/  ISETP.GE.AND P5, PT, R7, R0, PT ;  /* 0x000000000700720c */ /* 0x000fc60003fa6270 */
[----:B------:R1:W-:Y:S04]  /*2100*/  @!P6 STG.E desc[UR8][R2.64+0x600], R18 ;  /* 0x000600120200e986 */ /* 0x0003e8000c101908 */
[----:B------:R1:W-:Y:S04]  /*2110*/  @!P0 STG.E desc[UR8][R2.64+0x680], R19 ;  /* 0x0006801302008986 */ /* 0x0003e8000c101908 */
[----:B------:R1:W-:Y:S04]  /*2120*/  @!P1 STG.E desc[UR8][R2.64+0x700], R20 ;  /* 0x0007001402009986 */ /* 0x0003e8000c101908 */
[----:B------:R1:W-:Y:S04]  /*2130*/  @!P2 STG.E desc[UR8][R2.64+0x780], R21 ;  /* 0x000780150200a986 */ /* 0x0003e8000c101908 */
[----:B------:R1:W-:Y:S04]  /*2140*/  @!P3 STG.E desc[UR8][R2.64+0x800], R22 ;  /* 0x000800160200b986 */ /* 0x0003e8000c101908 */
[----:B------:R1:W-:Y:S01]  /*2150*/  @!P4 STG.E desc[UR8][R2.64+0x880], R23 ;  /* 0x000880170200c986 */ /* 0x0003e2000c101908 */
[----:B------:R-:W-:Y:S05]  /*2160*/  @P5 EXIT ;  /* 0x000000000000594d */ /* 0x000fea0003800000 */
[----:B------:R-:W-:Y:S01]  /*2170*/  STG.E desc[UR8][R2.64+0x900], R24 ;  /* 0x0009001802007986 */ /* 0x000fe2000c101908 */
[----:B------:R-:W-:Y:S05]  /*2180*/  EXIT ;  /* 0x000000000000794d */ /* 0x000fea0003800000 */
.L_x_14:
[----:B------:R-:W-:Y:S01]  /*2190*/  IMAD.MOV.U32 R2, RZ, RZ, RZ ;  /* 0x000000ffff027224 */ /* 0x000fe200078e00ff */
[C---:B------:R-:W-:Y:S01]  /*21a0*/  ISETP.GT.U32.AND P0, PT, R3.reuse, 0x1f, PT ;  /* 0x0000001f0300780c */ /* 0x040fe20003f04070 */
[----:B------:R-:W-:Y:S05]  /*21b0*/  WARPSYNC.ALL ;  /* 0x0000000000007948 */ /* 0x000fea0003800000 */
[----:B------:R-:W-:-:S05]  /*21c0*/  IMAD.HI.U32 R24, R3, 0x15555556, R2 ;  /* 0x1555555603187827 */ /* 0x000fca00078e0002 */
[----:B------:R-:W-:-:S05]  /*21d0*/  LEA R24, R24, UR4, 0x2 ;  /* 0x0000000418187c11 */ /* 0x000fca000f8e10ff */
[----:B------:R0:W-:Y:S01]  /*21e0*/  STS [R24+0x3410], R27 ;  /* 0x0034101b18007388 */ /* 0x0001e20000000800 */
[----:B------:R-:W-:Y:S06]  /*21f0*/  BAR.SYNC.DEFER_BLOCKING 0x0 ;  /* 0x0000000000007b1d */ /* 0x000fec0000010000 */
[----:B------:R-:W-:Y:S05]  /*2200*/  @P0 BRA `(.L_x_25) ;  /* 0x0000000000e00947 */ /* 0x000fea0003800000 */
[----:B------:R-:W-:Y:S01]  /*2210*/  IMAD.MOV.U32 R5, RZ, RZ, 0x34 ;  /* 0x00000034ff057424 */ /* 0x000fe200078e00ff */
[----:B------:R-:W-:-:S03]  /*2220*/  UMOV UR11, 0xffffffff ;  /* 0xffffffff000b7882 */ /* 0x000fc60000000000 */
[----:B------:R-:W-:-:S05]  /*2230*/  IMAD R18, R3, R5, UR4 ;  /* 0x0000000403127e24 */ /* 0x000fca000f8e0205 */
[----:B------:R-:W-:Y:S04]  /*2240*/  LDS R16, [R18+0x3410] ;  /* 0x0034100012107984 */ /* 0x000fe80000000800 */
[----:B------:R-:W-:Y:S04]  /*2250*/  LDS R17, [R18+0x3414] ;  /* 0x0034140012117984 */ /* 0x000fe80000000800 */
[----:B------:R-:W1:Y:S04]  /*2260*/  LDS R14, [R18+0x3418] ;  /* 0x00341800120e7984 */ /* 0x000e680000000800 */
[----:B------:R-:W-:Y:S04]  /*2270*/  LDS R15, [R18+0x341c] ;  /* 0x00341c00120f7984 */ /* 0x000fe80000000800 */
[----:B------:R-:W2:Y:S04]  /*2280*/  LDS R12, [R18+0x3420] ;  /* 0x00342000120c7984 */ /* 0x000ea80000000800 */
[----:B------:R-:W-:Y:S04]  /*2290*/  LDS R13, [R18+0x3424] ;  /* 0x00342400120d7984 */ /* 0x000fe80000000800 */
[----:B------:R-:W3:Y:S04]  /*22a0*/  LDS R10, [R18+0x3428] ;  /* 0x00342800120a7984 */ /* 0x000ee80000000800 */
[----:B------:R-:W-:Y:S04]  /*22b0*/  LDS R9, [R18+0x342c] ;  /* 0x00342c0012097984 */ /* 0x000fe80000000800 */
[----:B------:R-:W4:Y:S04]  /*22c0*/  LDS R8, [R18+0x3430] ;  /* 0x0034300012087984 */ /* 0x000f280000000800 */
[----:B------:R-:W-:Y:S04]  /*22d0*/  LDS R5, [R18+0x3434] ;  /* 0x0034340012057984 */ /* 0x000fe80000000800 */
[----:B------:R-:W5:Y:S04]  /*22e0*/  LDS R4, [R18+0x3438] ;  /* 0x0034380012047984 */ /* 0x000f680000000800 */
[----:B------:R-:W0:Y:S01]  /*22f0*/  LDS R19, [R18+0x343c] ;  /* 0x00343c0012137984 */ /* 0x000e220000000800 */
[----:B-1----:R-:W-:-:S04]  /*2300*/  IADD3 R20, PT, PT, R14, R17, R16 ;  /* 0x000000110e147210 */ /* 0x002fc80007ffe010 */
[----:B--2---:R-:W-:-:S04]  /*2310*/  IADD3 R20, PT, PT, R12, R20, R15 ;  /* 0x000000140c147210 */ /* 0x004fc80007ffe00f */
[----:B---3--:R-:W-:-:S04]  /*2320*/  IADD3 R20, PT, PT, R10, R20, R13 ;  /* 0x000000140a147210 */ /* 0x008fc80007ffe00d */
[----:B----4-:R-:W-:-:S04]  /*2330*/  IADD3 R20, PT, PT, R8, R20, R9 ;  /* 0x0000001408147210 */ /* 0x010fc80007ffe009 */
[----:B-----5:R-:W-:-:S05]  /*2340*/  IADD3 R20, PT, PT, R4, R20, R5 ;  /* 0x0000001404147210 */ /* 0x020fca0007ffe005 */
[----:B0-----:R-:W-:Y:S01]  /*2350*/  IMAD.IADD R19, R19, 0x1, R20 ;  /* 0x0000000113137824 */ /* 0x001fe200078e0214 */
[----:B------:R-:W-:Y:S06]  /*2360*/  BRA.DIV UR11, `(.L_x_26) ;  /* 0x0000005e0be47947 */ /* 0x000fec000b800000 */
[----:B------:R-:W0:Y:S02]  /*2370*/  SHFL.UP P0, R20, R19, 0x1, RZ ;  /* 0x0420000013147989 */ /* 0x000e2400000000ff */
[----:B0-----:R-:W-:-:S05]  /*2380*/  @P0 IMAD.IADD R20, R19, 0x1, R20 ;  /* 0x0000000113140824 */ /* 0x001fca00078e0214 */
[----:B------:R-:W0:Y:S02]  /*2390*/  SHFL.UP P0, R21, R20, 0x2, RZ ;  /* 0x0440000014157989 */ /* 0x000e2400000000ff */
[----:B0-----:R-:W-:-:S05]  /*23a0*/  @P0 IMAD.IADD R21, R20, 0x1, R21 ;  /* 0x0000000114150824 */ /* 0x001fca00078e0215 */
[----:B------:R-:W0:Y:S02]  /*23b0*/  SHFL.UP P0, R22, R21, 0x4, RZ ;  /* 0x0480000015167989 */ /* 0x000e2400000000ff */
[----:B0-----:R-:W-:-:S05]  /*23c0*/  @P0 IMAD.IADD R22, R21, 0x1, R22 ;  /* 0x0000000115160824 */ /* 0x001fca00078e0216 */
[----:B------:R-:W0:Y:S02]  /*23d0*/  SHFL.UP P0, R23, R22, 0x8, RZ ;  /* 0x0500000016177989 */ /* 0x000e2400000000ff */
[----:B0-----:R-:W-:-:S05]  /*23e0*/  @P0 IMAD.IADD R23, R22, 0x1, R23 ;  /* 0x0000000116170824 */ /* 0x001fca00078e0217 */
[----:B------:R0:W1:Y:S02]  /*23f0*/  SHFL.UP P0, R48, R23, 0x10, RZ ;  /* 0x0600000017307989 */ /* 0x00006400000000ff */
.L_x_118:
[----:B-1----:R-:W-:-:S04]  /*2400*/  @P0 IMAD.IADD R48, R23, 0x1, R48 ;  /* 0x0000000117300824 */ /* 0x002fc800078e0230 */
[----:B------:R-:W-:-:S04]  /*2410*/  IMAD.IADD R19, R48, 0x1, -R19 ;  /* 0x0000000130137824 */ /* 0x000fc800078e0a13 */
[----:B------:R-:W-:Y:S01]  /*2420*/  IMAD.IADD R16, R16, 0x1, R19 ;  /* 0x0000000110107824 */ /* 0x000fe200078e0213 */
[----:B------:R1:W-:Y:S03]  /*2430*/  STS [R18+0x3410], R19 ;  /* 0x0034101312007388 */ /* 0x0003e60000000800 */
        /* <DEDUP_REMOVED lines=19> */
[----:B------:R1:W-:Y:S04]  /*2570*/  STS [R18+0x3438], R5 ;  /* 0x0034380512007388 */ /* 0x0003e80000000800 */
[----:B------:R1:W-:Y:S02]  /*2580*/  STS [R18+0x343c], R21 ;  /* 0x00343c1512007388 */ /* 0x0003e40000000800 */
.L_x_25:
[----:B------:R-:W-:Y:S05]  /*2590*/  WARPSYNC.ALL ;  /* 0x0000000000007948 */ /* 0x000fea0003800000 */
[----:B------:R-:W-:Y:S01]  /*25a0*/  BAR.SYNC.DEFER_BLOCKING 0x0 ;  /* 0x0000000000007b1d */ /* 0x000fe20000010000 */
[----:B------:R-:W-:Y:S02]  /*25b0*/  ISETP.NE.AND P0, PT, R53, RZ, PT ;  /* 0x000000ff3500720c */ /* 0x000fe40003f05270 */
[----:B-1----:R-:W-:-:S03]  /*25c0*/  SHF.R.U32.HI R5, RZ, UR6, R45 ;  /* 0x00000006ff057c19 */ /* 0x002fc6000801162d */
[----:B------:R-:W-:Y:S01]  /*25d0*/  BSSY.RECONVERGENT B0, `(.L_x_27) ;  /* 0x0000029000007945 */ /* 0x000fe20003800200 */
[----:B------:R-:W-:Y:S01]  /*25e0*/  LOP3.LUT R5, R5, UR5, RZ, 0x30, !PT ;  /* 0x0000000505057c12 */ /* 0x000fe2000f8e30ff */
[----:B0-----:R-:W0:Y:S06]  /*25f0*/  LDS R24, [R24+0x3410] ;  /* 0x0034100018187984 */ /* 0x001e2c0000000800 */
[----:B------:R-:W-:Y:S05]  /*2600*/  @P0 BRA `(.L_x_28) ;  /* 0x0000000000940947 */ /* 0x000fea0003800000 */
[----:B------:R-:W-:-:S05]  /*2610*/  LEA R4, R3, UR4, 0x2 ;  /* 0x0000000403047c11 */ /* 0x000fca000f8e10ff */
[----:B------:R-:W0:Y:S04]  /*2620*/  LDS R13, [R4] ;  /* 0x00000000040d7984 */ /* 0x000e280000000800 */
[----:B------:R-:W1:Y:S04]  /*2630*/  LDS R15, [R4+0x400] ;  /* 0x00040000040f7984 */ /* 0x000e680000000800 */
[----:B------:R-:W2:Y:S04]  /*2640*/  LDS R17, [R4+0x800] ;  /* 0x0008000004117984 */ /* 0x000ea80000000800 */
[----:B------:R-:W3:Y:S04]  /*2650*/  LDS R19, [R4+0xc00] ;  /* 0x000c000004137984 */ /* 0x000ee80000000800 */
[----:B------:R-:W4:Y:S04]  /*2660*/  LDS R21, [R4+0x1000] ;  /* 0x0010000004157984 */ /* 0x000f280000000800 */
[----:B------:R-:W5:Y:S04]  /*2670*/  LDS R23, [R4+0x1400] ;  /* 0x0014000004177984 */ /* 0x000f680000000800 */
[----:B------:R-:W5:Y:S04]  /*2680*/  LDS R45, [R4+0x1800] ;  /* 0x00180000042d7984 */ /* 0x000f680000000800 */
[----:B------:R-:W5:Y:S04]  /*2690*/  LDS R47, [R4+0x1c00] ;  /* 0x001c0000042f7984 */ /* 0x000f680000000800 */
[----:B------:R-:W5:Y:S04]  /*26a0*/  LDS R49, [R4+0x2000] ;  /* 0x0020000004317984 */ /* 0x000f680000000800 */
[----:B------:R-:W5:Y:S04]  /*26b0*/  LDS R51, [R4+0x2400] ;  /* 0x0024000004337984 */ /* 0x000f680000000800 */
[----:B------:R-:W5:Y:S01]  /*26c0*/  LDS R8, [R4+0x2800] ;  /* 0x0028000004087984 */ /* 0x000f620000000800 */
[----:B0-----:R-:W-:-:S03]  /*26d0*/  IMAD.IADD R13, R24, 0x1, R13 ;  /* 0x00000001180d7824 */ /* 0x001fc600078e020d */
[----:B------:R-:W0:Y:S01]  /*26e0*/  LDS R9, [R4+0x2c00] ;  /* 0x002c000004097984 */ /* 0x000e220000000800 */
[----:B-1----:R-:W-:-:S03]  /*26f0*/  IMAD.IADD R15, R24, 0x1, R15 ;  /* 0x00000001180f7824 */ /* 0x002fc600078e020f */
[----:B------:R1:W-:Y:S01]  /*2700*/  STS [R4], R13 ;  /* 0x0000000d04007388 */ /* 0x0003e20000000800 */
[C---:B--2---:R-:W-:Y:S02]  /*2710*/  IMAD.IADD R17, R24.reuse, 0x1, R17 ;  /* 0x0000000118117824 */ /* 0x044fe400078e0211 */
[C---:B---3--:R-:W-:Y:S01]  /*2720*/  IMAD.IADD R19, R24.reuse, 0x1, R19 ;  /* 0x0000000118137824 */ /* 0x048fe200078e0213 */
[----:B------:R2:W-:Y:S01]  /*2730*/  STS [R4+0x400], R15 ;  /* 0x0004000f04007388 */ /* 0x0005e20000000800 */
[----:B----4-:R-:W-:-:S03]  /*2740*/  IMAD.IADD R21, R24, 0x1, R21 ;  /* 0x0000000118157824 */ /* 0x010fc600078e0215 */
[----:B------:R2:W-:Y:S01]  /*2750*/  STS [R4+0x800], R17 ;  /* 0x0008001104007388 */ /* 0x0005e20000000800 */
[----:B-----5:R-:W-:-:S03]  /*2760*/  IMAD.IADD R23, R24, 0x1, R23 ;  /* 0x0000000118177824 */ /* 0x020fc600078e0217 */
[----:B------:R2:W-:Y:S01]  /*2770*/  STS [R4+0xc00], R19 ;  /* 0x000c001304007388 */ /* 0x0005e20000000800 */
[----:B------:R-:W-:-:S03]  /*2780*/  IMAD.IADD R45, R24, 0x1, R45 ;  /* 0x00000001182d7824 */ /* 0x000fc600078e022d */
[----:B------:R2:W-:Y:S01]  /*2790*/  STS [R4+0x1000], R21 ;  /* 0x0010001504007388 */ /* 0x0005e20000000800 */
[----:B------:R-:W-:-:S03]  /*27a0*/  IMAD.IADD R47, R24, 0x1, R47 ;  /* 0x00000001182f7824 */ /* 0x000fc600078e022f */
[----:B------:R2:W-:Y:S01]  /*27b0*/  STS [R4+0x1400], R23 ;  /* 0x0014001704007388 */ /* 0x0005e20000000800 */
[----:B------:R-:W-:-:S03]  /*27c0*/  IMAD.IADD R49, R24, 0x1, R49 ;  /* 0x0000000118317824 */ /* 0x000fc600078e0231 */
[----:B------:R2:W-:Y:S01]  /*27d0*/  STS [R4+0x1800], R45 ;  /* 0x0018002d04007388 */ /* 0x0005e20000000800 */
[----:B------:R-:W-:-:S03]  /*27e0*/  IMAD.IADD R51, R24, 0x1, R51 ;  /* 0x0000000118337824 */ /* 0x000fc600078e0233 */
[----:B------:R2:W-:Y:S01]  /*27f0*/  STS [R4+0x1c00], R47 ;  /* 0x001c002f04007388 */ /* 0x0005e20000000800 */
[----:B-1----:R-:W-:-:S03]  /*2800*/  IMAD.IADD R13, R24, 0x1, R8 ;  /* 0x00000001180d7824 */ /* 0x002fc600078e0208 */
[----:B------:R2:W-:Y:S01]  /*2810*/  STS [R4+0x2000], R49 ;  /* 0x0020003104007388 */ /* 0x0005e20000000800 */
[----:B0-----:R-:W-:-:S03]  /*2820*/  IMAD.IADD R9, R24, 0x1, R9 ;  /* 0x0000000118097824 */ /* 0x001fc600078e0209 */
[----:B------:R2:W-:Y:S04]  /*2830*/  STS [R4+0x2400], R51 ;  /* 0x0024003304007388 */ /* 0x0005e80000000800 */
[----:B------:R2:W-:Y:S04]  /*2840*/  STS [R4+0x2800], R13 ;  /* 0x0028000d04007388 */ /* 0x0005e80000000800 */
[----:B------:R2:W-:Y:S02]  /*2850*/  STS [R4+0x2c00], R9 ;  /* 0x002c000904007388 */ /* 0x0005e40000000800 */
.L_x_28:
[----:B------:R-:W-:Y:S05]  /*2860*/  BSYNC.RECONVERGENT B0 ;  /* 0x0000000000007941 */ /* 0x000fea0003800200 */
.L_x_27:
[----:B------:R-:W-:Y:S01]  /*2870*/  BAR.SYNC.DEFER_BLOCKING 0x0 ;  /* 0x0000000000007b1d */ /* 0x000fe20000010000 */
[----:B------:R-:W-:Y:S01]  /*2880*/  R2P PR, R5, 0x7f ;  /* 0x0000007f05007804 */ /* 0x000fe20000000000 */
[----:B------:R-:W-:-:S04]  /*2890*/  IMAD.MOV.U32 R8, RZ, RZ, RZ ;  /* 0x000000ffff087224 */ /* 0x000fc800078e00ff */
[----:B------:R-:W-:Y:S01]  /*28a0*/  BSSY.RECONVERGENT B0, `(.L_x_29) ;  /* 0x0000026000007945 */ /* 0x000fe20003800200 */
[----:B--2---:R-:W1:Y:S07]  /*28b0*/  S2R R23, SR_LEMASK ;  /* 0x0000000000177919 */ /* 0x004e6e0000003a00 */
[----:B------:R-:W-:Y:S02]  /*28c0*/  VOTE.ANY R4, PT, P0 ;  /* 0x0000000000047806 */ /* 0x000fe400000e0100 */
[----:B------:R-:W-:-:S02]  /*28d0*/  VOTE.ANY R9, PT, P1 ;  /* 0x0000000000097806 */ /* 0x000fc400008e0100 */
[----:B------:R-:W-:Y:S02]  /*28e0*/  @!P0 LOP3.LUT R4, RZ, R4, RZ, 0x33, !PT ;  /* 0x00000004ff048212 */ /* 0x000fe400078e33ff */
[----:B------:R-:W-:Y:S02]  /*28f0*/  VOTE.ANY R13, PT, P2 ;  /* 0x00000000000d7806 */ /* 0x000fe400010e0100 */
[----:B------:R-:W-:Y:S02]  /*2900*/  @!P1 LOP3.LUT R9, RZ, R9, RZ, 0x33, !PT ;  /* 0x00000009ff099212 */ /* 0x000fe400078e33ff */
[----:B------:R-:W-:Y:S02]  /*2910*/  VOTE.ANY R15, PT, P3 ;  /* 0x00000000000f7806 */ /* 0x000fe400018e0100 */
[----:B------:R-:W-:Y:S02]  /*2920*/  @!P2 LOP3.LUT R13, RZ, R13, RZ, 0x33, !PT ;  /* 0x0000000dff0da212 */ /* 0x000fe400078e33ff */
[----:B------:R-:W-:-:S02]  /*2930*/  LOP3.LUT R4, R9, R4, RZ, 0xc0, !PT ;  /* 0x0000000409047212 */ /* 0x000fc400078ec0ff */
[----:B------:R-:W-:Y:S02]  /*2940*/  @!P3 LOP3.LUT R15, RZ, R15, RZ, 0x33, !PT ;  /* 0x0000000fff0fb212 */ /* 0x000fe400078e33ff */
[----:B------:R-:W-:Y:S02]  /*2950*/  LOP3.LUT R4, R13, R4, RZ, 0xc0, !PT ;  /* 0x000000040d047212 */ /* 0x000fe400078ec0ff */
[----:B------:R-:W-:Y:S02]  /*2960*/  VOTE.ANY R9, PT, P4 ;  /* 0x0000000000097806 */ /* 0x000fe400020e0100 */
[----:B------:R-:W-:Y:S02]  /*2970*/  LOP3.LUT P0, RZ, R5, 0x80, RZ, 0xc0, !PT ;  /* 0x0000008005ff7812 */ /* 0x000fe4000780c0ff */
[----:B------:R-:W-:Y:S02]  /*2980*/  LOP3.LUT R4, R15, R4, RZ, 0xc0, !PT ;  /* 0x000000040f047212 */ /* 0x000fe400078ec0ff */
[----:B------:R-:W-:-:S02]  /*2990*/  VOTE.ANY R13, PT, P5 ;  /* 0x00000000000d7806 */ /* 0x000fc400028e0100 */
[----:B------:R-:W-:Y:S02]  /*29a0*/  @!P4 LOP3.LUT R9, RZ, R9, RZ, 0x33, !PT ;  /* 0x00000009ff09c212 */ /* 0x000fe400078e33ff */
[----:B------:R-:W-:Y:S02]  /*29b0*/  @!P5 LOP3.LUT R13, RZ, R13, RZ, 0x33, !PT ;  /* 0x0000000dff0dd212 */ /* 0x000fe400078e33ff */
[----:B------:R-:W-:Y:S02]  /*29c0*/  LOP3.LUT R4, R9, R4, RZ, 0xc0, !PT ;  /* 0x0000000409047212 */ /* 0x000fe400078ec0ff */
[----:B------:R-:W-:Y:S02]  /*29d0*/  VOTE.ANY R9, PT, P6 ;  /* 0x0000000000097806 */ /* 0x000fe400030e0100 */
[----:B------:R-:W-:Y:S02]  /*29e0*/  LOP3.LUT R4, R13, R4, RZ, 0xc0, !PT ;  /* 0x000000040d047212 */ /* 0x000fe400078ec0ff */
[----:B------:R-:W-:-:S02]  /*29f0*/  VOTE.ANY R13, PT, P0 ;  /* 0x00000000000d7806 */ /* 0x000fc400000e0100 */
[----:B------:R-:W-:Y:S02]  /*2a00*/  @!P6 LOP3.LUT R9, RZ, R9, RZ, 0x33, !PT ;  /* 0x00000009ff09e212 */ /* 0x000fe400078e33ff */
[----:B------:R-:W-:Y:S02]  /*2a10*/  @!P0 LOP3.LUT R13, RZ, R13, RZ, 0x33, !PT ;  /* 0x0000000dff0d8212 */ /* 0x000fe400078e33ff */
[----:B------:R-:W-:Y:S02]  /*2a20*/  LOP3.LUT R4, R9, R4, RZ, 0xc0, !PT ;  /* 0x0000000409047212 */ /* 0x000fe400078ec0ff */
[----:B------:R-:W-:Y:S02]  /*2a30*/  SHF.R.U32.HI R9, RZ, UR6, R6 ;  /* 0x00000006ff097c19 */ /* 0x000fe40008011606 */
[----:B------:R-:W-:Y:S01]  /*2a40*/  LOP3.LUT R10, R13, R4, RZ, 0xc0, !PT ;  /* 0x000000040d0a7212 */ /* 0x000fe200078ec0ff */
[----:B------:R-:W-:Y:S01]  /*2a50*/  IMAD.SHL.U32 R4, R3, 0x20, RZ ;  /* 0x0000002003047824 */ /* 0x000fe200078e00ff */
[----:B------:R-:W-:-:S02]  /*2a60*/  LOP3.LUT R9, R9, UR5, RZ, 0x30, !PT ;  /* 0x0000000509097c12 */ /* 0x000fc4000f8e30ff */
[----:B------:R-:W2:Y:S01]  /*2a70*/  FLO.U32 R15, R10 ;  /* 0x0000000a000f7300 */ /* 0x000ea200000e0000 */
[----:B-1----:R-:W-:Y:S02]  /*2a80*/  LOP3.LUT R14, R23, R10, RZ, 0xc0, !PT ;  /* 0x0000000a170e7212 */ /* 0x002fe400078ec0ff */
[----:B------:R-:W-:-:S05]  /*2a90*/  LOP3.LUT R4, R4, 0x7c00, RZ, 0xc0, !PT ;  /* 0x00007c0004047812 */ /* 0x000fca00078ec0ff */
[----:B------:R-:W1:Y:S01]  /*2aa0*/  POPC R14, R14 ;  /* 0x0000000e000e7309 */ /* 0x000e620000000000 */
[----:B------:R-:W-:Y:S01]  /*2ab0*/  VIADD R22, R4, UR4 ;  /* 0x0000000404167c36 */ /* 0x000fe20008000000 */
[----:B--2---:R-:W-:-:S13]  /*2ac0*/  ISETP.NE.AND P0, PT, R46, R15, PT ;  /* 0x0000000f2e00720c */ /* 0x004fda0003f05270 */
[----:B-1----:R-:W-:Y:S05]  /*2ad0*/  @P0 BRA `(.L_x_30) ;  /* 0x0000000000080947 */ /* 0x002fea0003800000 */
[----:B------:R-:W-:-:S05]  /*2ae0*/  IMAD R5, R5, 0x4, R22 ;  /* 0x0000000405057824 */ /* 0x000fca00078e0216 */
[----:B------:R1:W2:Y:S02]  /*2af0*/  ATOMS.ADD R8, [R5], R14 ;  /* 0x0000000e0508738c */ /* 0x0002a40000000000 */
.L_x_30:
[----:B------:R-:W-:Y:S05]  /*2b00*/  BSYNC.RECONVERGENT B0 ;  /* 0x0000000000007941 */ /* 0x000fea0003800200 */
.L_x_29:
[----:B------:R-:W-:Y:S01]  /*2b10*/  R2P PR, R9, 0x7f ;  /* 0x0000007f09007804 */ /* 0x000fe20000000000 */
[----:B--2---:R2:W3:Y:S01]  /*2b20*/  SHFL.IDX PT, R8, R8, R15, 0x1f ;  /* 0x00001f0f08087589 */ /* 0x0044e200000e0000 */
[----:B------:R-:W-:Y:S01]  /*2b30*/  BSSY.RECONVERGENT B0, `(.L_x_31) ;  /* 0x0000023000007945 */ /* 0x000fe20003800200 */
[----:B------:R-:W-:-:S10]  /*2b40*/  IMAD.MOV.U32 R12, RZ, RZ, RZ ;  /* 0x000000ffff0c7224 */ /* 0x000fd400078e00ff */
[----:B------:R-:W-:Y:S02]  /*2b50*/  VOTE.ANY R4, PT, P0 ;  /* 0x0000000000047806 */ /* 0x000fe400000e0100 */
[----:B-1----:R-:W-:Y:S02]  /*2b60*/  VOTE.ANY R5, PT, P1 ;  /* 0x0000000000057806 */ /* 0x002fe400008e0100 */
[----:B------:R-:W-:Y:S02]  /*2b70*/  @!P0 LOP3.LUT R4, RZ, R4, RZ, 0x33, !PT ;  /* 0x00000004ff048212 */ /* 0x000fe400078e33ff */
[----:B------:R-:W-:Y:S02]  /*2b80*/  VOTE.ANY R13, PT, P2 ;  /* 0x00000000000d7806 */ /* 0x000fe400010e0100 */
[----:B------:R-:W-:Y:S02]  /*2b90*/  @!P1 LOP3.LUT R5, RZ, R5, RZ, 0x33, !PT ;  /* 0x00000005ff059212 */ /* 0x000fe400078e33ff */
[----:B------:R-:W-:-:S02]  /*2ba0*/  @!P2 LOP3.LUT R13, RZ, R13, RZ, 0x33, !PT ;  /* 0x0000000dff0da212 */ /* 0x000fc400078e33ff */
[----:B------:R-:W-:Y:S02]  /*2bb0*/  LOP3.LUT R4, R5, R4, RZ, 0xc0, !PT ;  /* 0x0000000405047212 */ /* 0x000fe400078ec0ff */
[----:B------:R-:W-:Y:S02]  /*2bc0*/  VOTE.ANY R5, PT, P3 ;  /* 0x0000000000057806 */ /* 0x000fe400018e0100 */
[----:B------:R-:W-:Y:S02]  /*2bd0*/  LOP3.LUT R4, R13, R4, RZ, 0xc0, !PT ;  /* 0x000000040d047212 */ /* 0x000fe400078ec0ff */
[----:B------:R-:W-:Y:S02]  /*2be0*/  LOP3.LUT P0, RZ, R9, 0x80, RZ, 0xc0, !PT ;  /* 0x0000008009ff7812 */ /* 0x000fe4000780c0ff */
[----:B------:R-:W-:Y:S02]  /*2bf0*/  VOTE.ANY R13, PT, P4 ;  /* 0x00000000000d7806 */ /* 0x000fe400020e0100 */
[----:B------:R-:W-:-:S02]  /*2c00*/  @!P3 LOP3.LUT R5, RZ, R5, RZ, 0x33, !PT ;  /* 0x00000005ff05b212 */ /* 0x000fc400078e33ff */
[----:B------:R-:W-:Y:S02]  /*2c10*/  @!P4 LOP3.LUT R13, RZ, R13, RZ, 0x33, !PT ;  /* 0x0000000dff0dc212 */ /* 0x000fe400078e33ff */
[----:B------:R-:W-:Y:S02]  /*2c20*/  LOP3.LUT R4, R5, R4, RZ, 0xc0, !PT ;  /* 0x0000000405047212 */ /* 0x000fe400078ec0ff */
[----:B------:R-:W-:Y:S02]  /*2c30*/  VOTE.ANY R5, PT, P5 ;  /* 0x0000000000057806 */ /* 0x000fe400028e0100 */
[----:B------:R-:W-:Y:S02]  /*2c40*/  LOP3.LUT R4, R13, R4, RZ, 0xc0, !PT ;  /* 0x000000040d047212 */ /* 0x000fe400078ec0ff */
[----:B------:R-:W-:Y:S02]  /*2c50*/  VOTE.ANY R13, PT, P6 ;  /* 0x00000000000d7806 */ /* 0x000fe400030e0100 */
[----:B------:R-:W-:-:S02]  /*2c60*/  @!P5 LOP3.LUT R5, RZ, R5, RZ, 0x33, !PT ;  /* 0x00000005ff05d212 */ /* 0x000fc400078e33ff */
[----:B------:R-:W-:Y:S02]  /*2c70*/  VOTE.ANY R17, PT, P0 ;  /* 0x0000000000117806 */ /* 0x000fe400000e0100 */
[----:B------:R-:W-:Y:S02]  /*2c80*/  @!P6 LOP3.LUT R13, RZ, R13, RZ, 0x33, !PT ;  /* 0x0000000dff0de212 */ /* 0x000fe400078e33ff */
[----:B------:R-:W-:Y:S02]  /*2c90*/  LOP3.LUT R4, R5, R4, RZ, 0xc0, !PT ;  /* 0x0000000405047212 */ /* 0x000fe400078ec0ff */
[----:B------:R-:W-:Y:S02]  /*2ca0*/  @!P0 LOP3.LUT R17, RZ, R17, RZ, 0x33, !PT ;  /* 0x00000011ff118212 */ /* 0x000fe400078e33ff */
[----:B------:R-:W-:-:S04]  /*2cb0*/  LOP3.LUT R4, R13, R4, RZ, 0xc0, !PT ;  /* 0x000000040d047212 */ /* 0x000fc800078ec0ff */
[----:B------:R-:W-:Y:S02]  /*2cc0*/  LOP3.LUT R4, R17, R4, RZ, 0xc0, !PT ;  /* 0x0000000411047212 */ /* 0x000fe400078ec0ff */
[----:B------:R-:W-:Y:S02]  /*2cd0*/  SHF.R.U32.HI R17, RZ, UR6, R0 ;  /* 0x00000006ff117c19 */ /* 0x000fe40008011600 */
[----:B------:R-:W1:Y:S01]  /*2ce0*/  FLO.U32 R5, R4 ;  /* 0x0000000400057300 */ /* 0x000e6200000e0000 */
[----:B------:R-:W-:Y:S02]  /*2cf0*/  LOP3.LUT R13, R23, R4, RZ, 0xc0, !PT ;  /* 0x00000004170d7212 */ /* 0x000fe400078ec0ff */
[----:B------:R-:W-:-:S05]  /*2d00*/  LOP3.LUT R17, R17, UR5, RZ, 0x30, !PT ;  /* 0x0000000511117c12 */ /* 0x000fca000f8e30ff */
[----:B------:R-:W4:Y:S01]  /*2d10*/  POPC R13, R13 ;  /* 0x0000000d000d7309 */ /* 0x000f220000000000 */
[----:B-1----:R-:W-:-:S13]  /*2d20*/  ISETP.NE.AND P0, PT, R46, R5, PT ;  /* 0x000000052e00720c */ /* 0x002fda0003f05270 */
[----:B--234-:R-:W-:Y:S05]  /*2d30*/  @P0 BRA `(.L_x_32) ;  /* 0x0000000000080947 */ /* 0x01cfea0003800000 */
[----:B------:R-:W-:-:S06]  /*2d40*/  IMAD R12, R9, 0x4, R22 ;  /* 0x00000004090c7824 */ /* 0x000fcc00078e0216 */
[----:B------:R1:W2:Y:S02]  /*2d50*/  ATOMS.ADD R12, [R12], R13 ;  /* 0x0000000d0c0c738c */ /* 0x0002a40000000000 */
.L_x_32:
[----:B------:R-:W-:Y:S05]  /*2d60*/  BSYNC.RECONVERGENT B0 ;  /* 0x0000000000007941 */ /* 0x000fea0003800200 */
.L_x_31:
[----:B------:R-:W-:Y:S01]  /*2d70*/  R2P PR, R17, 0x7f ;  /* 0x0000007f11007804 */ /* 0x000fe20000000000 */
[----:B--2---:R2:W3:Y:S01]  /*2d80*/  SHFL.IDX PT, R12, R12, R5, 0x1f ;  /* 0x00001f050c0c7589 */ /* 0x0044e200000e0000 */
[----:B------:R-:W-:Y:S11]  /*2d90*/  BSSY.RECONVERGENT B0, `(.L_x_33) ;  /* 0x0000023000007945 */ /* 0x000ff60003800200 */
[----:B------:R-:W-:-:S02]  /*2da0*/  VOTE.ANY R0, PT, P0 ;  /* 0x0000000000007806 */ /* 0x000fc400000e0100 */
[----:B------:R-:W-:Y:S02]  /*2db0*/  VOTE.ANY R9, PT, P1 ;  /* 0x0000000000097806 */ /* 0x000fe400008e0100 */
[----:B------:R-:W-:Y:S02]  /*2dc0*/  @!P0 LOP3.LUT R0, RZ, R0, RZ, 0x33, !PT ;  /* 0x00000000ff008212 */ /* 0x000fe400078e33ff */
[----:B------:R-:W-:Y:S02]  /*2dd0*/  VOTE.ANY R15, PT, P2 ;  /* 0x00000000000f7806 */ /* 0x000fe400010e0100 */
[----:B------:R-:W-:Y:S02]  /*2de0*/  @!P1 LOP3.LUT R9, RZ, R9, RZ, 0x33, !PT ;  /* 0x00000009ff099212 */ /* 0x000fe400078e33ff */
[----:B------:R-:W-:Y:S02]  /*2df0*/  @!P2 LOP3.LUT R15, RZ, R15, RZ, 0x33, !PT ;  /* 0x0000000fff0fa212 */ /* 0x000fe400078e33ff */
[----:B------:R-:W-:-:S02]  /*2e00*/  LOP3.LUT R0, R9, R0, RZ, 0xc0, !PT ;  /* 0x0000000009007212 */ /* 0x000fc400078ec0ff */
[----:B------:R-:W-:Y:S02]  /*2e10*/  VOTE.ANY R9, PT, P3 ;  /* 0x0000000000097806 */ /* 0x000fe400018e0100 */
[----:B------:R-:W-:Y:S02]  /*2e20*/  LOP3.LUT R0, R15, R0, RZ, 0xc0, !PT ;  /* 0x000000000f007212 */ /* 0x000fe400078ec0ff */
[----:B------:R-:W-:Y:S02]  /*2e30*/  LOP3.LUT P0, RZ, R17, 0x80, RZ, 0xc0, !PT ;  /* 0x0000008011ff7812 */ /* 0x000fe4000780c0ff */
[----:B------:R-:W-:Y:S02]  /*2e40*/  VOTE.ANY R15, PT, P4 ;  /* 0x00000000000f7806 */ /* 0x000fe400020e0100 */
[----:B------:R-:W-:Y:S02]  /*2e50*/  @!P3 LOP3.LUT R9, RZ, R9, RZ, 0x33, !PT ;  /* 0x00000009ff09b212 */ /* 0x000fe400078e33ff */
[----:B------:R-:W-:-:S02]  /*2e60*/  @!P4 LOP3.LUT R15, RZ, R15, RZ, 0x33, !PT ;  /* 0x0000000fff0fc212 */ /* 0x000fc400078e33ff */
[----:B------:R-:W-:Y:S02]  /*2e70*/  LOP3.LUT R0, R9, R0, RZ, 0xc0, !PT ;  /* 0x0000000009007212 */ /* 0x000fe400078ec0ff */
[----:B------:R-:W-:Y:S02]  /*2e80*/  VOTE.ANY R9, PT, P5 ;  /* 0x0000000000097806 */ /* 0x000fe400028e0100 */
[----:B------:R-:W-:Y:S02]  /*2e90*/  LOP3.LUT R0, R15, R0, RZ, 0xc0, !PT ;  /* 0x000000000f007212 */ /* 0x000fe400078ec0ff */
[----:B------:R-:W-:Y:S02]  /*2ea0*/  VOTE.ANY R15, PT, P6 ;  /* 0x00000000000f7806 */ /* 0x000fe400030e0100 */
[----:B------:R-:W-:Y:S02]  /*2eb0*/  @!P5 LOP3.LUT R9, RZ, R9, RZ, 0x33, !PT ;  /* 0x00000009ff09d212 */ /* 0x000fe400078e33ff */
[----:B------:R-:W-:-:S02]  /*2ec0*/  VOTE.ANY R19, PT, P0 ;  /* 0x0000000000137806 */ /* 0x000fc400000e0100 */
[----:B------:R-:W-:Y:S02]  /*2ed0*/  @!P6 LOP3.LUT R15, RZ, R15, RZ, 0x33, !PT ;  /* 0x0000000fff0fe212 */ /* 0x000fe400078e33ff */
[----:B------:R-:W-:Y:S02]  /*2ee0*/  LOP3.LUT R0, R9, R0, RZ, 0xc0, !PT ;  /* 0x0000000009007212 */ /* 0x000fe400078ec0ff */
[----:B------:R-:W-:Y:S02]  /*2ef0*/  @!P0 LOP3.LUT R19, RZ, R19, RZ, 0x33, !PT ;  /* 0x00000013ff138212 */ /* 0x000fe400078e33ff */
[----:B------:R-:W-:Y:S02]  /*2f00*/  LOP3.LUT R0, R15, R0, RZ, 0xc0, !PT ;  /* 0x000000000f007212 */ /* 0x000fe400078ec0ff */
[----:B------:R-:W-:Y:S02]  /*2f10*/  SHF.R.U32.HI R15, RZ, UR6, R41 ;  /* 0x00000006ff0f7c19 */ /* 0x000fe40008011629 */
[----:B------:R-:W-:Y:S01]  /*2f20*/  LOP3.LUT R4, R19, R0, RZ, 0xc0, !PT ;  /* 0x0000000013047212 */ /* 0x000fe200078ec0ff */
[----:B------:R-:W-:Y:S01]  /*2f30*/  IMAD.MOV.U32 R0, RZ, RZ, RZ ;  /* 0x000000ffff007224 */ /* 0x000fe200078e00ff */
[----:B------:R-:W-:-:S02]  /*2f40*/  LOP3.LUT R15, R15, UR5, RZ, 0x30, !PT ;  /* 0x000000050f0f7c12 */ /* 0x000fc4000f8e30ff */
[----:B------:R-:W4:Y:S01]  /*2f50*/  FLO.U32 R51, R4 ;  /* 0x0000000400337300 */ /* 0x000f2200000e0000 */
[----:B------:R-:W-:-:S07]  /*2f60*/  LOP3.LUT R10, R23, R4, RZ, 0xc0, !PT ;  /* 0x00000004170a7212 */ /* 0x000fce00078ec0ff */
[----:B------:R-:W0:Y:S01]  /*2f70*/  POPC R10, R10 ;  /* 0x0000000a000a7309 */ /* 0x000e220000000000 */
[----:B----4-:R-:W-:-:S13]  /*2f80*/  ISETP.NE.AND P0, PT, R46, R51, PT ;  /* 0x000000332e00720c */ /* 0x010fda0003f05270 */
[----:B0-23--:R-:W-:Y:S05]  /*2f90*/  @P0 BRA `(.L_x_34) ;  /* 0x0000000000080947 */ /* 0x00dfea0003800000 */
[----:B------:R-:W-:-:S05]  /*2fa0*/  IMAD R17, R17, 0x4, R22 ;  /* 0x0000000411117824 */ /* 0x000fca00078e0216 */
[----:B------:R0:W2:Y:S02]  /*2fb0*/  ATOMS.ADD R0, [R17], R10 ;  /* 0x0000000a1100738c */ /* 0x0000a40000000000 */
.L_x_34:
[----:B------:R-:W-:Y:S05]  /*2fc0*/  BSYNC.RECONVERGENT B0 ;  /* 0x0000000000007941 */ /* 0x000fea0003800200 */
.L_x_33:
        /* <DEDUP_REMOVED lines=21> */
[----:B0-----:R-:W-:-:S02]  /*3120*/  VOTE.ANY R17, PT, P0 ;  /* 0x0000000000117806 */ /* 0x001fc400000e0100 */
[----:B------:R-:W-:Y:S02]  /*3130*/  @!P6 LOP3.LUT R9, RZ, R9, RZ, 0x33, !PT ;  /* 0x00000009ff09e212 */ /* 0x000fe400078e33ff */
[----:B------:R-:W-:Y:S02]  /*3140*/  LOP3.LUT R4, R5, R4, RZ, 0xc0, !PT ;  /* 0x0000000405047212 */ /* 0x000fe400078ec0ff */
[----:B------:R-:W-:Y:S02]  /*3150*/  @!P0 LOP3.LUT R17, RZ, R17, RZ, 0x33, !PT ;  /* 0x00000011ff118212 */ /* 0x000fe400078e33ff */
[----:B------:R-:W-:-:S04]  /*3160*/  LOP3.LUT R4, R9, R4, RZ, 0xc0, !PT ;  /* 0x0000000409047212 */ /* 0x000fc800078ec0ff */
[----:B------:R-:W-:Y:S01]  /*3170*/  LOP3.LUT R6, R17, R4, RZ, 0xc0, !PT ;  /* 0x0000000411067212 */ /* 0x000fe200078ec0ff */
[----:B------:R-:W-:Y:S01]  /*3180*/  IMAD.MOV.U32 R4, RZ, RZ, RZ ;  /* 0x000000ffff047224 */ /* 0x000fe200078e00ff */
[----:B------:R-:W-:Y:S02]  /*3190*/  SHF.R.U32.HI R17, RZ, UR6, R40 ;  /* 0x00000006ff117c19 */ /* 0x000fe40008011628 */
[----:B------:R-:W0:Y:S01]  /*31a0*/  FLO.U32 R45, R6 ;  /* 0x00000006002d7300 */ /* 0x000e2200000e0000 */
[----:B------:R-:W-:Y:S02]  /*31b0*/  LOP3.LUT R9, R23, R6, RZ, 0xc0, !PT ;  /* 0x0000000617097212 */ /* 0x000fe400078ec0ff */
[----:B------:R-:W-:-:S05]  /*31c0*/  LOP3.LUT R17, R17, UR5, RZ, 0x30, !PT ;  /* 0x0000000511117c12 */ /* 0x000fca000f8e30ff */
[----:B------:R-:W4:Y:S01]  /*31d0*/  POPC R9, R9 ;  /* 0x0000000900097309 */ /* 0x000f220000000000 */
[----:B0-----:R-:W-:-:S13]  /*31e0*/  ISETP.NE.AND P0, PT, R46, R45, PT ;  /* 0x0000002d2e00720c */ /* 0x001fda0003f05270 */
[----:B--234-:R-:W-:Y:S05]  /*31f0*/  @P0 BRA `(.L_x_36) ;  /* 0x0000000000080947 */ /* 0x01cfea0003800000 */
[----:B------:R-:W-:-:S06]  /*3200*/  IMAD R4, R15, 0x4, R22 ;  /* 0x000000040f047824 */ /* 0x000fcc00078e0216 */
[----:B------:R0:W2:Y:S02]  /*3210*/  ATOMS.ADD R4, [R4], R9 ;  /* 0x000000090404738c */ /* 0x0000a40000000000 */
.L_x_36:
[----:B------:R-:W-:Y:S05]  /*3220*/  BSYNC.RECONVERGENT B0 ;  /* 0x0000000000007941 */ /* 0x000fea0003800200 */
.L_x_35:
[----:B------:R-:W-:Y:S01]  /*3230*/  R2P PR, R17, 0x7f ;  /* 0x0000007f11007804 */ /* 0x000fe20000000000 */
[----:B--2---:R2:W3:Y:S01]  /*3240*/  SHFL.IDX PT, R45, R4, R45, 0x1f ;  /* 0x00001f2d042d7589 */ /* 0x0044e200000e0000 */
[----:B------:R-:W-:Y:S01]  /*3250*/  BSSY.RECONVERGENT B0, `(.L_x_37) ;  /* 0x0000023000007945 */ /* 0x000fe20003800200 */
[----:B------:R-:W-:-:S10]  /*3260*/  IMAD.MOV.U32 R6, RZ, RZ, RZ ;  /* 0x000000ffff067224 */ /* 0x000fd400078e00ff */
[----:B------:R-:W-:Y:S02]  /*3270*/  VOTE.ANY R0, PT, P0 ;  /* 0x0000000000007806 */ /* 0x000fe400000e0100 */
[----:B------:R-:W-:Y:S02]  /*3280*/  VOTE.ANY R5, PT, P1 ;  /* 0x0000000000057806 */ /* 0x000fe400008e0100 */
        /* <DEDUP_REMOVED lines=20> */
[----:B------:R-:W-:Y:S02]  /*33d0*/  LOP3.LUT R0, R15, R0, RZ, 0xc0, !PT ;  /* 0x000000000f007212 */ /* 0x000fe400078ec0ff */
[----:B------:R-:W-:-:S02]  /*33e0*/  SHF.R.U32.HI R15, RZ, UR6, R39 ;  /* 0x00000006ff0f7c19 */ /* 0x000fc40008011627 */
[----:B------:R-:W-:Y:S02]  /*33f0*/  LOP3.LUT R0, R19, R0, RZ, 0xc0, !PT ;  /* 0x0000000013007212 */ /* 0x000fe400078ec0ff */
[----:B------:R-:W-:Y:S02]  /*3400*/  LOP3.LUT R15, R15, UR5, RZ, 0x30, !PT ;  /* 0x000000050f0f7c12 */ /* 0x000fe4000f8e30ff */
[----:B------:R-:W4:Y:S01]  /*3410*/  FLO.U32 R19, R0 ;  /* 0x0000000000137300 */ /* 0x000f2200000e0000 */
[----:B------:R-:W-:-:S07]  /*3420*/  LOP3.LUT R5, R23, R0, RZ, 0xc0, !PT ;  /* 0x0000000017057212 */ /* 0x000fce00078ec0ff */
[----:B------:R-:W0:Y:S01]  /*3430*/  POPC R5, R5 ;  /* 0x0000000500057309 */ /* 0x000e220000000000 */
[----:B----4-:R-:W-:-:S13]  /*3440*/  ISETP.NE.AND P0, PT, R46, R19, PT ;  /* 0x000000132e00720c */ /* 0x010fda0003f05270 */
[----:B0-23--:R-:W-:Y:S05]  /*3450*/  @P0 BRA `(.L_x_38) ;  /* 0x0000000000080947 */ /* 0x00dfea0003800000 */
[----:B------:R-:W-:-:S06]  /*3460*/  IMAD R6, R17, 0x4, R22 ;  /* 0x0000000411067824 */ /* 0x000fcc00078e0216 */
[----:B------:R0:W2:Y:S02]  /*3470*/  ATOMS.ADD R6, [R6], R5 ;  /* 0x000000050606738c */ /* 0x0000a40000000000 */
.L_x_38:
[----:B------:R-:W-:Y:S05]  /*3480*/  BSYNC.RECONVERGENT B0 ;  /* 0x0000000000007941 */ /* 0x000fea0003800200 */
.L_x_37:
        /* <DEDUP_REMOVED lines=37> */
.L_x_40:
[----:B------:R-:W-:Y:S05]  /*36e0*/  BSYNC.RECONVERGENT B0 ;  /* 0x0000000000007941 */ /* 0x000fea0003800200 */
.L_x_39:
[----:B------:R-:W-:Y:S01]  /*36f0*/  R2P PR, R17, 0x7f ;  /* 0x0000007f11007804 */ /* 0x000fe20000000000 */
[----:B--2---:R2:W3:Y:S01]  /*3700*/  SHFL.IDX PT, R47, R0, R47, 0x1f ;  /* 0x00001f2f002f7589 */ /* 0x0044e200000e0000 */
[----:B------:R-:W-:Y:S11]  /*3710*/  BSSY.RECONVERGENT B0, `(.L_x_41) ;  /* 0x0000021000007945 */ /* 0x000ff60003800200 */
[----:B0-----:R-:W-:-:S02]  /*3720*/  VOTE.ANY R15, PT, P0 ;  /* 0x00000000000f7806 */ /* 0x001fc400000e0100 */
        /* <DEDUP_REMOVED lines=19> */
[----:B------:R-:W-:Y:S01]  /*3860*/  LOP3.LUT R15, R16, R15, RZ, 0xc0, !PT ;  /* 0x0000000f100f7212 */ /* 0x000fe200078ec0ff */
[----:B------:R-:W-:Y:S01]  /*3870*/  IMAD.MOV.U32 R16, RZ, RZ, RZ ;  /* 0x000000ffff107224 */ /* 0x000fe200078e00ff */
[----:B------:R-:W-:Y:S02]  /*3880*/  @!P0 LOP3.LUT R20, RZ, R20, RZ, 0x33, !PT ;  /* 0x00000014ff148212 */ /* 0x000fe400078e33ff */
[----:B------:R-:W-:-:S04]  /*3890*/  LOP3.LUT R15, R18, R15, RZ, 0xc0, !PT ;  /* 0x0000000f120f7212 */ /* 0x000fc800078ec0ff */
[----:B------:R-:W-:-:S04]  /*38a0*/  LOP3.LUT R20, R20, R15, RZ, 0xc0, !PT ;  /* 0x0000000f14147212 */ /* 0x000fc800078ec0ff */
[----:B------:R-:W0:Y:S01]  /*38b0*/  FLO.U32 R49, R20 ;  /* 0x0000001400317300 */ /* 0x000e2200000e0000 */
[----:B------:R-:W-:-:S07]  /*38c0*/  LOP3.LUT R50, R23, R20, RZ, 0xc0, !PT ;  /* 0x0000001417327212 */ /* 0x000fce00078ec0ff */
[----:B------:R-:W4:Y:S01]  /*38d0*/  POPC R50, R50 ;  /* 0x0000003200327309 */ /* 0x000f220000000000 */
[----:B0-----:R-:W-:-:S13]  /*38e0*/  ISETP.NE.AND P0, PT, R46, R49, PT ;  /* 0x000000312e00720c */ /* 0x001fda0003f05270 */
[----:B--234-:R-:W-:Y:S05]  /*38f0*/  @P0 BRA `(.L_x_42) ;  /* 0x0000000000080947 */ /* 0x01cfea0003800000 */
[----:B------:R-:W-:-:S05]  /*3900*/  IMAD R17, R17, 0x4, R22 ;  /* 0x0000000411117824 */ /* 0x000fca00078e0216 */
[----:B------:R0:W2:Y:S02]  /*3910*/  ATOMS.ADD R16, [R17], R50 ;  /* 0x000000321110738c */ /* 0x0000a40000000000 */
.L_x_42:
[----:B------:R-:W-:Y:S05]  /*3920*/  BSYNC.RECONVERGENT B0 ;  /* 0x0000000000007941 */ /* 0x000fea0003800200 */
.L_x_41:
[----:B------:R-:W-:Y:S01]  /*3930*/  R2P PR, R11, 0x7f ;  /* 0x0000007f0b007804 */ /* 0x000fe20000000000 */
[----:B--2---:R2:W3:Y:S01]  /*3940*/  SHFL.IDX PT, R49, R16, R49, 0x1f ;  /* 0x00001f3110317589 */ /* 0x0044e200000e0000 */
[----:B------:R-:W-:Y:S01]  /*3950*/  BSSY.RECONVERGENT B0, `(.L_x_43) ;  /* 0x0000021000007945 */ /* 0x000fe20003800200 */
[----:B------:R-:W-:-:S10]  /*3960*/  IMAD.MOV.U32 R20, RZ, RZ, RZ ;  /* 0x000000ffff147224 */ /* 0x000fd400078e00ff */
[----:B------:R-:W-:Y:S02]  /*3970*/  VOTE.ANY R0, PT, P0 ;  /* 0x0000000000007806 */ /* 0x000fe400000e0100 */
[----:B------:R-:W-:Y:S02]  /*3980*/  VOTE.ANY R15, PT, P1 ;  /* 0x00000000000f7806 */ /* 0x000fe400008e0100 */
[----:B------:R-:W-:Y:S02]  /*3990*/  @!P0 LOP3.LUT R0, RZ, R0, RZ, 0x33, !PT ;  /* 0x00000000ff008212 */ /* 0x000fe400078e33ff */
[----:B0-----:R-:W-:Y:S02]  /*39a0*/  VOTE.ANY R17, PT, P2 ;  /* 0x0000000000117806 */ /* 0x001fe400010e0100 */
        /* <DEDUP_REMOVED lines=25> */
[----:B------:R-:W-:-:S06]  /*3b40*/  IMAD R20, R11, 0x4, R22 ;  /* 0x000000040b147824 */ /* 0x000fcc00078e0216 */
[----:B------:R0:W2:Y:S02]  /*3b50*/  ATOMS.ADD R20, [R20], R21 ;  /* 0x000000151414738c */ /* 0x0000a40000000000 */
.L_x_44:
[----:B------:R-:W-:Y:S05]  /*3b60*/  BSYNC.RECONVERGENT B0 ;  /* 0x0000000000007941 */ /* 0x000fea0003800200 */
.L_x_43:
[----:B------:R-:W-:Y:S01]  /*3b70*/  R2P PR, R7, 0x7f ;  /* 0x0000007f07007804 */ /* 0x000fe20000000000 */
[----:B--2---:R2:W3:Y:S01]  /*3b80*/  SHFL.IDX PT, R20, R20, R15, 0x1f ;  /* 0x00001f0f14147589 */ /* 0x0044e200000e0000 */
[----:B------:R-:W-:Y:S01]  /*3b90*/  BSSY.RECONVERGENT B0, `(.L_x_45) ;  /* 0x0000023000007945 */ /* 0x000fe20003800200 */
[----:B------:R-:W-:-:S10]  /*3ba0*/  IMAD.MOV.U32 R16, RZ, RZ, RZ ;  /* 0x000000ffff107224 */ /* 0x000fd400078e00ff */
[----:B------:R-:W-:Y:S02]  /*3bb0*/  VOTE.ANY R0, PT, P0 ;  /* 0x0000000000007806 */ /* 0x000fe400000e0100 */
[----:B------:R-:W-:Y:S02]  /*3bc0*/  VOTE.ANY R11, PT, P1 ;  /* 0x00000000000b7806 */ /* 0x000fe400008e0100 */
[----:B------:R-:W-:Y:S02]  /*3bd0*/  @!P0 LOP3.LUT R0, RZ, R0, RZ, 0x33, !PT ;  /* 0x00000000ff008212 */ /* 0x000fe400078e33ff */
[----:B------:R-:W-:Y:S02]  /*3be0*/  @!P1 LOP3.LUT R11, RZ, R11, RZ, 0x33, !PT ;  /* 0x0000000bff0b9212 */ /* 0x000fe400078e33ff */
[----:B------:R-:W-:Y:S02]  /*3bf0*/  VOTE.ANY R17, PT, P2 ;  /* 0x0000000000117806 */ /* 0x000fe400010e0100 */
[----:B------:R-:W-:-:S02]  /*3c00*/  LOP3.LUT R0, R11, R0, RZ, 0xc0, !PT ;  /* 0x000000000b007212 */ /* 0x000fc400078ec0ff */
[----:B------:R-:W-:Y:S02]  /*3c10*/  VOTE.ANY R11, PT, P3 ;  /* 0x00000000000b7806 */ /* 0x000fe400018e0100 */
[----:B------:R-:W-:Y:S02]  /*3c20*/  @!P2 LOP3.LUT R17, RZ, R17, RZ, 0x33, !PT ;  /* 0x00000011ff11a212 */ /* 0x000fe400078e33ff */
[----:B------:R-:W-:Y:S02]  /*3c30*/  @!P3 LOP3.LUT R11, RZ, R11, RZ, 0x33, !PT ;  /* 0x0000000bff0bb212 */ /* 0x000fe400078e33ff */
[----:B------:R-:W-:Y:S02]  /*3c40*/  LOP3.LUT R0, R17, R0, RZ, 0xc0, !PT ;  /* 0x0000000011007212 */ /* 0x000fe400078ec0ff */
[----:B------:R-:W-:Y:S02]  /*3c50*/  LOP3.LUT P0, RZ, R7, 0x80, RZ, 0xc0, !PT ;  /* 0x0000008007ff7812 */ /* 0x000fe4000780c0ff */
[----:B------:R-:W-:-:S02]  /*3c60*/  VOTE.ANY R17, PT, P4 ;  /* 0x0000000000117806 */ /* 0x000fc400020e0100 */
[----:B------:R-:W-:Y:S02]  /*3c70*/  LOP3.LUT R0, R11, R0, RZ, 0xc0, !PT ;  /* 0x000000000b007212 */ /* 0x000fe400078ec0ff */
[----:B------:R-:W-:Y:S02]  /*3c80*/  VOTE.ANY R11, PT, P5 ;  /* 0x00000000000b7806 */ /* 0x000fe400028e0100 */
[----:B------:R-:W-:Y:S02]  /*3c90*/  @!P4 LOP3.LUT R17, RZ, R17, RZ, 0x33, !PT ;  /* 0x00000011ff11c212 */ /* 0x000fe400078e33ff */
[----:B------:R-:W-:Y:S02]  /*3ca0*/  @!P5 LOP3.LUT R11, RZ, R11, RZ, 0x33, !PT ;  /* 0x0000000bff0bd212 */ /* 0x000fe400078e33ff */
[----:B------:R-:W-:Y:S02]  /*3cb0*/  LOP3.LUT R0, R17, R0, RZ, 0xc0, !PT ;  /* 0x0000000011007212 */ /* 0x000fe400078ec0ff */
[----:B------:R-:W-:-:S02]  /*3cc0*/  VOTE.ANY R17, PT, P6 ;  /* 0x0000000000117806 */ /* 0x000fc400030e0100 */
[----:B------:R-:W-:Y:S02]  /*3cd0*/  LOP3.LUT R0, R11, R0, RZ, 0xc0, !PT ;  /* 0x000000000b007212 */ /* 0x000fe400078ec0ff */
[----:B------:R-:W-:Y:S02]  /*3ce0*/  VOTE.ANY R11, PT, P0 ;  /* 0x00000000000b7806 */ /* 0x000fe400000e0100 */
[----:B------:R-:W-:Y:S02]  /*3cf0*/  @!P6 LOP3.LUT R17, RZ, R17, RZ, 0x33, !PT ;  /* 0x00000011ff11e212 */ /* 0x000fe400078e33ff */
[----:B------:R-:W-:Y:S02]  /*3d00*/  @!P0 LOP3.LUT R11, RZ, R11, RZ, 0x33, !PT ;  /* 0x0000000bff0b8212 */ /* 0x000fe400078e33ff */
[----:B------:R-:W-:-:S04]  /*3d10*/  LOP3.LUT R0, R17, R0, RZ, 0xc0, !PT ;  /* 0x0000000011007212 */ /* 0x000fc800078ec0ff */
[----:B------:R-:W-:Y:S02]  /*3d20*/  LOP3.LUT R48, R11, R0, RZ, 0xc0, !PT ;  /* 0x000000000b307212 */ /* 0x000fe400078ec0ff */
[----:B------:R-:W-:Y:S02]  /*3d30*/  SHF.R.U32.HI R0, RZ, UR6, R36 ;  /* 0x00000006ff007c19 */ /* 0x000fe40008011624 */
[----:B------:R-:W4:Y:S01]  /*3d40*/  FLO.U32 R18, R48 ;  /* 0x0000003000127300 */ /* 0x000f2200000e0000 */
[----:B------:R-:W-:Y:S02]  /*3d50*/  LOP3.LUT R19, R23, R48, RZ, 0xc0, !PT ;  /* 0x0000003017137212 */ /* 0x000fe400078ec0ff */
[----:B------:R-:W-:-:S05]  /*3d60*/  LOP3.LUT R0, R0, UR5, RZ, 0x30, !PT ;  /* 0x0000000500007c12 */ /* 0x000fca000f8e30ff */
[----:B------:R-:W0:Y:S01]  /*3d70*/  POPC R19, R19 ;  /* 0x0000001300137309 */ /* 0x000e220000000000 */
[----:B----4-:R-:W-:-:S13]  /*3d80*/  ISETP.NE.AND P0, PT, R46, R18, PT ;  /* 0x000000122e00720c */ /* 0x010fda0003f05270 */
[----:B0-23--:R-:W-:Y:S05]  /*3d90*/  @P0 BRA `(.L_x_46) ;  /* 0x0000000000080947 */ /* 0x00dfea0003800000 */
[----:B------:R-:W-:-:S06]  /*3da0*/  IMAD R16, R7, 0x4, R22 ;  /* 0x0000000407107824 */ /* 0x000fcc00078e0216 */
[----:B------:R0:W2:Y:S02]  /*3db0*/  ATOMS.ADD R16, [R16], R19 ;  /* 0x000000131010738c */ /* 0x0000a40000000000 */
.L_x_46:
[----:B------:R-:W-:Y:S05]  /*3dc0*/  BSYNC.RECONVERGENT B0 ;  /* 0x0000000000007941 */ /* 0x000fea0003800200 */
.L_x_45:
[----:B------:R-:W-:Y:S01]  /*3dd0*/  R2P PR, R0, 0x7f ;  /* 0x0000007f00007804 */ /* 0x000fe20000000000 */
[----:B--2---:R2:W3:Y:S01]  /*3de0*/  SHFL.IDX PT, R18, R16, R18, 0x1f ;  /* 0x00001f1210127589 */ /* 0x0044e200000e0000 */
[----:B------:R-:W-:Y:S01]  /*3df0*/  SHF.R.U32.HI R11, RZ, UR6, R35 ;  /* 0x00000006ff0b7c19 */ /* 0x000fe20008011623 */
[----:B------:R-:W-:Y:S01]  /*3e00*/  BSSY.RECONVERGENT B0, `(.L_x_47) ;  /* 0x0000022000007945 */ /* 0x000fe20003800200 */
[----:B------:R-:W-:Y:S02]  /*3e10*/  IMAD.MOV.U32 R15, RZ, RZ, RZ ;  /* 0x000000ffff0f7224 */ /* 0x000fe400078e00ff */
[----:B------:R-:W-:-:S07]  /*3e20*/  LOP3.LUT R11, R11, UR5, RZ, 0x30, !PT ;  /* 0x000000050b0b7c12 */ /* 0x000fce000f8e30ff */
[----:B------:R-:W-:Y:S02]  /*3e30*/  VOTE.ANY R7, PT, P0 ;  /* 0x0000000000077806 */ /* 0x000fe400000e0100 */
[----:B------:R-:W-:Y:S02]  /*3e40*/  VOTE.ANY R48, PT, P1 ;  /* 0x0000000000307806 */ /* 0x000fe400008e0100 */
[----:B------:R-:W-:Y:S02]  /*3e50*/  @!P0 LOP3.LUT R7, RZ, R7, RZ, 0x33, !PT ;  /* 0x00000007ff078212 */ /* 0x000fe400078e33ff */
[----:B------:R-:W-:Y:S02]  /*3e60*/  @!P1 LOP3.LUT R48, RZ, R48, RZ, 0x33, !PT ;  /* 0x00000030ff309212 */ /* 0x000fe400078e33ff */
[----:B------:R-:W-:Y:S02]  /*3e70*/  LOP3.LUT P0, RZ, R0, 0x80, RZ, 0xc0, !PT ;  /* 0x0000008000ff7812 */ /* 0x000fe4000780c0ff */
[----:B------:R-:W-:-:S02]  /*3e80*/  LOP3.LUT R7, R48, R7, RZ, 0xc0, !PT ;  /* 0x0000000730077212 */ /* 0x000fc400078ec0ff */
[----:B------:R-:W-:-:S04]  /*3e90*/  VOTE.ANY R48, PT, P2 ;  /* 0x0000000000307806 */ /* 0x000fc800010e0100 */
[----:B------:R-:W-:-:S04]  /*3ea0*/  @!P2 LOP3.LUT R48, RZ, R48, RZ, 0x33, !PT ;  /* 0x00000030ff30a212 */ /* 0x000fc800078e33ff */
[----:B------:R-:W-:Y:S02]  /*3eb0*/  LOP3.LUT R7, R48, R7, RZ, 0xc0, !PT ;  /* 0x0000000730077212 */ /* 0x000fe400078ec0ff */
        /* <DEDUP_REMOVED lines=14> */
[----:B------:R-:W-:-:S04]  /*3fa0*/  LOP3.LUT R48, R48, R7, RZ, 0xc0, !PT ;  /* 0x0000000730307212 */ /* 0x000fc800078ec0ff */
[----:B------:R-:W4:Y:S01]  /*3fb0*/  FLO.U32 R52, R48 ;  /* 0x0000003000347300 */ /* 0x000f2200000e0000 */
[----:B------:R-:W-:-:S07]  /*3fc0*/  LOP3.LUT R17, R23, R48, RZ, 0xc0, !PT ;  /* 0x0000003017117212 */ /* 0x000fce00078ec0ff */
[----:B------:R-:W0:Y:S01]  /*3fd0*/  POPC R17, R17 ;  /* 0x0000001100117309 */ /* 0x000e220000000000 */
[----:B----4-:R-:W-:-:S13]  /*3fe0*/  ISETP.NE.AND P0, PT, R46, R52, PT ;  /* 0x000000342e00720c */ /* 0x010fda0003f05270 */
[----:B0-23--:R-:W-:Y:S05]  /*3ff0*/  @P0 BRA `(.L_x_48) ;  /* 0x0000000000080947 */ /* 0x00dfea0003800000 */
[----:B------:R-:W-:-:S05]  /*4000*/  IMAD R0, R0, 0x4, R22 ;  /* 0x0000000400007824 */ /* 0x000fca00078e0216 */
[----:B------:R0:W2:Y:S02]  /*4010*/  ATOMS.ADD R15, [R0], R17 ;  /* 0x00000011000f738c */ /* 0x0000a40000000000 */
.L_x_48:
[----:B------:R-:W-:Y:S05]  /*4020*/  BSYNC.RECONVERGENT B0 ;  /* 0x0000000000007941 */ /* 0x000fea0003800200 */
.L_x_47:
[----:B------:R-:W-:Y:S01]  /*4030*/  R2P PR, R11, 0x7f ;  /* 0x0000007f0b007804 */ /* 0x000fe20000000000 */
[----:B--2---:R2:W3:Y:S01]  /*4040*/  SHFL.IDX PT, R16, R15, R52, 0x1f ;  /* 0x00001f340f107589 */ /* 0x0044e200000e0000 */
[----:B------:R-:W-:Y:S11]  /*4050*/  BSSY.RECONVERGENT B0, `(.L_x_49) ;  /* 0x0000023000007945 */ /* 0x000ff60003800200 */
[----:B0-----:R-:W-:-:S02]  /*4060*/  VOTE.ANY R0, PT, P0 ;  /* 0x0000000000007806 */ /* 0x001fc400000e0100 */
[----:B------:R-:W-:Y:S02]  /*4070*/  VOTE.ANY R7, PT, P1 ;  /* 0x0000000000077806 */ /* 0x000fe400008e0100 */
[----:B------:R-:W-:Y:S02]  /*4080*/  @!P0 LOP3.LUT R0, RZ, R0, RZ, 0x33, !PT ;  /* 0x00000000ff008212 */ /* 0x000fe400078e33ff */
[----:B------:R-:W-:Y:S02]  /*4090*/  @!P1 LOP3.LUT R7, RZ, R7, RZ, 0x33, !PT ;  /* 0x00000007ff079212 */ /* 0x000fe400078e33ff */
[----:B------:R-:W-:Y:S02]  /*40a0*/  LOP3.LUT P0, RZ, R11, 0x80, RZ, 0xc0, !PT ;  /* 0x000000800bff7812 */ /* 0x000fe4000780c0ff */
        /* <DEDUP_REMOVED lines=19> */
[----:B------:R0:W4:Y:S01]  /*41e0*/  FLO.U32 R7, R0 ;  /* 0x0000000000077300 */ /* 0x00012200000e0000 */
[----:B------:R-:W-:-:S07]  /*41f0*/  LOP3.LUT R48, R23, R0, RZ, 0xc0, !PT ;  /* 0x0000000017307212 */ /* 0x000fce00078ec0ff */
[----:B--2---:R2:W1:Y:S01]  /*4200*/  POPC R15, R48 ;  /* 0x00000030000f7309 */ /* 0x0044620000000000 */
[----:B0-----:R-:W-:-:S04]  /*4210*/  SHF.R.U32.HI R0, RZ, UR6, R34 ;  /* 0x00000006ff007c19 */ /* 0x001fc80008011622 */
[----:B------:R-:W-:Y:S02]  /*4220*/  LOP3.LUT R0, R0, UR5, RZ, 0x30, !PT ;  /* 0x0000000500007c12 */ /* 0x000fe4000f8e30ff */
[----:B----4-:R-:W-:Y:S01]  /*4230*/  ISETP.NE.AND P0, PT, R46, R7, PT ;  /* 0x000000072e00720c */ /* 0x010fe20003f05270 */
[----:B--2---:R-:W-:-:S12]  /*4240*/  IMAD.MOV.U32 R48, RZ, RZ, RZ ;  /* 0x000000ffff307224 */ /* 0x004fd800078e00ff */
[----:B-1-3--:R-:W-:Y:S05]  /*4250*/  @P0 BRA `(.L_x_50) ;  /* 0x0000000000080947 */ /* 0x00afea0003800000 */
[----:B------:R-:W-:-:S06]  /*4260*/  IMAD R48, R11, 0x4, R22 ;  /* 0x000000040b307824 */ /* 0x000fcc00078e0216 */
[----:B------:R0:W1:Y:S02]  /*4270*/  ATOMS.ADD R48, [R48], R15 ;  /* 0x0000000f3030738c */ /* 0x0000640000000000 */
.L_x_50:
[----:B------:R-:W-:Y:S05]  /*4280*/  BSYNC.RECONVERGENT B0 ;  /* 0x0000000000007941 */ /* 0x000fea0003800200 */
.L_x_49:
[----:B------:R-:W-:Y:S01]  /*4290*/  R2P PR, R0, 0x7f ;  /* 0x0000007f00007804 */ /* 0x000fe20000000000 */
[----:B------:R-:W-:Y:S01]  /*42a0*/  IMAD.IADD R14, R14, 0x1, R8 ;  /* 0x000000010e0e7824 */ /* 0x000fe200078e0208 */
[----:B------:R-:W-:Y:S01]  /*42b0*/  BSSY.RECONVERGENT B0, `(.L_x_51) ;  /* 0x0000025000007945 */ /* 0x000fe20003800200 */
[----:B------:R-:W-:Y:S02]  /*42c0*/  IMAD.IADD R13, R13, 0x1, R12 ;  /* 0x000000010d0d7824 */ /* 0x000fe400078e020c */
[----:B-1----:R1:W2:Y:S08]  /*42d0*/  SHFL.IDX PT, R12, R48, R7, 0x1f ;  /* 0x00001f07300c7589 */ /* 0x0022b000000e0000 */
[----:B------:R-:W-:-:S02]  /*42e0*/  VOTE.ANY R11, PT, P0 ;  /* 0x00000000000b7806 */ /* 0x000fc400000e0100 */
[----:B------:R-:W-:Y:S01]  /*42f0*/  VOTE.ANY R8, PT, P1 ;  /* 0x0000000000087806 */ /* 0x000fe200008e0100 */
[----:B-1----:R-:W-:Y:S01]  /*4300*/  IMAD.MOV.U32 R7, RZ, RZ, RZ ;  /* 0x000000ffff077224 */ /* 0x002fe200078e00ff */
        /* <DEDUP_REMOVED lines=22> */
[----:B------:R1:W3:Y:S01]  /*4470*/  FLO.U32 R8, R52 ;  /* 0x0000003400087300 */ /* 0x0002e200000e0000 */
[----:B------:R-:W-:-:S07]  /*4480*/  LOP3.LUT R11, R23, R52, RZ, 0xc0, !PT ;  /* 0x00000034170b7212 */ /* 0x000fce00078ec0ff */
[----:B------:R-:W4:Y:S01]  /*4490*/  POPC R11, R11 ;  /* 0x0000000b000b7309 */ /* 0x000f220000000000 */
[----:B-1----:R-:W-:-:S04]  /*44a0*/  SHF.R.U32.HI R52, RZ, UR6, R26 ;  /* 0x00000006ff347c19 */ /* 0x002fc8000801161a */
[----:B------:R-:W-:Y:S02]  /*44b0*/  LOP3.LUT R48, R52, UR5, RZ, 0x30, !PT ;  /* 0x0000000534307c12 */ /* 0x000fe4000f8e30ff */
[----:B---3--:R-:W-:-:S13]  /*44c0*/  ISETP.NE.AND P0, PT, R46, R8, PT ;  /* 0x000000082e00720c */ /* 0x008fda0003f05270 */
[----:B--2-4-:R-:W-:Y:S05]  /*44d0*/  @P0 BRA `(.L_x_52) ;  /* 0x0000000000080947 */ /* 0x014fea0003800000 */
[----:B------:R-:W-:-:S05]  /*44e0*/  IMAD R0, R0, 0x4, R22 ;  /* 0x0000000400007824 */ /* 0x000fca00078e0216 */
[----:B------:R1:W2:Y:S02]  /*44f0*/  ATOMS.ADD R7, [R0], R11 ;  /* 0x0000000b0007738c */ /* 0x0002a40000000000 */
.L_x_52:
[----:B------:R-:W-:Y:S05]  /*4500*/  BSYNC.RECONVERGENT B0 ;  /* 0x0000000000007941 */ /* 0x000fea0003800200 */
.L_x_51:
[----:B------:R-:W-:Y:S01]  /*4510*/  R2P PR, R48, 0x7f ;  /* 0x0000007f30007804 */ /* 0x000fe20000000000 */
[----:B------:R-:W-:Y:S01]  /*4520*/  IMAD.IADD R10, R10, 0x1, R51 ;  /* 0x000000010a0a7824 */ /* 0x000fe200078e0233 */
[----:B--2---:R2:W3:Y:S01]  /*4530*/  SHFL.IDX PT, R8, R7, R8, 0x1f ;  /* 0x00001f0807087589 */ /* 0x0044e200000e0000 */
[----:B------:R-:W-:Y:S01]  /*4540*/  BSSY.RECONVERGENT B0, `(.L_x_53) ;  /* 0x0000024000007945 */ /* 0x000fe20003800200 */
[----:B------:R-:W-:Y:S02]  /*4550*/  IMAD.IADD R9, R9, 0x1, R45 ;  /* 0x0000000109097824 */ /* 0x000fe400078e022d */
[----:B------:R-:W-:-:S07]  /*4560*/  IMAD.MOV.U32 R45, RZ, RZ, RZ ;  /* 0x000000ffff2d7224 */ /* 0x000fce00078e00ff */
[----:B-1----:R-:W-:Y:S02]  /*4570*/  VOTE.ANY R0, PT, P0 ;  /* 0x0000000000007806 */ /* 0x002fe400000e0100 */
        /* <DEDUP_REMOVED lines=23> */
[----:B------:R-:W-:Y:S02]  /*46f0*/  SHF.R.U32.HI R51, RZ, UR6, R33 ;  /* 0x00000006ff337c19 */ /* 0x000fe40008011621 */
[----:B------:R1:W4:Y:S02]  /*4700*/  FLO.U32 R0, R52 ;  /* 0x0000003400007300 */ /* 0x00032400000e0000 */
[----:B------:R-:W-:Y:S02]  /*4710*/  LOP3.LUT R51, R51, UR5, RZ, 0x30, !PT ;  /* 0x0000000533337c12 */ /* 0x000fe4000f8e30ff */
[----:B-1----:R-:W-:-:S04]  /*4720*/  LOP3.LUT R52, R23, R52, RZ, 0xc0, !PT ;  /* 0x0000003417347212 */ /* 0x002fc800078ec0ff */
[----:B--2---:R1:W2:Y:S01]  /*4730*/  POPC R7, R52 ;  /* 0x0000003400077309 */ /* 0x0042a20000000000 */
[----:B----4-:R-:W-:-:S13]  /*4740*/  ISETP.NE.AND P0, PT, R46, R0, PT ;  /* 0x000000002e00720c */ /* 0x010fda0003f05270 */
[----:B-123--:R-:W-:Y:S05]  /*4750*/  @P0 BRA `(.L_x_54) ;  /* 0x0000000000080947 */ /* 0x00efea0003800000 */
[----:B------:R-:W-:-:S05]  /*4760*/  IMAD R48, R48, 0x4, R22 ;  /* 0x0000000430307824 */ /* 0x000fca00078e0216 */
[----:B------:R1:W2:Y:S02]  /*4770*/  ATOMS.ADD R45, [R48], R7 ;  /* 0x00000007302d738c */ /* 0x0002a40000000000 */
.L_x_54:
[----:B------:R-:W-:Y:S05]  /*4780*/  BSYNC.RECONVERGENT B0 ;  /* 0x0000000000007941 */ /* 0x000fea0003800200 */
.L_x_53:
[----:B------:R-:W-:Y:S01]  /*4790*/  R2P PR, R51, 0x7f ;  /* 0x0000007f33007804 */ /* 0x000fe20000000000 */
[----:B------:R-:W-:Y:S01]  /*47a0*/  IMAD.IADD R6, R5, 0x1, R6 ;  /* 0x0000000105067824 */ /* 0x000fe200078e0206 */
[----:B--2---:R2:W3:Y:S01]  /*47b0*/  SHFL.IDX PT, R0, R45, R0, 0x1f ;  /* 0x00001f002d007589 */ /* 0x0044e200000e0000 */
[----:B------:R-:W-:Y:S01]  /*47c0*/  IMAD.IADD R4, R4, 0x1, R47 ;  /* 0x0000000104047824 */ /* 0x000fe200078e022f */
[----:B------:R-:W-:Y:S01]  /*47d0*/  SHF.R.U32.HI R47, RZ, UR6, R32 ;  /* 0x00000006ff2f7c19 */ /* 0x000fe20008011620 */
[----:B------:R-:W-:Y:S03]  /*47e0*/  BSSY.RECONVERGENT B0, `(.L_x_55) ;  /* 0x0000022000007945 */ /* 0x000fe60003800200 */
[----:B------:R-:W-:-:S05]  /*47f0*/  LOP3.LUT R47, R47, UR5, RZ, 0x30, !PT ;  /* 0x000000052f2f7c12 */ /* 0x000fca000f8e30ff */
        /* <DEDUP_REMOVED lines=9> */
[----:B------:R-:W-:Y:S02]  /*4890*/  VOTE.ANY R48, PT, P3 ;  /* 0x0000000000307806 */ /* 0x000fe400018e0100 */
[----:B------:R-:W-:Y:S02]  /*48a0*/  VOTE.ANY R52, PT, P0 ;  /* 0x0000000000347806 */ /* 0x000fe400000e0100 */
[----:B------:R-:W-:Y:S02]  /*48b0*/  @!P3 LOP3.LUT R48, RZ, R48, RZ, 0x33, !PT ;  /* 0x00000030ff30b212 */ /* 0x000fe400078e33ff */
[----:B------:R-:W-:Y:S02]  /*48c0*/  @!P0 LOP3.LUT R52, RZ, R52, RZ, 0x33, !PT ;  /* 0x00000034ff348212 */ /* 0x000fe400078e33ff */
        /* <DEDUP_REMOVED lines=9> */
[----:B------:R-:W-:Y:S01]  /*4960*/  LOP3.LUT R5, R48, R5, RZ, 0xc0, !PT ;  /* 0x0000000530057212 */ /* 0x000fe200078ec0ff */
[----:B------:R-:W-:-:S03]  /*4970*/  IMAD.MOV.U32 R48, RZ, RZ, RZ ;  /* 0x000000ffff307224 */ /* 0x000fc600078e00ff */
[----:B------:R-:W-:-:S04]  /*4980*/  LOP3.LUT R52, R52, R5, RZ, 0xc0, !PT ;  /* 0x0000000534347212 */ /* 0x000fc800078ec0ff */
[----:B------:R1:W4:Y:S02]  /*4990*/  FLO.U32 R5, R52 ;  /* 0x0000003400057300 */ /* 0x00032400000e0000 */
[----:B-1----:R-:W-:-:S06]  /*49a0*/  LOP3.LUT R52, R23, R52, RZ, 0xc0, !PT ;  /* 0x0000003417347212 */ /* 0x002fcc00078ec0ff */
[----:B--2---:R1:W2:Y:S01]  /*49b0*/  POPC R45, R52 ;  /* 0x00000034002d7309 */ /* 0x0042a20000000000 */
[----:B----4-:R-:W-:-:S13]  /*49c0*/  ISETP.NE.AND P0, PT, R46, R5, PT ;  /* 0x000000052e00720c */ /* 0x010fda0003f05270 */
[----:B-1-3--:R-:W-:Y:S05]  /*49d0*/  @P0 BRA `(.L_x_56) ;  /* 0x0000000000080947 */ /* 0x00afea0003800000 */
[----:B------:R-:W-:-:S06]  /*49e0*/  IMAD R48, R51, 0x4, R22 ;  /* 0x0000000433307824 */ /* 0x000fcc00078e0216 */
[----:B--2---:R1:W3:Y:S02]  /*49f0*/  ATOMS.ADD R48, [R48], R45 ;  /* 0x0000002d3030738c */ /* 0x0042e40000000000 */
.L_x_56:
[----:B------:R-:W-:Y:S05]  /*4a00*/  BSYNC.RECONVERGENT B0 ;  /* 0x0000000000007941 */ /* 0x000fea0003800200 */
.L_x_55:
[----:B------:R-:W-:Y:S01]  /*4a10*/  R2P PR, R47, 0x7f ;  /* 0x0000007f2f007804 */ /* 0x000fe20000000000 */
[----:B------:R-:W-:Y:S01]  /*4a20*/  IMAD.IADD R50, R50, 0x1, R49 ;  /* 0x0000000132327824 */ /* 0x000fe200078e0231 */
[----:B---3--:R3:W4:Y:S01]  /*4a30*/  SHFL.IDX PT, R48, R48, R5, 0x1f ;  /* 0x00001f0530307589 */ /* 0x00872200000e0000 */
[----:B------:R-:W-:Y:S01]  /*4a40*/  IMAD.IADD R20, R21, 0x1, R20 ;  /* 0x0000000115147824 */ /* 0x000fe200078e0214 */
[----:B------:R-:W-:Y:S01]  /*4a50*/  SHF.R.U32.HI R21, RZ, UR6, R31 ;  /* 0x00000006ff157c19 */ /* 0x000fe2000801161f */
[----:B------:R-:W-:Y:S03]  /*4a60*/  BSSY.RECONVERGENT B0, `(.L_x_57) ;  /* 0x0000022000007945 */ /* 0x000fe60003800200 */
[----:B---3--:R-:W-:Y:S01]  /*4a70*/  LOP3.LUT R5, R21, UR5, RZ, 0x30, !PT ;  /* 0x0000000515057c12 */ /* 0x008fe2000f8e30ff */
[----:B------:R-:W-:-:S04]  /*4a80*/  IMAD.MOV.U32 R21, RZ, RZ, RZ ;  /* 0x000000ffff157224 */ /* 0x000fc800078e00ff */
        /* <DEDUP_REMOVED lines=23> */
[----:B------:R-:W-:-:S04]  /*4c00*/  LOP3.LUT R52, R49, R52, RZ, 0xc0, !PT ;  /* 0x0000003431347212 */ /* 0x000fc800078ec0ff */
[----:B------:R-:W3:Y:S01]  /*4c10*/  FLO.U32 R49, R52 ;  /* 0x0000003400317300 */ /* 0x000ee200000e0000 */
[----:B------:R-:W-:-:S07]  /*4c20*/  LOP3.LUT R51, R23, R52, RZ, 0xc0, !PT ;  /* 0x0000003417337212 */ /* 0x000fce00078ec0ff */
[----:B------:R-:W0:Y:S01]  /*4c30*/  POPC R51, R51 ;  /* 0x0000003300337309 */ /* 0x000e220000000000 */
[----:B---3--:R-:W-:-:S13]  /*4c40*/  ISETP.NE.AND P0, PT, R46, R49, PT ;  /* 0x000000312e00720c */ /* 0x008fda0003f05270 */
[----:B0---4-:R-:W-:Y:S05]  /*4c50*/  @P0 BRA `(.L_x_58) ;  /* 0x0000000000080947 */ /* 0x011fea0003800000 */
[----:B------:R-:W-:-:S05]  /*4c60*/  IMAD R52, R47, 0x4, R22 ;  /* 0x000000042f347824 */ /* 0x000fca00078e0216 */
[----:B------:R0:W3:Y:S02]  /*4c70*/  ATOMS.ADD R21, [R52], R51 ;  /* 0x000000333415738c */ /* 0x0000e40000000000 */
.L_x_58:
[----:B------:R-:W-:Y:S05]  /*4c80*/  BSYNC.RECONVERGENT B0 ;  /* 0x0000000000007941 */ /* 0x000fea0003800200 */
.L_x_57:
        /* <DEDUP_REMOVED lines=9> */
[----:B0-----:R-:W-:Y:S02]  /*4d20*/  VOTE.ANY R52, PT, P1 ;  /* 0x0000000000347806 */ /* 0x001fe400008e0100 */
        /* <DEDUP_REMOVED lines=22> */
[----:B------:R-:W0:Y:S01]  /*4e90*/  FLO.U32 R19, R52 ;  /* 0x0000003400137300 */ /* 0x000e2200000e0000 */
[----:B------:R-:W-:-:S07]  /*4ea0*/  LOP3.LUT R47, R23, R52, RZ, 0xc0, !PT ;  /* 0x00000034172f7212 */ /* 0x000fce00078ec0ff */
[----:B------:R-:W3:Y:S01]  /*4eb0*/  POPC R47, R47 ;  /* 0x0000002f002f7309 */ /* 0x000ee20000000000 */
[----:B0-----:R-:W-:-:S13]  /*4ec0*/  ISETP.NE.AND P0, PT, R46, R19, PT ;  /* 0x000000132e00720c */ /* 0x001fda0003f05270 */
[----:B---34-:R-:W-:Y:S05]  /*4ed0*/  @P0 BRA `(.L_x_60) ;  /* 0x0000000000080947 */ /* 0x018fea0003800000 */
[----:B------:R-:W-:-:S05]  /*4ee0*/  IMAD R52, R5, 0x4, R22 ;  /* 0x0000000405347824 */ /* 0x000fca00078e0216 */
[----:B------:R0:W3:Y:S02]  /*4ef0*/  ATOMS.ADD R17, [R52], R47 ;  /* 0x0000002f3411738c */ /* 0x0000e40000000000 */
.L_x_60:
[----:B------:R-:W-:Y:S05]  /*4f00*/  BSYNC.RECONVERGENT B0 ;  /* 0x0000000000007941 */ /* 0x000fea0003800200 */
.L_x_59:
        /* <DEDUP_REMOVED lines=39> */
.L_x_62:
[----:B------:R-:W-:Y:S05]  /*5180*/  BSYNC.RECONVERGENT B0 ;  /* 0x0000000000007941 */ /* 0x000fea0003800200 */
.L_x_61:
[----:B------:R-:W-:Y:S01]  /*5190*/  R2P PR, R19, 0x7f ;  /* 0x0000007f13007804 */ /* 0x000fe20000000000 */
[----:B------:R-:W-:Y:S01]  /*51a0*/  IMAD.IADD R0, R7, 0x1, R0 ;  /* 0x0000000107007824 */ /* 0x000fe200078e0200 */
[----:B---3--:R3:W4:Y:S01]  /*51b0*/  SHFL.IDX PT, R11, R11, R5, 0x1f ;  /* 0x00001f050b0b7589 */ /* 0x00872200000e0000 */
[----:B--2---:R-:W-:Y:S01]  /*51c0*/  IMAD.IADD R48, R45, 0x1, R48 ;  /* 0x000000012d307824 */ /* 0x004fe200078e0230 */
[----:B-1----:R-:W-:Y:S01]  /*51d0*/  SHF.R.U32.HI R45, RZ, UR6, R28 ;  /* 0x00000006ff2d7c19 */ /* 0x002fe2000801161c */
[----:B------:R-:W-:Y:S03]  /*51e0*/  BSSY.RECONVERGENT B0, `(.L_x_63) ;  /* 0x0000022000007945 */ /* 0x000fe60003800200 */
[----:B------:R-:W-:-:S05]  /*51f0*/  LOP3.LUT R45, R45, UR5, RZ, 0x30, !PT ;  /* 0x000000052d2d7c12 */ /* 0x000fca000f8e30ff */
        /* <DEDUP_REMOVED lines=24> */
[----:B------:R0:W1:Y:S01]  /*5380*/  FLO.U32 R7, R52 ;  /* 0x0000003400077300 */ /* 0x00006200000e0000 */
[----:B------:R-:W-:-:S07]  /*5390*/  LOP3.LUT R49, R23, R52, RZ, 0xc0, !PT ;  /* 0x0000003417317212 */ /* 0x000fce00078ec0ff */
[----:B------:R-:W2:Y:S01]  /*53a0*/  POPC R49, R49 ;  /* 0x0000003100317309 */ /* 0x000ea20000000000 */
[----:B0-----:R-:W-:Y:S01]  /*53b0*/  IMAD.MOV.U32 R52, RZ, RZ, RZ ;  /* 0x000000ffff347224 */ /* 0x001fe200078e00ff */
[----:B-1----:R-:W-:-:S13]  /*53c0*/  ISETP.NE.AND P0, PT, R46, R7, PT ;  /* 0x000000072e00720c */ /* 0x002fda0003f05270 */
[----:B--234-:R-:W-:Y:S05]  /*53d0*/  @P0 BRA `(.L_x_64) ;  /* 0x0000000000080947 */ /* 0x01cfea0003800000 */
[----:B------:R-:W-:-:S06]  /*53e0*/  IMAD R52, R19, 0x4, R22 ;  /* 0x0000000413347824 */ /* 0x000fcc00078e0216 */
[----:B------:R0:W1:Y:S02]  /*53f0*/  ATOMS.ADD R52, [R52], R49 ;  /* 0x000000313434738c */ /* 0x0000640000000000 */
.L_x_64:
[----:B------:R-:W-:Y:S05]  /*5400*/  BSYNC.RECONVERGENT B0 ;  /* 0x0000000000007941 */ /* 0x000fea0003800200 */
.L_x_63:
[----:B------:R-:W-:Y:S01]  /*5410*/  R2P PR, R45, 0x7f ;  /* 0x0000007f2d007804 */ /* 0x000fe20000000000 */
[----:B-1----:R1:W2:Y:S01]  /*5420*/  SHFL.IDX PT, R52, R52, R7, 0x1f ;  /* 0x00001f0734347589 */ /* 0x0022a200000e0000 */
[----:B------:R-:W-:Y:S11]  /*5430*/  BSSY.RECONVERGENT B0, `(.L_x_65) ;  /* 0x0000021000007945 */ /* 0x000ff60003800200 */
[----:B------:R-:W-:-:S02]  /*5440*/  VOTE.ANY R5, PT, P0 ;  /* 0x0000000000057806 */ /* 0x000fc400000e0100 */
[----:B------:R-:W-:Y:S02]  /*5450*/  VOTE.ANY R19, PT, P1 ;  /* 0x0000000000137806 */ /* 0x000fe400008e0100 */
[----:B------:R-:W-:Y:S02]  /*5460*/  @!P0 LOP3.LUT R5, RZ, R5, RZ, 0x33, !PT ;  /* 0x00000005ff058212 */ /* 0x000fe400078e33ff */
[----:B------:R-:W-:Y:S02]  /*5470*/  @!P1 LOP3.LUT R19, RZ, R19, RZ, 0x33, !PT ;  /* 0x00000013ff139212 */ /* 0x000fe400078e33ff */
[----:B-1----:R-:W-:Y:S02]  /*5480*/  VOTE.ANY R7, PT, P5 ;  /* 0x0000000000077806 */ /* 0x002fe400028e0100 */
[----:B------:R-:W-:Y:S02]  /*5490*/  LOP3.LUT R5, R19, R5, RZ, 0xc0, !PT ;  /* 0x0000000513057212 */ /* 0x000fe400078ec0ff */
[----:B------:R-:W-:-:S02]  /*54a0*/  VOTE.ANY R19, PT, P2 ;  /* 0x0000000000137806 */ /* 0x000fc400010e0100 */
        /* <DEDUP_REMOVED lines=9> */
[----:B------:R-:W-:-:S04]  /*5540*/  LOP3.LUT R5, R19, R5, RZ, 0xc0, !PT ;  /* 0x0000000513057212 */ /* 0x000fc800078ec0ff */
[----:B------:R-:W-:Y:S02]  /*5550*/  LOP3.LUT R5, R7, R5, RZ, 0xc0, !PT ;  /* 0x0000000507057212 */ /* 0x000fe400078ec0ff */
[----:B------:R-:W-:-:S04]  /*5560*/  VOTE.ANY R7, PT, P6 ;  /* 0x0000000000077806 */ /* 0x000fc800030e0100 */
[----:B------:R-:W-:-:S04]  /*5570*/  @!P6 LOP3.LUT R7, RZ, R7, RZ, 0x33, !PT ;  /* 0x00000007ff07e212 */ /* 0x000fc800078e33ff */
[----:B------:R-:W-:Y:S02]  /*5580*/  LOP3.LUT R5, R7, R5, RZ, 0xc0, !PT ;  /* 0x0000000507057212 */ /* 0x000fe400078ec0ff */
[----:B------:R-:W-:-:S04]  /*5590*/  VOTE.ANY R7, PT, P0 ;  /* 0x0000000000077806 */ /* 0x000fc800000e0100 */
[----:B------:R-:W-:-:S04]  /*55a0*/  @!P0 LOP3.LUT R7, RZ, R7, RZ, 0x33, !PT ;  /* 0x00000007ff078212 */ /* 0x000fc800078e33ff */
[----:B------:R-:W-:-:S04]  /*55b0*/  LOP3.LUT R19, R7, R5, RZ, 0xc0, !PT ;  /* 0x0000000507137212 */ /* 0x000fc800078ec0ff */
[----:B------:R-:W1:Y:S01]  /*55c0*/  FLO.U32 R7, R19 ;  /* 0x0000001300077300 */ /* 0x000e6200000e0000 */
[----:B------:R-:W-:-:S07]  /*55d0*/  LOP3.LUT R5, R23, R19, RZ, 0xc0, !PT ;  /* 0x0000001317057212 */ /* 0x000fce00078ec0ff */
[----:B------:R-:W3:Y:S01]  /*55e0*/  POPC R5, R5 ;  /* 0x0000000500057309 */ /* 0x000ee20000000000 */
[----:B-1----:R-:W-:Y:S01]  /*55f0*/  ISETP.NE.AND P0, PT, R46, R7, PT ;  /* 0x000000072e00720c */ /* 0x002fe20003f05270 */
[----:B------:R-:W-:-:S12]  /*5600*/  IMAD.MOV.U32 R46, RZ, RZ, RZ ;  /* 0x000000ffff2e7224 */ /* 0x000fd800078e00ff */
[----:B--23--:R-:W-:Y:S05]  /*5610*/  @P0 BRA `(.L_x_66) ;  /* 0x0000000000080947 */ /* 0x00cfea0003800000 */
[----:B------:R-:W-:-:S05]  /*5620*/  IMAD R22, R45, 0x4, R22 ;  /* 0x000000042d167824 */ /* 0x000fca00078e0216 */
[----:B------:R1:W2:Y:S02]  /*5630*/  ATOMS.ADD R46, [R22], R5 ;  /* 0x00000005162e738c */ /* 0x0002a40000000000 */
.L_x_66:
[----:B------:R-:W-:Y:S05]  /*5640*/  BSYNC.RECONVERGENT B0 ;  /* 0x0000000000007941 */ /* 0x000fea0003800200 */
.L_x_65:
[----:B-12---:R1:W2:Y:S01]  /*5650*/  SHFL.IDX PT, R22, R46, R7, 0x1f ;  /* 0x00001f072e167589 */ /* 0x0062a200000e0000 */
[----:B------:R-:W-:Y:S01]  /*5660*/  LOP3.LUT R19, R44, 0x7fffffff, RZ, 0x3c, !PT ;  /* 0x7fffffff2c137812 */ /* 0x000fe200078e3cff */
[----:B------:R-:W-:Y:S01]  /*5670*/  IMAD.IADD R11, R15, 0x1, R11 ;  /* 0x000000010f0b7824 */ /* 0x000fe200078e020b */
[----:B------:R-:W-:Y:S01]  /*5680*/  LEA R14, R14, UR4, 0x2 ;  /* 0x000000040e0e7c11 */ /* 0x000fe2000f8e10ff */
[----:B------:R-:W-:Y:S01]  /*5690*/  BAR.SYNC.DEFER_BLOCKING 0x0 ;  /* 0x0000000000007b1d */ /* 0x000fe20000010000 */
[----:B------:R-:W-:Y:S01]  /*56a0*/  LOP3.LUT R43, R43, 0x7fffffff, RZ, 0x3c, !PT ;  /* 0x7fffffff2b2b7812 */ /* 0x000fe200078e3cff */
[----:B------:R-:W-:Y:S01]  /*56b0*/  IMAD.IADD R21, R51, 0x1, R21 ;  /* 0x0000000133157824 */ /* 0x000fe200078e0215 */
[----:B------:R-:W-:Y:S01]  /*56c0*/  LEA R13, R13, UR4, 0x2 ;  /* 0x000000040d0d7c11 */ /* 0x000fe2000f8e10ff */
[----:B------:R-:W-:Y:S01]  /*56d0*/  IMAD.IADD R17, R47, 0x1, R17 ;  /* 0x000000012f117824 */ /* 0x000fe200078e0211 */
[----:B------:R-:W-:Y:S01]  /*56e0*/  LOP3.LUT R15, R42, 0x7fffffff, RZ, 0x3c, !PT ;  /* 0x7fffffff2a0f7812 */ /* 0x000fe200078e3cff */
[----:B------:R-:W-:Y:S01]  /*56f0*/  IMAD.IADD R52, R49, 0x1, R52 ;  /* 0x0000000131347824 */ /* 0x000fe200078e0234 */
[----:B------:R-:W-:Y:S01]  /*5700*/  LEA R10, R10, UR4, 0x2 ;  /* 0x000000040a0a7c11 */ /* 0x000fe2000f8e10ff */
[----:B------:R-:W-:Y:S01]  /*5710*/  BSSY B1, `(.L_x_67) ;  /* 0x0000058000017945 */ /* 0x000fe20003800000 */
[----:B------:R-:W-:-:S02]  /*5720*/  LEA R42, R9, UR4, 0x2 ;  /* 0x00000004092a7c11 */ /* 0x000fc4000f8e10ff */
[----:B------:R-:W-:Y:S02]  /*5730*/  LEA R4, R4, UR4, 0x2 ;  /* 0x0000000404047c11 */ /* 0x000fe4000f8e10ff */
[----:B------:R-:W-:Y:S02]  /*5740*/  LEA R50, R50, UR4, 0x2 ;  /* 0x0000000432327c11 */ /* 0x000fe4000f8e10ff */
[----:B-1----:R-:W-:Y:S02]  /*5750*/  LEA R7, R20, UR4, 0x2 ;  /* 0x0000000414077c11 */ /* 0x002fe4000f8e10ff */
[----:B------:R-:W-:Y:S02]  /*5760*/  LEA R18, R18, UR4, 0x2 ;  /* 0x0000000412127c11 */ /* 0x000fe4000f8e10ff */
[----:B------:R-:W-:Y:S01]  /*5770*/  LEA R9, R16, UR4, 0x2 ;  /* 0x0000000410097c11 */ /* 0x000fe2000f8e10ff */
[----:B--2---:R-:W-:Y:S01]  /*5780*/  IMAD.IADD R22, R5, 0x1, R22 ;  /* 0x0000000105167824 */ /* 0x004fe200078e0216 */
[----:B------:R-:W-:-:S02]  /*5790*/  LEA R5, R6, UR4, 0x2 ;  /* 0x0000000406057c11 */ /* 0x000fc4000f8e10ff */
[----:B------:R-:W-:Y:S01]  /*57a0*/  LEA R12, R12, UR4, 0x2 ;  /* 0x000000040c0c7c11 */ /* 0x000fe2000f8e10ff */
[----:B------:R-:W-:Y:S01]  /*57b0*/  STS [R14+-0x4], R19 ;  /* 0xfffffc130e007388 */ /* 0x000fe20000000800 */
[----:B------:R-:W-:Y:S02]  /*57c0*/  LEA R48, R48, UR4, 0x2 ;  /* 0x0000000430307c11 */ /* 0x000fe4000f8e10ff */
[----:B------:R-:W-:Y:S01]  /*57d0*/  LEA R21, R21, UR4, 0x2 ;  /* 0x0000000415157c11 */ /* 0x000fe2000f8e10ff */
[----:B------:R1:W-:Y:S01]  /*57e0*/  STS [R13+-0x4], R43 ;  /* 0xfffffc2b0d007388 */ /* 0x0003e20000000800 */
[----:B------:R-:W-:Y:S02]  /*57f0*/  LEA R11, R11, UR4, 0x2 ;  /* 0x000000040b0b7c11 */ /* 0x000fe4000f8e10ff */
[----:B------:R-:W-:Y:S01]  /*5800*/  LEA R52, R52, UR4, 0x2 ;  /* 0x0000000434347c11 */ /* 0x000fe2000f8e10ff */
[----:B------:R2:W-:Y:S01]  /*5810*/  STS [R10+-0x4], R15 ;  /* 0xfffffc0f0a007388 */ /* 0x0005e20000000800 */
[----:B------:R-:W-:-:S03]  /*5820*/  ISETP.NE.AND P0, PT, R53, RZ, PT ;  /* 0x000000ff3500720c */ /* 0x000fc60003f05270 */
[----:B------:R-:W-:Y:S01]  /*5830*/  STS [R42+-0x4], R41 ;  /* 0xfffffc292a007388 */ /* 0x000fe20000000800 */
[----:B-1----:R-:W-:-:S03]  /*5840*/  LEA R13, R8, UR4, 0x2 ;  /* 0x00000004080d7c11 */ /* 0x002fc6000f8e10ff */
[----:B------:R1:W-:Y:S01]  /*5850*/  STS [R5+-0x4], R40 ;  /* 0xfffffc2805007388 */ /* 0x0003e20000000800 */
[----:B--2---:R-:W-:-:S03]  /*5860*/  LEA R15, R0, UR4, 0x2 ;  /* 0x00000004000f7c11 */ /* 0x004fc6000f8e10ff */
[----:B------:R-:W-:Y:S01]  /*5870*/  STS [R4+-0x4], R39 ;  /* 0xfffffc2704007388 */ /* 0x000fe20000000800 */
[----:B------:R-:W-:-:S03]  /*5880*/  LEA R0, R17, UR4, 0x2 ;  /* 0x0000000411007c11 */ /* 0x000fc6000f8e10ff */
[----:B------:R-:W-:Y:S01]  /*5890*/  STS [R50+-0x4], R25 ;  /* 0xfffffc1932007388 */ /* 0x000fe20000000800 */
[----:B-1----:R-:W-:-:S03]  /*58a0*/  LEA R5, R22, UR4, 0x2 ;  /* 0x0000000416057c11 */ /* 0x002fc6000f8e10ff */
[----:B------:R-:W-:Y:S04]  /*58b0*/  STS [R7+-0x4], R38 ;  /* 0xfffffc2607007388 */ /* 0x000fe80000000800 */
[----:B------:R-:W-:Y:S04]  /*58c0*/  STS [R18+-0x4], R37 ;  /* 0xfffffc2512007388 */ /* 0x000fe80000000800 */
[----:B------:R-:W-:Y:S04]  /*58d0*/  STS [R9+-0x4], R36 ;  /* 0xfffffc2409007388 */ /* 0x000fe80000000800 */
[----:B------:R-:W-:Y:S04]  /*58e0*/  STS [R12+-0x4], R35 ;  /* 0xfffffc230c007388 */ /* 0x000fe80000000800 */
[----:B------:R1:W-:Y:S04]  /*58f0*/  STS [R13+-0x4], R34 ;  /* 0xfffffc220d007388 */ /* 0x0003e80000000800 */
[----:B------:R2:W-:Y:S04]  /*5900*/  STS [R15+-0x4], R26 ;  /* 0xfffffc1a0f007388 */ /* 0x0005e80000000800 */
[----:B------:R2:W-:Y:S01]  /*5910*/  STS [R48+-0x4], R33 ;  /* 0xfffffc2130007388 */ /* 0x0005e20000000800 */
[----:B-1----:R-:W-:-:S03]  /*5920*/  LEA R13, R3, UR4, 0x3 ;  /* 0x00000004030d7c11 */ /* 0x002fc6000f8e18ff */
[----:B------:R2:W-:Y:S04]  /*5930*/  STS [R21+-0x4], R32 ;  /* 0xfffffc2015007388 */ /* 0x0005e80000000800 */
[----:B------:R2:W-:Y:S04]  /*5940*/  STS [R0+-0x4], R31 ;  /* 0xfffffc1f00007388 */ /* 0x0005e80000000800 */
[----:B------:R2:W-:Y:S04]  /*5950*/  STS [R11+-0x4], R30 ;  /* 0xfffffc1e0b007388 */ /* 0x0005e80000000800 */
[----:B------:R2:W-:Y:S04]  /*5960*/  STS [R52+-0x4], R29 ;  /* 0xfffffc1d34007388 */ /* 0x0005e80000000800 */
[----:B------:R2:W-:Y:S01]  /*5970*/  STS [R5+-0x4], R28 ;  /* 0xfffffc1c05007388 */ /* 0x0005e20000000800 */
[----:B------:R-:W-:Y:S05]  /*5980*/  @P0 BRA `(.L_x_68) ;  /* 0x0000000000c00947 */ /* 0x000fea0003800000 */
[----:B------:R-:W1:Y:S02]  /*5990*/  LDCU.64 UR10, c[0x0][0x398] ;  /* 0x00007300ff0a77ac */ /* 0x000e640008000a00 */
[----:B-1----:R-:W-:-:S04]  /*59a0*/  LEA R6, P0, R3, UR10, 0x3 ;  /* 0x0000000a03067c11 */ /* 0x002fc8000f8018ff */
[----:B------:R-:W-:-:S05]  /*59b0*/  LEA.HI.X R7, R3, UR11, RZ, 0x3, P0 ;  /* 0x0000000b03077c11 */ /* 0x000fca00080f1cff */
[----:B--2---:R-:W2:Y:S01]  /*59c0*/  LDG.E.64 R4, desc[UR8][R6.64] ;  /* 0x0000000806047981 */ /* 0x004ea2000c1e1b00 */
[----:B------:R-:W-:Y:S01]  /*59d0*/  SHF.R.S32.HI R9, RZ, 0x1f, R24 ;  /* 0x0000001fff097819 */ /* 0x000fe20000011418 */
[----:B------:R-:W-:Y:S01]  /*59e0*/  UISETP.GE.AND UP0, UPT, UR7, 0x1, UPT ;  /* 0x000000010700788c */ /* 0x000fe2000bf06270 */
[----:B------:R-:W-:Y:S01]  /*59f0*/  IMAD.MOV.U32 R0, RZ, RZ, R27 ;  /* 0x000000ffff007224 */ /* 0x000fe200078e001b */
[----:B--2---:R-:W-:-:S05]  /*5a00*/  IADD3 R4, P0, PT, -R24, R4, RZ ;  /* 0x0000000418047210 */ /* 0x004fca0007f1e1ff */
[----:B------:R-:W-:-:S05]  /*5a10*/  IMAD.X R5, R5, 0x1, ~R9, P0 ;  /* 0x0000000105057824 */ /* 0x000fca00000e0e09 */
[----:B------:R1:W-:Y:S01]  /*5a20*/  STS.64 [R13+0x7200], R4 ;  /* 0x007200040d007388 */ /* 0x0003e20000000a00 */
[----:B------:R-:W-:Y:S05]  /*5a30*/  BRA.U !UP0, `(.L_x_69) ;  /* 0x00000001086c7547 */ /* 0x000fea000b800000 */
[----:B------:R-:W-:Y:S01]  /*5a40*/  BSSY B0, `(.L_x_70) ;  /* 0x0000019000007945 */ /* 0x000fe20003800000 */
[----:B------:R-:W-:Y:S02]  /*5a50*/  IMAD.MOV.U32 R6, RZ, RZ, -0x1 ;  /* 0xffffffffff067424 */ /* 0x000fe400078e00ff */
[----:B------:R-:W-:Y:S02]  /*5a60*/  IMAD.U32 R7, RZ, RZ, UR7 ;  /* 0x00000007ff077e24 */ /* 0x000fe4000f8e00ff */
[----:B------:R-:W-:-:S07]  /*5a70*/  IMAD.MOV.U32 R0, RZ, RZ, R27 ;  /* 0x000000ffff007224 */ /* 0x000fce00078e001b */
.L_x_74:
[----:B-1----:R-:W1:Y:S01]  /*5a80*/  LDC.64 R4, c[0x0][0x380] ;  /* 0x0000e000ff047b82 */ /* 0x002e620000000a00 */
[----:B------:R-:W-:Y:S01]  /*5a90*/  VIADD R11, R7, 0xffffffff ;  /* 0xffffffff070b7836 */ /* 0x000fe20000000000 */
[----:B------:R-:W-:Y:S03]  /*5aa0*/  BSSY B2, `(.L_x_71) ;  /* 0x0000008000027945 */ /* 0x000fe60003800000 */
[----:B------:R-:W-:-:S04]  /*5ab0*/  IMAD R9, R11, 0x100, R3 ;  /* 0x000001000b097824 */ /* 0x000fc800078e0203 */
[----:B-1----:R-:W-:-:S07]  /*5ac0*/  IMAD.WIDE R4, R9, 0x4, R4 ;  /* 0x0000000409047825 */ /* 0x002fce00078e0204 */
.L_x_72:
[----:B------:R-:W-:Y:S05]  /*5ad0*/  YIELD ;  /* 0x0000000000007946 */ /* 0x000fea0003800000 */
[----:B------:R1:W-:Y:S06]  /*5ae0*/  MEMBAR.SC.CTA ;  /* 0x0000000000007992 */ /* 0x0003ec0000000000 */
[----:B-1----:R-:W2:Y:S02]  /*5af0*/  LDG.E.STRONG.SYS R8, desc[UR8][R4.64] ;  /* 0x0000000804087981 */ /* 0x002ea4000c1f5900 */
[----:B--2---:R-:W-:-:S13]  /*5b00*/  ISETP.NE.AND P0, PT, R8, RZ, PT ;  /* 0x000000ff0800720c */ /* 0x004fda0003f05270 */
[----:B------:R-:W-:Y:S05]  /*5b10*/  @!P0 BRA `(.L_x_72) ;  /* 0xfffffffc00ec8947 */ /* 0x000fea000383ffff */
[----:B------:R-:W-:Y:S05]  /*5b20*/  BSYNC B2 ;  /* 0x0000000000027941 */ /* 0x000fea0003800000 */
.L_x_71:
[----:B------:R-:W-:Y:S01]  /*5b30*/  BSSY.RECONVERGENT B2, `(.L_x_73) ;  /* 0x0000006000027945 */ /* 0x000fe20003800200 */
[C---:B------:R-:W-:Y:S02]  /*5b40*/  ISETP.GT.AND P0, PT, R8.reuse, -0x1, PT ;  /* 0xffffffff0800780c */ /* 0x040fe40003f04270 */
[----:B------:R-:W-:Y:S01]  /*5b50*/  LOP3.LUT R5, R8, 0x3fffffff, RZ, 0xc0, !PT ;  /* 0x3fffffff08057812 */ /* 0x000fe200078ec0ff */
[----:B------:R-:W-:Y:S05]  /*5b60*/  WARPSYNC.EXCLUSIVE R6 ;  /* 0x0000000006007348 */ /* 0x000fea0003a00000 */
[----:B------:R-:W-:-:S05]  /*5b70*/  IMAD.IADD R0, R5, 0x1, R0 ;  /* 0x0000000105007824 */ /* 0x000fca00078e0200 */
[----:B------:R-:W-:-:S07]  /*5b80*/  VOTE.ANY R6, PT, P0 ;  /* 0x0000000000067806 */ /* 0x000fce00000e0100 */
[----:B------:R-:W-:Y:S05]  /*5b90*/  BSYNC.RECONVERGENT B2 ;  /* 0x0000000000027941 */ /* 0x000fea0003800200 */
.L_x_73:
[----:B------:R-:W-:Y:S01]  /*5ba0*/  ISETP.GT.U32.AND P1, PT, R7, 0x1, PT ;  /* 0x000000010700780c */ /* 0x000fe20003f24070 */
[----:B------:R-:W-:-:S12]  /*5bb0*/  IMAD.MOV.U32 R7, RZ, RZ, R11 ;  /* 0x000000ffff077224 */ /* 0x000fd800078e000b */
[----:B------:R-:W-:Y:S05]  /*5bc0*/  @P0 BRA P1, `(.L_x_74) ;  /* 0xfffffffc00ac0947 */ /* 0x000fea000083ffff */
[----:B------:R-:W-:Y:S05]  /*5bd0*/  BSYNC B0 ;  /* 0x0000000000007941 */ /* 0x000fea0003800000 */
.L_x_70:
[----:B------:R2:W3:Y:S02]  /*5be0*/  LDS.64 R4, [R13+0x7200] ;  /* 0x007200000d047984 */ /* 0x0004e40000000a00 */
.L_x_69:
[----:B------:R-:W4:Y:S01]  /*5bf0*/  LDC.64 R6, c[0x0][0x380] ;  /* 0x0000e000ff067b82 */ /* 0x000f220000000a00 */
[C---:B------:R-:W-:Y:S01]  /*5c00*/  IMAD.IADD R11, R0.reuse, 0x1, -R27 ;  /* 0x00000001000b7824 */ /* 0x040fe200078e0a1b */
[----:B------:R-:W-:Y:S01]  /*5c10*/  LOP3.LUT R9, R0, 0x80000000, RZ, 0xfc, !PT ;  /* 0x8000000000097812 */ /* 0x000fe200078efcff */
[----:B------:R-:W-:-:S03]  /*5c20*/  IMAD.U32 R15, RZ, RZ, UR7 ;  /* 0x00000007ff0f7e24 */ /* 0x000fc6000f8e00ff */
[----:B-1-3--:R-:W-:Y:S01]  /*5c30*/  IADD3 R4, P0, PT, R11, R4, RZ ;  /* 0x000000040b047210 */ /* 0x00afe20007f1e0ff */
[----:B------:R-:W-:-:S03]  /*5c40*/  IMAD R15, R15, 0x100, R3 ;  /* 0x000001000f0f7824 */ /* 0x000fc600078e0203 */
[----:B------:R-:W-:-:S05]  /*5c50*/  LEA.HI.X.SX32 R5, R11, R5, 0x1, P0 ;  /* 0x000000050b057211 */ /* 0x000fca00000f0eff */
[----:B------:R1:W-:Y:S01]  /*5c60*/  STS.64 [R13+0x7200], R4 ;  /* 0x007200040d007388 */ /* 0x0003e20000000a00 */
[----:B----4-:R-:W-:-:S05]  /*5c70*/  IMAD.WIDE R6, R15, 0x4, R6 ;  /* 0x000000040f067825 */ /* 0x010fca00078e0206 */
[----:B------:R1:W-:Y:S02]  /*5c80*/  STG.E.STRONG.SYS desc[UR8][R6.64], R9 ;  /* 0x0000000906007986 */ /* 0x0003e4000c115908 */
.L_x_68:
[----:B------:R-:W-:Y:S05]  /*5c90*/  BSYNC B1 ;  /* 0x0000000000017941 */ /* 0x000fea0003800000 */
.L_x_67:
[----:B-1----:R-:W1:Y:S01]  /*5ca0*/  LDC.64 R6, c[0x0][0x390] ;  /* 0x0000e400ff067b82 */ /* 0x002e620000000a00 */
[----:B------:R-:W-:-:S06]  /*5cb0*/  UIMAD UR6, UR7, 0x1c80, URZ ;  /* 0x00001c80070678a4 */ /* 0x000fcc000f8e02ff */
[----:B--2---:R-:W-:Y:S01]  /*5cc0*/  IMAD.U32 R0, RZ, RZ, UR6 ;  /* 0x00000006ff007e24 */ /* 0x004fe2000f8e00ff */
[----:B------:R-:W2:Y:S03]  /*5cd0*/  LDC R9, c[0x0][0x3c0] ;  /* 0x0000f000ff097b82 */ /* 0x000ea60000000800 */
[----:B------:R-:W-:Y:S01]  /*5ce0*/  VIADD R0, R0, 0x1c80 ;  /* 0x00001c8000007836 */ /* 0x000fe20000000000 */
[----:B-1----:R-:W-:-:S04]  /*5cf0*/  ISETP.EQ.U32.AND P1, PT, R6, RZ, PT ;  /* 0x000000ff0600720c */ /* 0x002fc80003f22070 */
[CC--:B--2---:R-:W-:Y:S02]  /*5d00*/  ISETP.GE.AND P0, PT, R0.reuse, R9.reuse, PT ;  /* 0x000000090000720c */ /* 0x0c4fe40003f06270 */
[----:B------:R-:W-:Y:S02]  /*5d10*/  ISETP.GT.AND P3, PT, R0, R9, PT ;  /* 0x000000090000720c */ /* 0x000fe40003f64270 */
[----:B------:R-:W-:Y:S02]  /*5d20*/  ISETP.EQ.OR.EX P0, PT, R7, RZ, !P0, P1 ;  /* 0x000000ff0700720c */ /* 0x000fe40004702710 */
[C---:B------:R-:W-:Y:S02]  /*5d30*/  LEA R0, R3.reuse, UR4, 0x2 ;  /* 0x0000000403007c11 */ /* 0x040fe4000f8e10ff */
[----:B------:R-:W-:-:S13]  /*5d40*/  ISETP.GT.U32.OR P0, PT, R3, 0xff, P0 ;  /* 0x000000ff0300780c */ /* 0x000fda0000704470 */
[----:B------:R-:W-:Y:S05]  /*5d50*/  @P0 BRA `(.L_x_75) ;  /* 0x0000000000200947 */ /* 0x000fea0003800000 */
[----:B------:R-:W1:Y:S01]  /*5d60*/  LDS.64 R4, [R13+0x7200] ;  /* 0x007200000d047984 */ /* 0x000e620000000a00 */
[C---:B------:R-:W-:Y:S02]  /*5d70*/  LEA R6, P2, R3.reuse, R6, 0x3 ;  /* 0x0000000603067211 */ /* 0x040fe400078418ff */
[--C-:B------:R-:W-:Y:S02]  /*5d80*/  SHF.R.S32.HI R11, RZ, 0x1f, R27.reuse ;  /* 0x0000001fff0b7819 */ /* 0x100fe4000001141b */
[----:B------:R-:W-:Y:S02]  /*5d90*/  LEA.HI.X R7, R3, R7, RZ, 0x3, P2 ;  /* 0x0000000703077211 */ /* 0x000fe400010f1cff */
[----:B-1----:R-:W-:Y:S02]  /*5da0*/  IADD3 R4, P0, P1, R4, R24, R27 ;  /* 0x0000001804047210 */ /* 0x002fe4000791e01b */
[----:B------:R-:W-:-:S04]  /*5db0*/  SHF.R.S32.HI R24, RZ, 0x1f, R24 ;  /* 0x0000001fff187819 */ /* 0x000fc80000011418 */
[----:B------:R-:W-:-:S05]  /*5dc0*/  IADD3.X R5, PT, PT, R5, R24, R11, P0, P1 ;  /* 0x0000001805057210 */ /* 0x000fca00007e240b */
[----:B------:R1:W-:Y:S02]  /*5dd0*/  STG.E.64 desc[UR8][R6.64], R4 ;  /* 0x0000000406007986 */ /* 0x0003e4000c101b08 */
.L_x_75:
[----:B------:R-:W-:Y:S05]  /*5de0*/  WARPSYNC.ALL ;  /* 0x0000000000007948 */ /* 0x000fea0003800000 */
[----:B------:R-:W-:Y:S06]  /*5df0*/  BAR.SYNC.DEFER_BLOCKING 0x0 ;  /* 0x0000000000007b1d */ /* 0x000fec0000010000 */
[----:B------:R-:W-:Y:S05]  /*5e00*/  @P3 BRA `(.L_x_76) ;  /* 0x0000000c009c3947 */ /* 0x000fea0003800000 */
[----:B------:R-:W1:Y:S01]  /*5e10*/  LDS R2, [R0] ;  /* 0x0000000000027984 */ /* 0x000e620000000800 */
[----:B------:R-:W1:Y:S01]  /*5e20*/  LDCU UR6, c[0x0][0x3c4] ;  /* 0x00007880ff0677ac */ /* 0x000e620008000800 */
[----:B------:R-:W2:Y:S01]  /*5e30*/  LDCU.64 UR10, c[0x0][0x3a0] ;  /* 0x00007400ff0a77ac */ /* 0x000ea20008000a00 */
[----:B-1----:R-:W-:Y:S02]  /*5e40*/  SHF.R.U32.HI R4, RZ, UR6, R2 ;  /* 0x00000006ff047c19 */ /* 0x002fe40008011602 */
[----:B------:R-:W-:Y:S02]  /*5e50*/  LOP3.LUT R11, R2, 0x7fffffff, RZ, 0x3c, !PT ;  /* 0x7fffffff020b7812 */ /* 0x000fe400078e3cff */
[----:B------:R-:W-:-:S04]  /*5e60*/  LOP3.LUT R4, R4, UR5, RZ, 0x30, !PT ;  /* 0x0000000504047c12 */ /* 0x000fc8000f8e30ff */
[----:B------:R-:W-:-:S06]  /*5e70*/  LEA R5, R4, UR4, 0x3 ;  /* 0x0000000404057c11 */ /* 0x000fcc000f8e18ff */
[----:B------:R-:W1:Y:S02]  /*5e80*/  LDS.64 R4, [R5+0x7200] ;  /* 0x0072000005047984 */ /* 0x000e640000000a00 */
[----:B-1----:R-:W-:-:S05]  /*5e90*/  IADD3 R4, P0, PT, R4, R3, RZ ;  /* 0x0000000304047210 */ /* 0x002fca0007f1e0ff */
[----:B------:R-:W-:Y:S01]  /*5ea0*/  IMAD.X R7, RZ, RZ, R5, P0 ;  /* 0x000000ffff077224 */ /* 0x000fe200000e0605 */
[----:B--2---:R-:W-:-:S04]  /*5eb0*/  LEA R6, P0, R4, UR10, 0x2 ;  /* 0x0000000a04067c11 */ /* 0x004fc8000f8010ff */
[----:B------:R-:W-:-:S05]  /*5ec0*/  LEA.HI.X R7, R4, UR11, R7, 0x2, P0 ;  /* 0x0000000b04077c11 */ /* 0x000fca00080f1407 */
[----:B------:R-:W-:Y:S01]  /*5ed0*/  STG.E desc[UR8][R6.64], R11 ;  /* 0x0000000b06007986 */ /* 0x000fe2000c101908 */
[----:B------:R-:W-:-:S03]  /*5ee0*/  NOP ;  /* 0x0000000000007918 */ /* 0x000fc60000000000 */
[----:B------:R-:W1:Y:S02]  /*5ef0*/  LDS R2, [R0+0x600] ;  /* 0x0006000000027984 */ /* 0x000e640000000800 */
[----:B-1----:R-:W-:Y:S02]  /*5f00*/  SHF.R.U32.HI R4, RZ, UR6, R2 ;  /* 0x00000006ff047c19 */ /* 0x002fe40008011602 */
[----:B------:R-:W-:Y:S02]  /*5f10*/  LOP3.LUT R11, R2, 0x7fffffff, RZ, 0x3c, !PT ;  /* 0x7fffffff020b7812 */ /* 0x000fe400078e3cff */
[----:B------:R-:W-:-:S04]  /*5f20*/  LOP3.LUT R4, R4, UR5, RZ, 0x30, !PT ;  /* 0x0000000504047c12 */ /* 0x000fc8000f8e30ff */
[----:B------:R-:W-:-:S06]  /*5f30*/  LEA R5, R4, UR4, 0x3 ;  /* 0x0000000404057c11 */ /* 0x000fcc000f8e18ff */
[----:B------:R-:W1:Y:S02]  /*5f40*/  LDS.64 R4, [R5+0x7200] ;  /* 0x0072000005047984 */ /* 0x000e640000000a00 */
[----:B-1----:R-:W-:-:S05]  /*5f50*/  IADD3 R4, P0, PT, R4, R3, RZ ;  /* 0x0000000304047210 */ /* 0x002fca0007f1e0ff */
[----:B------:R-:W-:Y:S01]  /*5f60*/  IMAD.X R9, RZ, RZ, R5, P0 ;  /* 0x000000ffff097224 */ /* 0x000fe200000e0605 */
[----:B------:R-:W-:-:S04]  /*5f70*/  LEA R8, P0, R4, UR10, 0x2 ;  /* 0x0000000a04087c11 */ /* 0x000fc8000f8010ff */
        /* <DEDUP_REMOVED lines=196> */
[----:B-1----:R-:W-:-:S04]  /*6bc0*/  SHF.R.U32.HI R2, RZ, UR6, R0 ;  /* 0x00000006ff027c19 */ /* 0x002fc80008011600 */
[----:B------:R-:W-:-:S04]  /*6bd0*/  LOP3.LUT R2, R2, UR5, RZ, 0x30, !PT ;  /* 0x0000000502027c12 */ /* 0x000fc8000f8e30ff */
[----:B------:R-:W-:-:S06]  /*6be0*/  LEA R4, R2, UR4, 0x3 ;  /* 0x0000000402047c11 */ /* 0x000fcc000f8e18ff */
[----:B------:R-:W1:Y:S02]  /*6bf0*/  LDS.64 R4, [R4+0x7200] ;  /* 0x0072000004047984 */ /* 0x000e640000000a00 */
[----:B-1----:R-:W-:-:S05]  /*6c00*/  IADD3 R3, P0, PT, R4, R3, RZ ;  /* 0x0000000304037210 */ /* 0x002fca0007f1e0ff */
[----:B------:R-:W-:Y:S01]  /*6c10*/  IMAD.X R6, RZ, RZ, R5, P0 ;  /* 0x000000ffff067224 */ /* 0x000fe200000e0605 */
[C---:B------:R-:W-:Y:S02]  /*6c20*/  LEA R2, P0, R3.reuse, UR10, 0x2 ;  /* 0x0000000a03027c11 */ /* 0x040fe4000f8010ff */
[----:B------:R-:W-:Y:S02]  /*6c30*/  LOP3.LUT R5, R0, 0x7fffffff, RZ, 0x3c, !PT ;  /* 0x7fffffff00057812 */ /* 0x000fe400078e3cff */
[----:B------:R-:W-:-:S05]  /*6c40*/  LEA.HI.X R3, R3, UR11, R6, 0x2, P0 ;  /* 0x0000000b03037c11 */ /* 0x000fca00080f1406 */
[----:B------:R-:W-:Y:S01]  /*6c50*/  STG.E desc[UR8][R2.64+0x6c00], R5 ;  /* 0x006c000502007986 */ /* 0x000fe2000c101908 */
[----:B------:R-:W-:Y:S01]  /*6c60*/  NOP ;  /* 0x0000000000007918 */ /* 0x000fe20000000000 */
[----:B------:R-:W-:Y:S05]  /*6c70*/  EXIT ;  /* 0x000000000000794d */ /* 0x000fea0003800000 */
.L_x_76:
[----:B-1----:R-:W-:Y:S01]  /*6c80*/  IMAD.U32 R4, RZ, RZ, UR7 ;  /* 0x00000007ff047e24 */ /* 0x002fe2000f8e00ff */
[----:B------:R-:W-:Y:S01]  /*6c90*/  BSSY.RECONVERGENT B0, `(.L_x_77) ;  /* 0x000001e000007945 */ /* 0x000fe20003800200 */
[C---:B------:R-:W-:Y:S02]  /*6ca0*/  VIADD R6, R3.reuse, 0x300 ;  /* 0x0000030003067836 */ /* 0x040fe40000000000 */
[----:B------:R-:W-:Y:S02]  /*6cb0*/  IMAD R5, R4, -0x1c80, R9 ;  /* 0xffffe38004057824 */ /* 0x000fe400078e0209 */
[C---:B------:R-:W-:Y:S02]  /*6cc0*/  VIADD R4, R3.reuse, 0x180 ;  /* 0x0000018003047836 */ /* 0x040fe40000000000 */
[C---:B------:R-:W-:Y:S01]  /*6cd0*/  VIADD R8, R3.reuse, 0x480 ;  /* 0x0000048003087836 */ /* 0x040fe20000000000 */
[CC--:B------:R-:W-:Y:S01]  /*6ce0*/  ISETP.GE.AND P1, PT, R3.reuse, R5.reuse, PT ;  /* 0x000000050300720c */ /* 0x0c0fe20003f26270 */
[C---:B------:R-:W-:Y:S01]  /*6cf0*/  VIADD R10, R3.reuse, 0xa80 ;  /* 0x00000a80030a7836 */ /* 0x040fe20000000000 */
[-C--:B------:R-:W-:Y:S01]  /*6d00*/  ISETP.GE.AND P2, PT, R4, R5.reuse, PT ;  /* 0x000000050400720c */ /* 0x080fe20003f46270 */
[C---:B------:R-:W-:Y:S01]  /*6d10*/  VIADD R4, R3.reuse, 0x600 ;  /* 0x0000060003047836 */ /* 0x040fe20000000000 */
[-C--:B------:R-:W-:Y:S01]  /*6d20*/  ISETP.GE.AND P3, PT, R6, R5.reuse, PT ;  /* 0x000000050600720c */ /* 0x080fe20003f66270 */
[C---:B------:R-:W-:Y:S01]  /*6d30*/  VIADD R6, R3.reuse, 0x780 ;  /* 0x0000078003067836 */ /* 0x040fe20000000000 */
[-C--:B------:R-:W-:Y:S01]  /*6d40*/  ISETP.GE.AND P4, PT, R8, R5.reuse, PT ;  /* 0x000000050800720c */ /* 0x080fe20003f86270 */
[----:B------:R-:W-:Y:S01]  /*6d50*/  VIADD R8, R3, 0x900 ;  /* 0x0000090003087836 */ /* 0x000fe20000000000 */
[----:B------:R-:W-:-:S02]  /*6d60*/  ISETP.GE.AND P5, PT, R4, R5, PT ;  /* 0x000000050400720c */ /* 0x000fc40003fa6270 */
[-C--:B------:R-:W-:Y:S02]  /*6d70*/  ISETP.GE.AND P6, PT, R6, R5.reuse, PT ;  /* 0x000000050600720c */ /* 0x080fe40003fc6270 */
[----:B------:R-:W-:Y:S01]  /*6d80*/  ISETP.GE.AND P0, PT, R8, R5, PT ;  /* 0x000000050800720c */ /* 0x000fe20003f06270 */
[----:B------:R-:W-:-:S12]  /*6d90*/  @P1 BRA `(.L_x_78) ;  /* 0x0000000000341947 */ /* 0x000fd80003800000 */
[----:B------:R-:W1:Y:S01]  /*6da0*/  LDS R4, [R0] ;  /* 0x0000000000047984 */ /* 0x000e620000000800 */
[----:B------:R-:W1:Y:S01]  /*6db0*/  LDCU UR6, c[0x0][0x3c4] ;  /* 0x00007880ff0677ac */ /* 0x000e620008000800 */
[----:B------:R-:W2:Y:S01]  /*6dc0*/  LDCU.64 UR10, c[0x0][0x3a0] ;  /* 0x00007400ff0a77ac */ /* 0x000ea20008000a00 */
[----:B-1----:R-:W-:-:S04]  /*6dd0*/  SHF.R.U32.HI R6, RZ, UR6, R4 ;  /* 0x00000006ff067c19 */ /* 0x002fc80008011604 */
[----:B------:R-:W-:-:S04]  /*6de0*/  LOP3.LUT R6, R6, UR5, RZ, 0x30, !PT ;  /* 0x0000000506067c12 */ /* 0x000fc8000f8e30ff */
[----:B------:R-:W-:-:S05]  /*6df0*/  LEA R8, R6, UR4, 0x3 ;  /* 0x0000000406087c11 */ /* 0x000fca000f8e18ff */
[----:B------:R-:W1:Y:S02]  /*6e00*/  LDS.64 R6, [R8+0x7200] ;  /* 0x0072000008067984 */ /* 0x000e640000000a00 */
[----:B-1----:R-:W-:-:S05]  /*6e10*/  IADD3 R9, P1, PT, R6, R3, RZ ;  /* 0x0000000306097210 */ /* 0x002fca0007f3e0ff */
[----:B------:R-:W-:Y:S01]  /*6e20*/  IMAD.X R12, RZ, RZ, R7, P1 ;  /* 0x000000ffff0c7224 */ /* 0x000fe200008e0607 */
[----:B--2---:R-:W-:-:S04]  /*6e30*/  LEA R6, P1, R9, UR10, 0x2 ;  /* 0x0000000a09067c11 */ /* 0x004fc8000f8210ff */
[----:B------:R-:W-:Y:S02]  /*6e40*/  LEA.HI.X R7, R9, UR11, R12, 0x2, P1 ;  /* 0x0000000b09077c11 */ /* 0x000fe400088f140c */
[----:B------:R-:W-:-:S05]  /*6e50*/  LOP3.LUT R9, R4, 0x7fffffff, RZ, 0x3c, !PT ;  /* 0x7fffffff04097812 */ /* 0x000fca00078e3cff */
[----:B------:R1:W-:Y:S02]  /*6e60*/  STG.E desc[UR8][R6.64], R9 ;  /* 0x0000000906007986 */ /* 0x0003e4000c101908 */
.L_x_78:
[----:B------:R-:W-:Y:S05]  /*6e70*/  BSYNC.RECONVERGENT B0 ;  /* 0x0000000000007941 */ /* 0x000fea0003800200 */
.L_x_77:
[----:B------:R-:W-:Y:S01]  /*6e80*/  NOP ;  /* 0x0000000000007918 */ /* 0x000fe20000000000 */
[----:B------:R-:W-:Y:S01]  /*6e90*/  BSSY.RECONVERGENT B0, `(.L_x_79) ;  /* 0x0000011000007945 */ /* 0x000fe20003800200 */
[----:B------:R-:W-:Y:S02]  /*6ea0*/  ISETP.GE.AND P1, PT, R10, R5, PT ;  /* 0x000000050a00720c */ /* 0x000fe40003f26270 */
[----:B------:R-:W-:Y:S01]  /*6eb0*/  LOP3.LUT R10, R3, 0xc00, RZ, 0xfc, !PT ;  /* 0x00000c00030a7812 */ /* 0x000fe200078efcff */
[----:B------:R-:W-:Y:S10]  /*6ec0*/  @P2 BRA `(.L_x_80) ;  /* 0x0000000000342947 */ /* 0x000ff40003800000 */
[----:B------:R-:W1:Y:S01]  /*6ed0*/  LDS R4, [R0+0x600] ;  /* 0x0006000000047984 */ /* 0x000e620000000800 */
        /* <DEDUP_REMOVED lines=12> */
.L_x_80:
[----:B------:R-:W-:Y:S05]  /*6fa0*/  BSYNC.RECONVERGENT B0 ;  /* 0x0000000000007941 */ /* 0x000fea0003800200 */
.L_x_79:
[----:B------:R-:W-:Y:S01]  /*6fb0*/  NOP ;  /* 0x0000000000007918 */ /* 0x000fe20000000000 */
[----:B------:R-:W-:Y:S01]  /*6fc0*/  BSSY.RECONVERGENT B0, `(.L_x_81) ;  /* 0x0000011000007945 */ /* 0x000fe20003800200 */
[----:B------:R-:W-:Y:S01]  /*6fd0*/  ISETP.GE.AND P2, PT, R10, R5, PT ;  /* 0x000000050a00720c */ /* 0x000fe20003f46270 */
[----:B------:R-:W-:Y:S02]  /*6fe0*/  VIADD R10, R3, 0xd80 ;  /* 0x00000d80030a7836 */ /* 0x000fe40000000000 */
[----:B------:R-:W-:Y:S10]  /*6ff0*/  @P3 BRA `(.L_x_82) ;  /* 0x0000000000343947 */ /* 0x000ff40003800000 */
[----:B------:R-:W1:Y:S01]  /*7000*/  LDS R4, [R0+0xc00] ;  /* 0x000c000000047984 */ /* 0x000e620000000800 */
[----:B------:R-:W1:Y:S01]  /*7010*/  LDCU UR6, c[0x0][0x3c4] ;  /* 0x00007880ff0677ac */ /* 0x000e620008000800 */
[----:B------:R-:W3:Y:S01]  /*7020*/  LDCU.64 UR10, c[0x0][0x3a0] ;  /* 0x00007400ff0a77ac */ /* 0x000ee20008000a00 */
[----:B-12---:R-:W-:-:S04]  /*7030*/  SHF.R.U32.HI R6, RZ, UR6, R4 ;  /* 0x00000006ff067c19 */ /* 0x006fc80008011604 */
[----:B------:R-:W-:-:S04]  /*7040*/  LOP3.LUT R6, R6, UR5, RZ, 0x30, !PT ;  /* 0x0000000506067c12 */ /* 0x000fc8000f8e30ff */
[----:B------:R-:W-:-:S05]  /*7050*/  LEA R8, R6, UR4, 0x3 ;  /* 0x0000000406087c11 */ /* 0x000fca000f8e18ff */
[----:B------:R-:W1:Y:S02]  /*7060*/  LDS.64 R6, [R8+0x7200] ;  /* 0x0072000008067984 */ /* 0x000e640000000a00 */
[----:B-1----:R-:W-:-:S05]  /*7070*/  IADD3 R9, P3, PT, R6, R3, RZ ;  /* 0x0000000306097210 */ /* 0x002fca0007f7e0ff */
[----:B------:R-:W-:Y:S01]  /*7080*/  IMAD.X R12, RZ, RZ, R7, P3 ;  /* 0x000000ffff0c7224 */ /* 0x000fe200018e0607 */
[----:B---3--:R-:W-:-:S04]  /*7090*/  LEA R6, P3, R9, UR10, 0x2 ;  /* 0x0000000a09067c11 */ /* 0x008fc8000f8610ff */
[----:B------:R-:W-:Y:S02]  /*70a0*/  LEA.HI.X R7, R9, UR11, R12, 0x2, P3 ;  /* 0x0000000b09077c11 */ /* 0x000fe400098f140c */
[----:B------:R-:W-:-:S05]  /*70b0*/  LOP3.LUT R9, R4, 0x7fffffff, RZ, 0x3c, !PT ;  /* 0x7fffffff04097812 */ /* 0x000fca00078e3cff */
[----:B------:R3:W-:Y:S02]  /*70c0*/  STG.E desc[UR8][R6.64+0xc00], R9 ;  /* 0x000c000906007986 */ /* 0x0007e4000c101908 */
.L_x_82:
[----:B------:R-:W-:Y:S05]  /*70d0*/  BSYNC.RECONVERGENT B0 ;  /* 0x0000000000007941 */ /* 0x000fea0003800200 */
.L_x_81:
[----:B------:R-:W-:Y:S01]  /*70e0*/  NOP ;  /* 0x0000000000007918 */ /* 0x000fe20000000000 */
[----:B------:R-:W-:Y:S01]  /*70f0*/  BSSY.RECONVERGENT B0, `(.L_x_83) ;  /* 0x0000011000007945 */ /* 0x000fe20003800200 */
[----:B------:R-:W-:Y:S01]  /*7100*/  ISETP.GE.AND P3, PT, R10, R5, PT ;  /* 0x000000050a00720c */ /* 0x000fe20003f66270 */
[----:B------:R-:W-:Y:S02]  /*7110*/  VIADD R10, R3, 0xf00 ;  /* 0x00000f00030a7836 */ /* 0x000fe40000000000 */
[----:B------:R-:W-:Y:S10]  /*7120*/  @P4 BRA `(.L_x_84) ;  /* 0x0000000000344947 */ /* 0x000ff40003800000 */
[----:B------:R-:W1:Y:S01]  /*7130*/  LDS R4, [R0+0x1200] ;  /* 0x0012000000047984 */ /* 0x000e620000000800 */
[----:B------:R-:W1:Y:S01]  /*7140*/  LDCU UR6, c[0x0][0x3c4] ;  /* 0x00007880ff0677ac */ /* 0x000e620008000800 */
[----:B------:R-:W4:Y:S01]  /*7150*/  LDCU.64 UR10, c[0x0][0x3a0] ;  /* 0x00007400ff0a77ac */ /* 0x000f220008000a00 */
[----:B-123--:R-:W-:-:S04]  /*7160*/  SHF.R.U32.HI R6, RZ, UR6, R4 ;  /* 0x00000006ff067c19 */ /* 0x00efc80008011604 */
[----:B------:R-:W-:-:S04]  /*7170*/  LOP3.LUT R6, R6, UR5, RZ, 0x30, !PT ;  /* 0x0000000506067c12 */ /* 0x000fc8000f8e30ff */
[----:B------:R-:W-:-:S05]  /*7180*/  LEA R8, R6, UR4, 0x3 ;  /* 0x0000000406087c11 */ /* 0x000fca000f8e18ff */
[----:B------:R-:W1:Y:S02]  /*7190*/  LDS.64 R6, [R8+0x7200] ;  /* 0x0072000008067984 */ /* 0x000e640000000a00 */
[----:B-1----:R-:W-:-:S05]  /*71a0*/  IADD3 R9, P4, PT, R6, R3, RZ ;  /* 0x0000000306097210 */ /* 0x002fca0007f9e0ff */
[----:B------:R-:W-:Y:S01]  /*71b0*/  IMAD.X R12, RZ, RZ, R7, P4 ;  /* 0x000000ffff0c7224 */ /* 0x000fe200020e0607 */
[----:B----4-:R-:W-:-:S04]  /*71c0*/  LEA R6, P4, R9, UR10, 0x2 ;  /* 0x0000000a09067c11 */ /* 0x010fc8000f8810ff */
[----:B------:R-:W-:Y:S02]  /*71d0*/  LEA.HI.X R7, R9, UR11, R12, 0x2, P4 ;  /* 0x0000000b09077c11 */ /* 0x000fe4000a0f140c */
[----:B------:R-:W-:-:S05]  /*71e0*/  LOP3.LUT R9, R4, 0x7fffffff, RZ, 0x3c, !PT ;  /* 0x7fffffff04097812 */ /* 0x000fca00078e3cff */
[----:B------:R4:W-:Y:S02]  /*71f0*/  STG.E desc[UR8][R6.64+0x1200], R9 ;  /* 0x0012000906007986 */ /* 0x0009e4000c101908 */
.L_x_84:
[----:B------:R-:W-:Y:S05]  /*7200*/  BSYNC.RECONVERGENT B0 ;  /* 0x0000000000007941 */ /* 0x000fea0003800200 */
.L_x_83:
[----:B------:R-:W-:Y:S01]  /*7210*/  NOP ;  /* 0x0000000000007918 */ /* 0x000fe20000000000 */
[----:B------:R-:W-:Y:S01]  /*7220*/  BSSY.RECONVERGENT B0, `(.L_x_85) ;  /* 0x0000011000007945 */ /* 0x000fe20003800200 */
[----:B------:R-:W-:Y:S01]  /*7230*/  ISETP.GE.AND P4, PT, R10, R5, PT ;  /* 0x000000050a00720c */ /* 0x000fe20003f86270 */
[----:B------:R-:W-:Y:S02]  /*7240*/  VIADD R10, R3, 0x1080 ;  /* 0x00001080030a7836 */ /* 0x000fe40000000000 */
[----:B------:R-:W-:Y:S10]  /*7250*/  @P5 BRA `(.L_x_86) ;  /* 0x0000000000345947 */ /* 0x000ff40003800000 */
[----:B------:R-:W1:Y:S01]  /*7260*/  LDS R4, [R0+0x1800] ;  /* 0x0018000000047984 */ /* 0x000e620000000800 */
[----:B------:R-:W1:Y:S01]  /*7270*/  LDCU UR6, c[0x0][0x3c4] ;  /* 0x00007880ff0677ac */ /* 0x000e620008000800 */
[----:B------:R-:W5:Y:S01]  /*7280*/  LDCU.64 UR10, c[0x0][0x3a0] ;  /* 0x00007400ff0a77ac */ /* 0x000f620008000a00 */
[----:B-1234-:R-:W-:-:S04]  /*7290*/  SHF.R.U32.HI R6, RZ, UR6, R4 ;  /* 0x00000006ff067c19 */ /* 0x01efc80008011604 */
[----:B------:R-:W-:-:S04]  /*72a0*/  LOP3.LUT R6, R6, UR5, RZ, 0x30, !PT ;  /* 0x0000000506067c12 */ /* 0x000fc8000f8e30ff */
[----:B------:R-:W-:-:S05]  /*72b0*/  LEA R8, R6, UR4, 0x3 ;  /* 0x0000000406087c11 */ /* 0x000fca000f8e18ff */
[----:B------:R-:W1:Y:S02]  /*72c0*/  LDS.64 R6, [R8+0x7200] ;  /* 0x0072000008067984 */ /* 0x000e640000000a00 */
[----:B-1----:R-:W-:-:S05]  /*72d0*/  IADD3 R9, P5, PT, R6, R3, RZ ;  /* 0x0000000306097210 */ /* 0x002fca0007fbe0ff */
[----:B------:R-:W-:Y:S01]  /*72e0*/  IMAD.X R12, RZ, RZ, R7, P5 ;  /* 0x000000ffff0c7224 */ /* 0x000fe200028e0607 */
[----:B-----5:R-:W-:-:S04]  /*72f0*/  LEA R6, P5, R9, UR10, 0x2 ;  /* 0x0000000a09067c11 */ /* 0x020fc8000f8a10ff */
[----:B------:R-:W-:Y:S02]  /*7300*/  LEA.HI.X R7, R9, UR11, R12, 0x2, P5 ;  /* 0x0000000b09077c11 */ /* 0x000fe4000a8f140c */
[----:B------:R-:W-:-:S05]  /*7310*/  LOP3.LUT R9, R4, 0x7fffffff, RZ, 0x3c, !PT ;  /* 0x7fffffff04097812 */ /* 0x000fca00078e3cff */
[----:B------:R1:W-:Y:S02]  /*7320*/  STG.E desc[UR8][R6.64+0x1800], R9 ;  /* 0x0018000906007986 */ /* 0x0003e4000c101908 */
.L_x_86:
[----:B------:R-:W-:Y:S05]  /*7330*/  BSYNC.RECONVERGENT B0 ;  /* 0x0000000000007941 */ /* 0x000fea0003800200 */
.L_x_85:
        /* <DEDUP_REMOVED lines=18> */
.L_x_88:
[----:B------:R-:W-:Y:S05]  /*7460*/  BSYNC.RECONVERGENT B0 ;  /* 0x0000000000007941 */ /* 0x000fea0003800200 */
.L_x_87:
        /* <DEDUP_REMOVED lines=18> */
.L_x_90:
[----:B------:R-:W-:Y:S05]  /*7590*/  BSYNC.RECONVERGENT B0 ;  /* 0x0000000000007941 */ /* 0x000fea0003800200 */
.L_x_89:
        /* <DEDUP_REMOVED lines=18> */
.L_x_92:
[----:B------:R-:W-:Y:S05]  /*76c0*/  BSYNC.RECONVERGENT B0 ;  /* 0x0000000000007941 */ /* 0x000fea0003800200 */
.L_x_91:
        /* <DEDUP_REMOVED lines=18> */
.L_x_94:
[----:B------:R-:W-:Y:S05]  /*77f0*/  BSYNC.RECONVERGENT B0 ;  /* 0x0000000000007941 */ /* 0x000fea0003800200 */
.L_x_93:
[----:B------:R-:W-:Y:S01]  /*7800*/  NOP ;  /* 0x0000000000007918 */ /* 0x000fe20000000000 */
[----:B------:R-:W-:Y:S01]  /*7810*/  BSSY.RECONVERGENT B0, `(.L_x_95) ;  /* 0x0000011000007945 */ /* 0x000fe20003800200 */
[----:B------:R-:W-:Y:S02]  /*7820*/  ISETP.GE.AND P2, PT, R10, R5, PT ;  /* 0x000000050a00720c */ /* 0x000fe40003f46270 */
[----:B------:R-:W-:Y:S01]  /*7830*/  LOP3.LUT R10, R3, 0x1800, RZ, 0xfc, !PT ;  /* 0x00001800030a7812 */ /* 0x000fe200078efcff */
        /* <DEDUP_REMOVED lines=14> */
.L_x_96:
[----:B------:R-:W-:Y:S05]  /*7920*/  BSYNC.RECONVERGENT B0 ;  /* 0x0000000000007941 */ /* 0x000fea0003800200 */
.L_x_95:
        /* <DEDUP_REMOVED lines=18> */
.L_x_98:
[----:B------:R-:W-:Y:S05]  /*7a50*/  BSYNC.RECONVERGENT B0 ;  /* 0x0000000000007941 */ /* 0x000fea0003800200 */
.L_x_97:
[----:B------:R-:W-:Y:S01]  /*7a60*/  NOP ;  /* 0x0000000000007918 */ /* 0x000fe20000000000 */
[----:B------:R-:W-:Y:S01]  /*7a70*/  BSSY.RECONVERGENT B0, `(.L_x_99) ;  /* 0x0000010000007945 */ /* 0x000fe20003800200 */
[----:B------:R-:W-:-:S03]  /*7a80*/  ISETP.GE.AND P4, PT, R10, R5, PT ;  /* 0x000000050a00720c */ /* 0x000fc60003f86270 */
        /* <DEDUP_REMOVED lines=14> */
.L_x_100:
[----:B------:R-:W-:Y:S05]  /*7b70*/  BSYNC.RECONVERGENT B0 ;  /* 0x0000000000007941 */ /* 0x000fea0003800200 */
.L_x_99:
[----:B------:R-:W-:Y:S01]  /*7b80*/  NOP ;  /* 0x0000000000007918 */ /* 0x000fe20000000000 */
[----:B------:R-:W-:Y:S04]  /*7b90*/  BSSY.RECONVERGENT B0, `(.L_x_101) ;  /* 0x000000f000007945 */ /* 0x000fe80003800200 */
[----:B------:R-:W-:Y:S05]  /*7ba0*/  @P6 BRA `(.L_x_102) ;  /* 0x0000000000346947 */ /* 0x000fea0003800000 */
        /* <DEDUP_REMOVED lines=13> */
.L_x_102:
[----:B------:R-:W-:Y:S05]  /*7c80*/  BSYNC.RECONVERGENT B0 ;  /* 0x0000000000007941 */ /* 0x000fea0003800200 */
.L_x_101:
        /* <DEDUP_REMOVED lines=16> */
.L_x_104:
[----:B------:R-:W-:Y:S05]  /*7d90*/  BSYNC.RECONVERGENT B0 ;  /* 0x0000000000007941 */ /* 0x000fea0003800200 */
.L_x_103:
        /* <DEDUP_REMOVED lines=16> */
.L_x_106:
[----:B------:R-:W-:Y:S05]  /*7ea0*/  BSYNC.RECONVERGENT B0 ;  /* 0x0000000000007941 */ /* 0x000fea0003800200 */
.L_x_105:
        /* <DEDUP_REMOVED lines=16> */
.L_x_108:
[----:B------:R-:W-:Y:S05]  /*7fb0*/  BSYNC.RECONVERGENT B0 ;  /* 0x0000000000007941 */ /* 0x000fea0003800200 */
.L_x_107:
        /* <DEDUP_REMOVED lines=16> */
.L_x_110:
[----:B------:R-:W-:Y:S05]  /*80c0*/  BSYNC.RECONVERGENT B0 ;  /* 0x0000000000007941 */ /* 0x000fea0003800200 */
.L_x_109:
        /* <DEDUP_REMOVED lines=16> */
.L_x_112:
[----:B------:R-:W-:Y:S05]  /*81d0*/  BSYNC.RECONVERGENT B0 ;  /* 0x0000000000007941 */ /* 0x000fea0003800200 */
.L_x_111:
[----:B------:R-:W-:Y:S01]  /*81e0*/  NOP ;  /* 0x0000000000007918 */ /* 0x000fe20000000000 */
[----:B------:R-:W5:Y:S01]  /*81f0*/  LDS R0, [R0+0x6c00] ;  /* 0x006c000000007984 */ /* 0x000f620000000800 */
[----:B------:R-:W5:Y:S02]  /*8200*/  LDCU UR6, c[0x0][0x3c4] ;  /* 0x00007880ff0677ac */ /* 0x000f640008000800 */
[----:B-----5:R-:W-:-:S04]  /*8210*/  SHF.R.U32.HI R2, RZ, UR6, R0 ;  /* 0x00000006ff027c19 */ /* 0x020fc80008011600 */
[----:B------:R-:W-:-:S04]  /*8220*/  LOP3.LUT R2, R2, UR5, RZ, 0x30, !PT ;  /* 0x0000000502027c12 */ /* 0x000fc8000f8e30ff */
[----:B-1234-:R-:W-:Y:S01]  /*8230*/  LEA R6, R2, UR4, 0x3 ;  /* 0x0000000402067c11 */ /* 0x01efe2000f8e18ff */
[----:B------:R-:W-:-:S05]  /*8240*/  VIADD R2, R3, 0x1b00 ;  /* 0x00001b0003027836 */ /* 0x000fca0000000000 */
[----:B------:R-:W1:Y:S01]  /*8250*/  LDS.64 R6, [R6+0x7200] ;  /* 0x0072000006067984 */ /* 0x000e620000000a00 */
[----:B------:R-:W-:-:S13]  /*8260*/  ISETP.GE.AND P0, PT, R2, R5, PT ;  /* 0x000000050200720c */ /* 0x000fda0003f06270 */
[----:B------:R-:W2:Y:S01]  /*8270*/  @!P0 LDC.64 R8, c[0x0][0x3a0] ;  /* 0x0000e800ff088b82 */ /* 0x000ea20000000a00 */
[----:B------:R-:W-:Y:S02]  /*8280*/  @!P0 LOP3.LUT R5, R0, 0x7fffffff, RZ, 0x3c, !PT ;  /* 0x7fffffff00058812 */ /* 0x000fe400078e3cff */
[----:B-1----:R-:W-:-:S05]  /*8290*/  IADD3 R3, P1, PT, R6, R3, RZ ;  /* 0x0000000306037210 */ /* 0x002fca0007f3e0ff */
[----:B------:R-:W-:Y:S01]  /*82a0*/  IMAD.X R4, RZ, RZ, R7, P1 ;  /* 0x000000ffff047224 */ /* 0x000fe200008e0607 */
[----:B--2---:R-:W-:-:S04]  /*82b0*/  @!P0 LEA R2, P1, R3, R8, 0x2 ;  /* 0x0000000803028211 */ /* 0x004fc800078210ff */
[----:B------:R-:W-:-:S05]  /*82c0*/  @!P0 LEA.HI.X R3, R3, R9, R4, 0x2, P1 ;  /* 0x0000000903038211 */ /* 0x000fca00008f1404 */
[----:B------:R-:W-:Y:S01]  /*82d0*/  @!P0 STG.E desc[UR8][R2.64+0x6c00], R5 ;  /* 0x006c000502008986 */ /* 0x000fe2000c101908 */
[----:B------:R-:W-:Y:S01]  /*82e0*/  NOP ;  /* 0x0000000000007918 */ /* 0x000fe20000000000 */
[----:B------:R-:W-:Y:S05]  /*82f0*/  EXIT ;  /* 0x000000000000794d */ /* 0x000fea0003800000 */
.L_x_26:
[----:B------:R-:W-:Y:S02]  /*8300*/  IMAD.MOV.U32 R50, RZ, RZ, R19 ;  /* 0x000000ffff327224 */ /* 0x000fe400078e0013 */
[----:B------:R-:W-:Y:S02]  /*8310*/  IMAD.MOV.U32 R49, RZ, RZ, 0x1 ;  /* 0x00000001ff317424 */ /* 0x000fe400078e00ff */
[----:B------:R-:W-:Y:S02]  /*8320*/  IMAD.MOV.U32 R52, RZ, RZ, RZ ;  /* 0x000000ffff347224 */ /* 0x000fe400078e00ff */
[----:B------:R-:W-:-:S07]  /*8330*/  IMAD.MOV.U32 R47, RZ, RZ, -0x1 ;  /* 0xffffffffff2f7424 */ /* 0x000fce00078e00ff */
[----:B------:R-:W-:Y:S05]  /*8340*/  WARPSYNC.COLLECTIVE R47, `(.L_x_113) ;  /* 0x000000002f087348 */ /* 0x000fea0003c00000 */
[----:B------:R0:W1:Y:S02]  /*8350*/  SHFL.UP P0, R48, R50, R49, R52 ;  /* 0x0400003132307389 */ /* 0x0000640000000034 */
[----:B01----:R-:W-:Y:S05]  /*8360*/  ENDCOLLECTIVE ;  /* 0x000000000000791b */ /* 0x003fea0003800000 */
.L_x_113:
[----:B------:R-:W-:Y:S02]  /*8370*/  IMAD.MOV.U32 R49, RZ, RZ, 0x2 ;  /* 0x00000002ff317424 */ /* 0x000fe400078e00ff */
[----:B------:R-:W-:-:S04]  /*8380*/  IMAD.MOV.U32 R20, RZ, RZ, R48 ;  /* 0x000000ffff147224 */ /* 0x000fc800078e0030 */
[----:B------:R-:W-:-:S04]  /*8390*/  @P0 IMAD.IADD R20, R19, 0x1, R20 ;  /* 0x0000000113140824 */ /* 0x000fc800078e0214 */
[----:B------:R-:W-:-:S07]  /*83a0*/  IMAD.MOV.U32 R50, RZ, RZ, R20 ;  /* 0x000000ffff327224 */ /* 0x000fce00078e0014 */
[----:B------:R-:W-:Y:S05]  /*83b0*/  WARPSYNC.COLLECTIVE R47, `(.L_x_114) ;  /* 0x000000002f087348 */ /* 0x000fea0003c00000 */
[----:B------:R0:W1:Y:S02]  /*83c0*/  SHFL.UP P0, R48, R50, R49, R52 ;  /* 0x0400003132307389 */ /* 0x0000640000000034 */
[----:B01----:R-:W-:Y:S05]  /*83d0*/  ENDCOLLECTIVE ;  /* 0x000000000000791b */ /* 0x003fea0003800000 */
.L_x_114:
[----:B------:R-:W-:Y:S02]  /*83e0*/  IMAD.MOV.U32 R49, RZ, RZ, 0x4 ;  /* 0x00000004ff317424 */ /* 0x000fe400078e00ff */
[----:B------:R-:W-:-:S04]  /*83f0*/  IMAD.MOV.U32 R21, RZ, RZ, R48 ;  /* 0x000000ffff157224 */ /* 0x000fc800078e0030 */
[----:B------:R-:W-:-:S04]  /*8400*/  @P0 IMAD.IADD R21, R20, 0x1, R21 ;  /* 0x0000000114150824 */ /* 0x000fc800078e0215 */
[----:B------:R-:W-:-:S07]  /*8410*/  IMAD.MOV.U32 R50, RZ, RZ, R21 ;  /* 0x000000ffff327224 */ /* 0x000fce00078e0015 */
[----:B------:R-:W-:Y:S05]  /*8420*/  WARPSYNC.COLLECTIVE R47, `(.L_x_115) ;  /* 0x000000002f087348 */ /* 0x000fea0003c00000 */
[----:B------:R0:W1:Y:S02]  /*8430*/  SHFL.UP P0, R48, R50, R49, R52 ;  /* 0x0400003132307389 */ /* 0x0000640000000034 */
[----:B01----:R-:W-:Y:S05]  /*8440*/  ENDCOLLECTIVE ;  /* 0x000000000000791b */ /* 0x003fea0003800000 */
.L_x_115:
[----:B------:R-:W-:Y:S02]  /*8450*/  IMAD.MOV.U32 R49, RZ, RZ, 0x8 ;  /* 0x00000008ff317424 */ /* 0x000fe400078e00ff */
[----:B------:R-:W-:-:S04]  /*8460*/  IMAD.MOV.U32 R22, RZ, RZ, R48 ;  /* 0x000000ffff167224 */ /* 0x000fc800078e0030 */
[----:B------:R-:W-:-:S04]  /*8470*/  @P0 IMAD.IADD R22, R21, 0x1, R22 ;  /* 0x0000000115160824 */ /* 0x000fc800078e0216 */
[----:B------:R-:W-:-:S07]  /*8480*/  IMAD.MOV.U32 R50, RZ, RZ, R22 ;  /* 0x000000ffff327224 */ /* 0x000fce00078e0016 */
[----:B------:R-:W-:Y:S05]  /*8490*/  WARPSYNC.COLLECTIVE R47, `(.L_x_116) ;  /* 0x000000002f087348 */ /* 0x000fea0003c00000 */
[----:B------:R0:W1:Y:S02]  /*84a0*/  SHFL.UP P0, R48, R50, R49, R52 ;  /* 0x0400003132307389 */ /* 0x0000640000000034 */
[----:B01----:R-:W-:Y:S05]  /*84b0*/  ENDCOLLECTIVE ;  /* 0x000000000000791b */ /* 0x003fea0003800000 */
.L_x_116:
[----:B------:R-:W-:Y:S02]  /*84c0*/  IMAD.MOV.U32 R49, RZ, RZ, 0x10 ;  /* 0x00000010ff317424 */ /* 0x000fe400078e00ff */
[----:B------:R-:W-:-:S04]  /*84d0*/  IMAD.MOV.U32 R23, RZ, RZ, R48 ;  /* 0x000000ffff177224 */ /* 0x000fc800078e0030 */
[----:B------:R-:W-:-:S04]  /*84e0*/  @P0 IMAD.IADD R23, R22, 0x1, R23 ;  /* 0x0000000116170824 */ /* 0x000fc800078e0217 */
[----:B------:R-:W-:-:S07]  /*84f0*/  IMAD.MOV.U32 R50, RZ, RZ, R23 ;  /* 0x000000ffff327224 */ /* 0x000fce00078e0017 */
[----:B------:R-:W-:Y:S05]  /*8500*/  WARPSYNC.COLLECTIVE R47, `(.L_x_117) ;  /* 0x000000002f087348 */ /* 0x000fea0003c00000 */
[----:B------:R0:W1:Y:S02]  /*8510*/  SHFL.UP P0, R48, R50, R49, R52 ;  /* 0x0400003132307389 */ /* 0x0000640000000034 */
[----:B01----:R-:W-:Y:S05]  /*8520*/  ENDCOLLECTIVE ;  /* 0x000000000000791b */ /* 0x003fea0003800000 */
.L_x_117:
[----:B------:R-:W-:Y:S05]  /*8530*/  BRA `(.L_x_118) ;  /* 0xffffff9c00b07947 */ /* 0x000fea000383ffff */
.L_x_119:
[----:B------:R-:W-:-:S00]  /*8540*/  BRA `(.L_x_119) ;  /* 0xfffffffc00fc7947 */ /* 0x000fc0000383ffff */
[----:B------:R-:W-:-:S00]  /*8550*/  NOP ;  /* 0x0000000000007918 */ /* 0x000fc00000000000 */
        /* <DEDUP_REMOVED lines=10> */
.L_x_435:


//--------------------- .text._ZN3cub18CUB_300001_SM_10006detail10radix_sort30DeviceRadixSortHistogramKernelINS1_5radix10policy_hubIiNS0_8NullTypeEyE10Policy1000ELNS0_9SortOrderE1EiyNS1_21identity_decomposer_tEEEvPT2_PKT1_SB_iiT3_ --------------------------
	.section	.text._ZN3cub18CUB_300001_SM_10006detail10radix_sort30DeviceRadixSortHistogramKernelINS1_5radix10policy_hubIiNS0_8NullTypeEyE10Policy1000ELNS0_9SortOrderE1EiyNS1_21identity_decomposer_tEEEvPT2_PKT1_SB_iiT3_,"ax",@progbits
	.align	128
        .global         _ZN3cub18CUB_300001_SM_10006detail10radix_sort30DeviceRadixSortHistogramKernelINS1_5radix10policy_hubIiNS0_8NullTypeEyE10Policy1000ELNS0_9SortOrderE1EiyNS1_21identity_decomposer_tEEEvPT2_PKT1_SB_iiT3_
        .type           _ZN3cub18CUB_300001_SM_10006detail10radix_sort30DeviceRadixSortHistogramKernelINS1_5radix10policy_hubIiNS0_8NullTypeEyE10Policy1000ELNS0_9SortOrderE1EiyNS1_21identity_decomposer_tEEEvPT2_PKT1_SB_iiT3_,@function
        .size           _ZN3cub18CUB_300001_SM_10006detail10radix_sort30DeviceRadixSortHistogramKernelINS1_5radix10policy_hubIiNS0_8NullTypeEyE10Policy1000ELNS0_9SortOrderE1EiyNS1_21identity_decomposer_tEEEvPT2_PKT1_SB_iiT3_,(.L_x_436 - _ZN3cub18CUB_300001_SM_10006detail10radix_sort30DeviceRadixSortHistogramKernelINS1_5radix10policy_hubIiNS0_8NullTypeEyE10Policy1000ELNS0_9SortOrderE1EiyNS1_21identity_decomposer_tEEEvPT2_PKT1_SB_iiT3_)
        .other          _ZN3cub18CUB_300001_SM_10006detail10radix_sort30DeviceRadixSortHistogramKernelINS1_5radix10policy_hubIiNS0_8NullTypeEyE10Policy1000ELNS0_9SortOrderE1EiyNS1_21identity_decomposer_tEEEvPT2_PKT1_SB_iiT3_,@"STO_CUDA_ENTRY STV_DEFAULT"
_ZN3cub18CUB_300001_SM_10006detail10radix_sort30DeviceRadixSortHistogramKernelINS1_5radix10policy_hubIiNS0_8NullTypeEyE10Policy1000ELNS0_9SortOrderE1EiyNS1_21identity_decomposer_tEEEvPT2_PKT1_SB_iiT3_:
.text._ZN3cub18CUB_300001_SM_10006detail10radix_sort30DeviceRadixSortHistogramKernelINS1_5radix10policy_hubIiNS0_8NullTypeEyE10Policy1000ELNS0_9SortOrderE1EiyNS1_21identity_decomposer_tEEEvPT2_PKT1_SB_iiT3_:
[----:B------:R-:W-:Y:S01]  /*0000*/  LDC R1, c[0x0][0x37c] ;  /* 0x0000df00ff017b82 */ /* 0x000fe20000000800 */
[----:B------:R-:W0:Y:S02]  /*0010*/  LDCU.64 UR14, c[0x0][0x390] ;  /* 0x00007200ff0e77ac */ /* 0x000e240008000a00 */
[----:B0-----:R-:W-:-:S04]  /*0020*/  ISETP.NE.U32.AND P0, PT, RZ, UR14, PT ;  /* 0x0000000eff007c0c */ /* 0x001fc8000bf05070 */
[----:B------:R-:W-:-:S13]  /*0030*/  ISETP.NE.AND.EX P0, PT, RZ, UR15, PT, P0 ;  /* 0x0000000fff007c0c */ /* 0x000fda000bf05300 */
[----:B------:R-:W-:Y:S05]  /*0040*/  @!P0 EXIT ;  /* 0x000000000000894d */ /* 0x000fea0003800000 */
[----:B------:R-:W-:Y:S01]  /*0050*/  UIADD3 UR11, UP0, UPT, UR14, -0x1, URZ ;  /* 0xffffffff0e0b7890 */ /* 0x000fe2000ff1e0ff */
[----:B------:R-:W0:Y:S01]  /*0060*/  S2R R4, SR_TID.X ;  /* 0x0000000000047919 */ /* 0x000e220000002100 */
[----:B------:R-:W1:Y:S01]  /*0070*/  LDCU.64 UR4, c[0x0][0x398] ;  /* 0x00007300ff0477ac */ /* 0x000e620008000a00 */
[----:B------:R-:W2:Y:S01]  /*0080*/  S2UR UR7, SR_CgaCtaId ;  /* 0x00000000000779c3 */ /* 0x000ea20000008800 */
[----:B------:R-:W-:Y:S01]  /*0090*/  UIADD3.X UR12, UPT, UPT, UR15, -0x1, URZ, UP0, !UPT ;  /* 0xffffffff0f0c7890 */ /* 0x000fe200087fe4ff */
[----:B------:R-:W-:Y:S01]  /*00a0*/  UMOV UR6, 0x400 ;  /* 0x0000040000067882 */ /* 0x000fe20000000000 */
[----:B------:R-:W3:Y:S05]  /*00b0*/  LDCU.64 UR20, c[0x0][0x358] ;  /* 0x00006b00ff1477ac */ /* 0x000eea0008000a00 */
[----:B------:R-:W4:Y:S01]  /*00c0*/  S2UR UR8, SR_CTAID.X ;  /* 0x00000000000879c3 */ /* 0x000f220000002500 */
[----:B------:R-:W-:Y:S01]  /*00d0*/  USHF.R.U64 UR11, UR11, 0x1e, UR12 ;  /* 0x0000001e0b0b7899 */ /* 0x000fe2000800120c */
[----:B------:R-:W0:Y:S03]  /*00e0*/  LDCU UR28, c[0x0][0x370] ;  /* 0x00006e00ff1c77ac */ /* 0x000e260008000800 */
[----:B------:R-:W-:-:S02]  /*00f0*/  UIADD3 UR11, UP0, UPT, UR11, 0x1, URZ ;  /* 0x000000010b0b7890 */ /* 0x000fc4000ff1e0ff */
[----:B-1----:R-:W-:Y:S02]  /*0100*/  UIADD3 UR4, UPT, UPT, UR5, 0x7, -UR4 ;  /* 0x0000000705047890 */ /* 0x002fe4000fffe804 */
[----:B------:R-:W-:Y:S02]  /*0110*/  ULEA.HI.X UR12, UR12, URZ, URZ, 0x2, UP0 ;  /* 0x000000ff0c0c7291 */ /* 0x000fe400080f14ff */
[----:B------:R-:W-:Y:S02]  /*0120*/  UISETP.LT.U32.AND UP0, UPT, UR11, UR14, UPT ;  /* 0x0000000e0b00728c */ /* 0x000fe4000bf01070 */
[----:B------:R-:W-:Y:S02]  /*0130*/  USHF.R.S32.HI UR5, URZ, 0x1f, UR4 ;  /* 0x0000001fff057899 */ /* 0x000fe40008011404 */
[----:B------:R-:W-:Y:S02]  /*0140*/  UISETP.LT.U32.AND.EX UP0, UPT, UR12, UR15, UPT, UP0 ;  /* 0x0000000f0c00728c */ /* 0x000fe4000bf01100 */
[----:B------:R-:W-:-:S02]  /*0150*/  ULEA.HI UR5, UR5, UR4, URZ, 0x3 ;  /* 0x0000000405057291 */ /* 0x000fc4000f8f18ff */
[----:B------:R-:W-:Y:S01]  /*0160*/  USEL UR11, UR11, UR14, UP0 ;  /* 0x0000000e0b0b7287 */ /* 0x000fe20008000000 */
[C---:B0-----:R-:W-:Y:S01]  /*0170*/  VIADD R21, R4.reuse, 0x780 ;  /* 0x0000078004157836 */ /* 0x041fe20000000000 */
[----:B------:R-:W-:Y:S02]  /*0180*/  USEL UR12, UR12, UR15, UP0 ;  /* 0x0000000f0c0c7287 */ /* 0x000fe40008000000 */
[----:B------:R-:W-:Y:S02]  /*0190*/  UISETP.GE.AND UP0, UPT, UR4, 0x8, UPT ;  /* 0x000000080400788c */ /* 0x000fe4000bf06270 */
[----:B--2---:R-:W-:Y:S02]  /*01a0*/  ULEA UR6, UR7, UR6, 0x18 ;  /* 0x0000000607067291 */ /* 0x004fe4000f8ec0ff */
[----:B------:R-:W-:Y:S02]  /*01b0*/  USHF.R.S32.HI UR5, URZ, 0x3, UR5 ;  /* 0x00000003ff057899 */ /* 0x000fe40008011405 */
[----:B------:R-:W-:Y:S01]  /*01c0*/  PLOP3.LUT P0, PT, PT, PT, UP0, 0x80, 0x8 ;  /* 0x000000000008781c */ /* 0x000fe20003f0f008 */
[----:B----4-:R-:W-:Y:S01]  /*01d0*/  USHF.L.U32 UR8, UR8, 0xb, URZ ;  /* 0x0000000b08087899 */ /* 0x010fe200080006ff */
[C---:B------:R-:W-:Y:S01]  /*01e0*/  LEA R0, R4.reuse, UR6, 0x2 ;  /* 0x0000000604007c11 */ /* 0x040fe2000f8e10ff */
[----:B------:R-:W-:Y:S01]  /*01f0*/  UIADD3 UR22, UPT, UPT, UR5, -0x1, URZ ;  /* 0xffffffff05167890 */ /* 0x000fe2000fffe0ff */
[----:B------:R-:W-:Y:S01]  /*0200*/  ISETP.GT.U32.OR P0, PT, R4, 0xff, !P0 ;  /* 0x000000ff0400780c */ /* 0x000fe20004704470 */
[----:B------:R-:W-:-:S02]  /*0210*/  ULOP3.LUT UR23, UR5, 0xf, URZ, 0xc0, !UPT ;  /* 0x0000000f05177892 */ /* 0x000fc4000f8ec0ff */
[----:B------:R-:W-:Y:S01]  /*0220*/  ULOP3.LUT UR24, UR5, 0x7, URZ, 0xc0, !UPT ;  /* 0x0000000705187892 */ /* 0x000fe2000f8ec0ff */
[----:B------:R-:W-:Y:S01]  /*0230*/  P2R R20, PR, RZ, 0x1 ;  /* 0x00000001ff147803 */ /* 0x000fe20000000000 */
[----:B------:R-:W-:Y:S02]  /*0240*/  ULOP3.LUT UR25, UR5, 0x3, URZ, 0xc0, !UPT ;  /* 0x0000000305197892 */ /* 0x000fe4000f8ec0ff */
[----:B------:R-:W-:Y:S02]  /*0250*/  ULOP3.LUT UR26, UR5, 0xffffff0, URZ, 0xc0, !UPT ;  /* 0x0ffffff0051a7892 */ /* 0x000fe4000f8ec0ff */
[----:B------:R-:W-:Y:S02]  /*0260*/  ULOP3.LUT UR27, UR5, 0xffffff8, URZ, 0xc0, !UPT ;  /* 0x0ffffff8051b7892 */ /* 0x000fe4000f8ec0ff */
[----:B------:R-:W-:Y:S01]  /*0270*/  ULOP3.LUT UR9, UR5, 0x1, URZ, 0xc0, !UPT ;  /* 0x0000000105097892 */ /* 0x000fe2000f8ec0ff */
[----:B------:R-:W-:Y:S01]  /*0280*/  UMOV UR6, URZ ;  /* 0x000000ff00067c82 */ /* 0x000fe20008000000 */
[----:B---3--:R-:W-:-:S10]  /*0290*/  UMOV UR7, URZ ;  /* 0x000000ff00077c82 */ /* 0x008fd40008000000 */
.L_x_203:
[----:B------:R-:W-:Y:S01]  /*02a0*/  ISETP.NE.AND P0, PT, R20, RZ, PT ;  /* 0x000000ff1400720c */ /* 0x000fe20003f05270 */
[----:B------:R-:W-:-:S12]  /*02b0*/  BSSY.RECONVERGENT B0, `(.L_x_120) ;  /* 0x000007c000007945 */ /* 0x000fd80003800200 */
[----:B012345:R-:W-:Y:S05]  /*02c0*/  @P0 BRA `(.L_x_121) ;  /* 0x0000000400e80947 */ /* 0x03ffea0003800000 */
[----:B------:R-:W-:Y:S02]  /*02d0*/  IMAD.U32 R2, RZ, RZ, UR22 ;  /* 0x00000016ff027e24 */ /* 0x000fe4000f8e00ff */
[----:B------:R-:W-:-:S03]  /*02e0*/  IMAD.MOV.U32 R3, RZ, RZ, RZ ;  /* 0x000000ffff037224 */ /* 0x000fc600078e00ff */
[----:B------:R-:W-:-:S13]  /*02f0*/  ISETP.GE.U32.AND P1, PT, R2, 0xf, PT ;  /* 0x0000000f0200780c */ /* 0x000fda0003f26070 */
[----:B------:R-:W-:Y:S05]  /*0300*/  @!P1 BRA `(.L_x_122) ;  /* 0x00000000005c9947 */ /* 0x000fea0003800000 */
[----:B------:R-:W-:Y:S01]  /*0310*/  VIADD R2, R0, 0x2000 ;  /* 0x0000200000027836 */ /* 0x000fe20000000000 */
[----:B------:R-:W-:-:S12]  /*0320*/  UIADD3 UR4, UPT, UPT, -UR26, URZ, URZ ;  /* 0x000000ff1a047290 */ /* 0x000fd8000fffe1ff */
.L_x_123:
[----:B------:R-:W-:Y:S01]  /*0330*/  UIADD3 UR4, UPT, UPT, UR4, 0x10, URZ ;  /* 0x0000001004047890 */ /* 0x000fe2000fffe0ff */
[----:B------:R-:W-:Y:S03]  /*0340*/  STS [R2+-0x2000], RZ ;  /* 0xffe000ff02007388 */ /* 0x000fe60000000800 */
[----:B------:R-:W-:Y:S01]  /*0350*/  UISETP.NE.AND UP0, UPT, UR4, URZ, UPT ;  /* 0x000000ff0400728c */ /* 0x000fe2000bf05270 */
        /* <DEDUP_REMOVED lines=16> */
[----:B------:R-:W-:Y:S06]  /*0460*/  BRA.U UP0, `(.L_x_123) ;  /* 0xfffffffd00b07547 */ /* 0x000fec000b83ffff */
[----:B------:R-:W-:-:S07]  /*0470*/  IMAD.U32 R3, RZ, RZ, UR26 ;  /* 0x0000001aff037e24 */ /* 0x000fce000f8e00ff */
.L_x_122:
[----:B------:R-:W-:Y:S01]  /*0480*/  ISETP.NE.AND P0, PT, RZ, UR23, PT ;  /* 0x00000017ff007c0c */ /* 0x000fe2000bf05270 */
[----:B------:R-:W-:Y:S01]  /*0490*/  IMAD.U32 R6, RZ, RZ, UR24 ;  /* 0x00000018ff067e24 */ /* 0x000fe2000f8e00ff */
[----:B------:R-:W-:-:S03]  /*04a0*/  MOV R2, UR23 ;  /* 0x0000001700027c02 */ /* 0x000fc60008000f00 */
[----:B------:R-:W-:Y:S02]  /*04b0*/  VIADD R6, R6, 0xffffffff ;  /* 0xffffffff06067836 */ /* 0x000fe40000000000 */
[----:B------:R-:W-:-:S06]  /*04c0*/  VIADD R2, R2, 0xffffffff ;  /* 0xffffffff02027836 */ /* 0x000fcc0000000000 */
[----:B------:R-:W-:Y:S05]  /*04d0*/  @!P0 BRA `(.L_x_124) ;  /* 0x00000000007c8947 */ /* 0x000fea0003800000 */
[----:B------:R-:W-:Y:S01]  /*04e0*/  ISETP.GE.U32.AND P2, PT, R2, 0x7, PT ;  /* 0x000000070200780c */ /* 0x000fe20003f46070 */
[----:B------:R-:W-:-:S12]  /*04f0*/  UISETP.NE.AND UP0, UPT, UR24, URZ, UPT ;  /* 0x000000ff1800728c */ /* 0x000fd8000bf05270 */
[----:B------:R-:W-:Y:S05]  /*0500*/  @!P2 BRA `(.L_x_125) ;  /* 0x000000000028a947 */ /* 0x000fea0003800000 */
        /* <DEDUP_REMOVED lines=10> */
.L_x_125:
[----:B------:R-:W-:Y:S05]  /*05b0*/  BRA.U !UP0, `(.L_x_124) ;  /* 0x0000000108447547 */ /* 0x000fea000b800000 */
[----:B------:R-:W-:Y:S01]  /*05c0*/  ISETP.GE.U32.AND P2, PT, R6, 0x3, PT ;  /* 0x000000030600780c */ /* 0x000fe20003f46070 */
[----:B------:R-:W-:-:S12]  /*05d0*/  UISETP.NE.AND UP0, UPT, UR25, URZ, UPT ;  /* 0x000000ff1900728c */ /* 0x000fd8000bf05270 */
[C---:B0-----:R-:W-:Y:S02]  /*05e0*/  @P2 IMAD R5, R3.reuse, 0x400, R0 ;  /* 0x0000040003052824 */ /* 0x041fe400078e0200 */
[----:B------:R-:W-:-:S03]  /*05f0*/  @P2 VIADD R3, R3, 0x4 ;  /* 0x0000000403032836 */ /* 0x000fc60000000000 */
[----:B------:R1:W-:Y:S04]  /*0600*/  @P2 STS [R5], RZ ;  /* 0x000000ff05002388 */ /* 0x0003e80000000800 */
[----:B------:R1:W-:Y:S04]  /*0610*/  @P2 STS [R5+0x400], RZ ;  /* 0x000400ff05002388 */ /* 0x0003e80000000800 */
[----:B------:R1:W-:Y:S04]  /*0620*/  @P2 STS [R5+0x800], RZ ;  /* 0x000800ff05002388 */ /* 0x0003e80000000800 */
[----:B------:R1:W-:Y:S01]  /*0630*/  @P2 STS [R5+0xc00], RZ ;  /* 0x000c00ff05002388 */ /* 0x0003e20000000800 */
[----:B------:R-:W-:Y:S05]  /*0640*/  BRA.U !UP0, `(.L_x_124) ;  /* 0x0000000108207547 */ /* 0x000fea000b800000 */
[----:B------:R-:W-:Y:S01]  /*0650*/  IMAD R3, R3, 0x400, R0 ;  /* 0x0000040003037824 */ /* 0x000fe200078e0200 */
[----:B------:R-:W-:-:S04]  /*0660*/  UISETP.NE.AND UP0, UPT, UR25, 0x1, UPT ;  /* 0x000000011900788c */ /* 0x000fc8000bf05270 */
[----:B------:R2:W-:Y:S05]  /*0670*/  STS [R3], RZ ;  /* 0x000000ff03007388 */ /* 0x0005ea0000000800 */
[----:B------:R-:W-:Y:S05]  /*0680*/  BRA.U !UP0, `(.L_x_124) ;  /* 0x0000000108107547 */ /* 0x000fea000b800000 */
[----:B------:R-:W-:Y:S01]  /*0690*/  UISETP.NE.AND UP0, UPT, UR25, 0x2, UPT ;  /* 0x000000021900788c */ /* 0x000fe2000bf05270 */
[----:B------:R3:W-:Y:S05]  /*06a0*/  STS [R3+0x400], RZ ;  /* 0x000400ff03007388 */ /* 0x0007ea0000000800 */
[----:B------:R-:W-:-:S13]  /*06b0*/  PLOP3.LUT P2, PT, PT, PT, UP0, 0x80, 0x8 ;  /* 0x000000000008781c */ /* 0x000fda0003f4f008 */
[----:B------:R3:W-:Y:S02]  /*06c0*/  @P2 STS [R3+0x800], RZ ;  /* 0x000800ff03002388 */ /* 0x0007e40000000800 */
.L_x_124:
[----:B------:R-:W-:-:S13]  /*06d0*/  ISETP.GT.U32.AND P2, PT, R4, 0x7f, PT ;  /* 0x0000007f0400780c */ /* 0x000fda0003f44070 */
[----:B------:R-:W-:Y:S05]  /*06e0*/  @P2 BRA `(.L_x_121) ;  /* 0x0000000000e02947 */ /* 0x000fea0003800000 */
[----:B--23--:R-:W-:Y:S01]  /*06f0*/  HFMA2 R3, -RZ, RZ, 0, 0 ;  /* 0x00000000ff037431 */ /* 0x00cfe200000001ff */
[----:B------:R-:W-:Y:S06]  /*0700*/  @!P1 BRA `(.L_x_126) ;  /* 0x0000000000589947 */ /* 0x000fec0003800000 */
[----:B------:R-:W-:-:S07]  /*0710*/  IMAD.MOV.U32 R3, RZ, RZ, RZ ;  /* 0x000000ffff037224 */ /* 0x000fce00078e00ff */
.L_x_127:
[C---:B012---:R-:W-:Y:S02]  /*0720*/  IMAD R5, R3.reuse, 0x400, R0 ;  /* 0x0000040003057824 */ /* 0x047fe400078e0200 */
[----:B------:R-:W-:-:S03]  /*0730*/  VIADD R3, R3, 0x10 ;  /* 0x0000001003037836 */ /* 0x000fc60000000000 */
[----:B------:R2:W-:Y:S02]  /*0740*/  STS [R5+0x200], RZ ;  /* 0x000200ff05007388 */ /* 0x0005e40000000800 */
[----:B------:R-:W-:Y:S02]  /*0750*/  ISETP.NE.AND P1, PT, R3, UR26, PT ;  /* 0x0000001a03007c0c */ /* 0x000fe4000bf25270 */
[----:B------:R2:W-:Y:S04]  /*0760*/  STS [R5+0x600], RZ ;  /* 0x000600ff05007388 */ /* 0x0005e80000000800 */
        /* <DEDUP_REMOVED lines=13> */
[----:B------:R2:W-:Y:S01]  /*0840*/  STS [R5+0x3e00], RZ ;  /* 0x003e00ff05007388 */ /* 0x0005e20000000800 */
[----:B------:R-:W-:Y:S05]  /*0850*/  @P1 BRA `(.L_x_127) ;  /* 0xfffffffc00b01947 */ /* 0x000fea000383ffff */
[----:B------:R-:W-:-:S07]  /*0860*/  IMAD.U32 R3, RZ, RZ, UR26 ;  /* 0x0000001aff037e24 */ /* 0x000fce000f8e00ff */
.L_x_126:
[----:B------:R-:W-:Y:S05]  /*0870*/  @!P0 BRA `(.L_x_121) ;  /* 0x00000000007c8947 */ /* 0x000fea0003800000 */
[----:B------:R-:W-:Y:S01]  /*0880*/  ISETP.GE.U32.AND P0, PT, R2, 0x7, PT ;  /* 0x000000070200780c */ /* 0x000fe20003f06070 */
[----:B------:R-:W-:-:S12]  /*0890*/  UISETP.NE.AND UP0, UPT, UR24, URZ, UPT ;  /* 0x000000ff1800728c */ /* 0x000fd8000bf05270 */
[----:B------:R-:W-:Y:S05]  /*08a0*/  @!P0 BRA `(.L_x_128) ;  /* 0x0000000000288947 */ /* 0x000fea0003800000 */
[C---:B------:R-:W-:Y:S02]  /*08b0*/  IMAD R2, R3.reuse, 0x400, R0 ;  /* 0x0000040003027824 */ /* 0x040fe400078e0200 */
[----:B------:R-:W-:-:S03]  /*08c0*/  VIADD R3, R3, 0x8 ;  /* 0x0000000803037836 */ /* 0x000fc60000000000 */
[----:B------:R3:W-:Y:S04]  /*08d0*/  STS [R2+0x200], RZ ;  /* 0x000200ff02007388 */ /* 0x0007e80000000800 */
[----:B------:R3:W-:Y:S04]  /*08e0*/  STS [R2+0x600], RZ ;  /* 0x000600ff02007388 */ /* 0x0007e80000000800 */
[----:B------:R3:W-:Y:S04]  /*08f0*/  STS [R2+0xa00], RZ ;  /* 0x000a00ff02007388 */ /* 0x0007e80000000800 */
[----:B------:R3:W-:Y:S04]  /*0900*/  STS [R2+0xe00], RZ ;  /* 0x000e00ff02007388 */ /* 0x0007e80000000800 */
[----:B------:R3:W-:Y:S04]  /*0910*/  STS [R2+0x1200], RZ ;  /* 0x001200ff02007388 */ /* 0x0007e80000000800 */
[----:B------:R3:W-:Y:S04]  /*0920*/  STS [R2+0x1600], RZ ;  /* 0x001600ff02007388 */ /* 0x0007e80000000800 */
[----:B------:R3:W-:Y:S04]  /*0930*/  STS [R2+0x1a00], RZ ;  /* 0x001a00ff02007388 */ /* 0x0007e80000000800 */
[----:B------:R3:W-:Y:S02]  /*0940*/  STS [R2+0x1e00], RZ ;  /* 0x001e00ff02007388 */ /* 0x0007e40000000800 */
.L_x_128:
[----:B------:R-:W-:Y:S05]  /*0950*/  BRA.U !UP0, `(.L_x_121) ;  /* 0x0000000108447547 */ /* 0x000fea000b800000 */
[----:B------:R-:W-:Y:S01]  /*0960*/  ISETP.GE.U32.AND P0, PT, R6, 0x3, PT ;  /* 0x000000030600780c */ /* 0x000fe20003f06070 */
[----:B------:R-:W-:-:S12]  /*0970*/  UISETP.NE.AND UP0, UPT, UR25, URZ, UPT ;  /* 0x000000ff1900728c */ /* 0x000fd8000bf05270 */
[C---:B---3--:R-:W-:Y:S01]  /*0980*/  @P0 IMAD R2, R3.reuse, 0x400, R0 ;  /* 0x0000040003020824 */ /* 0x048fe200078e0200 */
[----:B------:R-:W-:-:S04]  /*0990*/  @P0 IADD3 R3, PT, PT, R3, 0x4, RZ ;  /* 0x0000000403030810 */ /* 0x000fc80007ffe0ff */
[----:B------:R4:W-:Y:S04]  /*09a0*/  @P0 STS [R2+0x200], RZ ;  /* 0x000200ff02000388 */ /* 0x0009e80000000800 */
[----:B------:R4:W-:Y:S04]  /*09b0*/  @P0 STS [R2+0x600], RZ ;  /* 0x000600ff02000388 */ /* 0x0009e80000000800 */
[----:B------:R4:W-:Y:S04]  /*09c0*/  @P0 STS [R2+0xa00], RZ ;  /* 0x000a00ff02000388 */ /* 0x0009e80000000800 */
[----:B------:R4:W-:Y:S01]  /*09d0*/  @P0 STS [R2+0xe00], RZ ;  /* 0x000e00ff02000388 */ /* 0x0009e20000000800 */
[----:B------:R-:W-:Y:S05]  /*09e0*/  BRA.U !UP0, `(.L_x_121) ;  /* 0x0000000108207547 */ /* 0x000fea000b800000 */
[----:B------:R-:W-:Y:S01]  /*09f0*/  IMAD R3, R3, 0x400, R0 ;  /* 0x0000040003037824 */ /* 0x000fe200078e0200 */
[----:B------:R-:W-:-:S04]  /*0a00*/  UISETP.NE.AND UP0, UPT, UR25, 0x1, UPT ;  /* 0x000000011900788c */ /* 0x000fc8000bf05270 */
[----:B------:R3:W-:Y:S05]  /*0a10*/  STS [R3+0x200], RZ ;  /* 0x000200ff03007388 */ /* 0x0007ea0000000800 */
[----:B------:R-:W-:Y:S05]  /*0a20*/  BRA.U !UP0, `(.L_x_121) ;  /* 0x0000000108107547 */ /* 0x000fea000b800000 */
[----:B------:R-:W-:Y:S01]  /*0a30*/  UISETP.NE.AND UP0, UPT, UR25, 0x2, UPT ;  /* 0x000000021900788c */ /* 0x000fe2000bf05270 */
[----:B------:R0:W-:Y:S05]  /*0a40*/  STS [R3+0x600], RZ ;  /* 0x000600ff03007388 */ /* 0x0001ea0000000800 */
[----:B------:R-:W-:-:S13]  /*0a50*/  PLOP3.LUT P0, PT, PT, PT, UP0, 0x80, 0x8 ;  /* 0x000000000008781c */ /* 0x000fda0003f0f008 */
[----:B------:R0:W-:Y:S02]  /*0a60*/  @P0 STS [R3+0xa00], RZ ;  /* 0x000a00ff03000388 */ /* 0x0001e40000000800 */
.L_x_121:
[----:B------:R-:W-:Y:S05]  /*0a70*/  BSYNC.RECONVERGENT B0 ;  /* 0x0000000000007941 */ /* 0x000fea0003800200 */
.L_x_120:
[----:B------:R-:W5:Y:S01]  /*0a80*/  LDCU.64 UR14, c[0x0][0x390] ;  /* 0x00007200ff0e77ac */ /* 0x000f620008000a00 */
[----:B------:R-:W-:Y:S02]  /*0a90*/  USHF.L.U32 UR4, UR6, 0x1e, URZ ;  /* 0x0000001e06047899 */ /* 0x000fe400080006ff */
[----:B------:R-:W-:Y:S02]  /*0aa0*/  USHF.L.U64.HI UR5, UR6, 0x1e, UR7 ;  /* 0x0000001e06057899 */ /* 0x000fe40008010207 */
[----:B-----5:R-:W-:-:S04]  /*0ab0*/  UIADD3 UR4, UP0, UPT, -UR4, UR14, URZ ;  /* 0x0000000e04047290 */ /* 0x020fc8000ff1e1ff */
[----:B------:R-:W-:Y:S02]  /*0ac0*/  UIADD3.X UR5, UPT, UPT, ~UR5, UR15, URZ, UP0, !UPT ;  /* 0x0000000f05057290 */ /* 0x000fe400087fe5ff */
[----:B------:R-:W-:-:S04]  /*0ad0*/  UISETP.LT.U32.AND UP0, UPT, UR4, 0x40000000, UPT ;  /* 0x400000000400788c */ /* 0x000fc8000bf01070 */
[----:B------:R-:W-:-:S04]  /*0ae0*/  UISETP.LT.U32.AND.EX UP0, UPT, UR5, URZ, UPT, UP0 ;  /* 0x000000ff0500728c */ /* 0x000fc8000bf01100 */
[----:B------:R-:W-:Y:S02]  /*0af0*/  USEL UR13, UR4, 0x40000000, UP0 ;  /* 0x40000000040d7887 */ /* 0x000fe40008000000 */
[----:B------:R-:W-:Y:S02]  /*0b00*/  USEL UR14, UR5, URZ, UP0 ;  /* 0x000000ff050e7287 */ /* 0x000fe40008000000 */
[----:B------:R-:W-:-:S04]  /*0b10*/  UISETP.GT.U32.AND UP0, UPT, UR13, UR8, UPT ;  /* 0x000000080d00728c */ /* 0x000fc8000bf04070 */
[----:B------:R-:W-:Y:S01]  /*0b20*/  UISETP.GT.U32.AND.EX UP0, UPT, UR14, URZ, UPT, UP0 ;  /* 0x000000ff0e00728c */ /* 0x000fe2000bf04100 */
[----:B------:R-:W-:Y:S08]  /*0b30*/  BAR.SYNC.DEFER_BLOCKING 0x0 ;  /* 0x0000000000007b1d */ /* 0x000ff00000010000 */
[----:B------:R-:W-:Y:S06]  /*0b40*/  BAR.SYNC.DEFER_BLOCKING 0x0 ;  /* 0x0000000000007b1d */ /* 0x000fec0000010000 */
[----:B------:R-:W-:Y:S05]  /*0b50*/  BRA.U !UP0, `(.L_x_129) ;  /* 0x0000000d082c7547 */ /* 0x000fea000b800000 */
[----:B------:R-:W-:Y:S01]  /*0b60*/  UMOV UR10, UR8 ;  /* 0x00000008000a7c82 */ /* 0x000fe20008000000 */
[----:B------:R-:W-:-:S05]  /*0b70*/  UMOV UR5, URZ ;  /* 0x000000ff00057c82 */ /* 0x000fca0008000000 */
.L_x_134:
[----:B-----5:R-:W5:Y:S01]  /*0b80*/  LDCU.64 UR18, c[0x0][0x390] ;  /* 0x00007200ff1277ac */ /* 0x020f620008000a00 */
[----:B------:R-:W-:Y:S02]  /*0b90*/  USHF.L.U32 UR15, UR6, 0x1e, URZ ;  /* 0x0000001e060f7899 */ /* 0x000fe400080006ff */
[----:B------:R-:W-:Y:S02]  /*0ba0*/  USHF.L.U64.HI UR16, UR6, 0x1e, UR7 ;  /* 0x0000001e06107899 */ /* 0x000fe40008010207 */
[----:B------:R-:W-:-:S04]  /*0bb0*/  UIADD3 UR15, UP0, UPT, UR10, UR15, URZ ;  /* 0x0000000f0a0f7290 */ /* 0x000fc8000ff1e0ff */
[----:B------:R-:W-:Y:S02]  /*0bc0*/  UIADD3.X UR16, UPT, UPT, UR5, UR16, URZ, UP0, !UPT ;  /* 0x0000001005107290 */ /* 0x000fe400087fe4ff */
[----:B------:R-:W-:Y:S02]  /*0bd0*/  ULEA UR10, UP0, UR28, UR10, 0xb ;  /* 0x0000000a1c0a7291 */ /* 0x000fe4000f8058ff */
[----:B-----5:R-:W-:Y:S02]  /*0be0*/  UIADD3 UR17, UP1, UPT, -UR15, UR18, URZ ;  /* 0x000000120f117290 */ /* 0x020fe4000ff3e1ff */
[----:B------:R-:W-:Y:S02]  /*0bf0*/  UIADD3.X UR5, UPT, UPT, URZ, UR5, URZ, UP0, !UPT ;  /* 0x00000005ff057290 */ /* 0x000fe400087fe4ff */
[----:B------:R-:W-:Y:S02]  /*0c00*/  UIADD3.X UR4, UPT, UPT, ~UR16, UR19, URZ, UP1, !UPT ;  /* 0x0000001310047290 */ /* 0x000fe40008ffe5ff */
[----:B------:R-:W-:-:S02]  /*0c10*/  UISETP.GE.U32.AND UP1, UPT, UR17, 0x800, UPT ;  /* 0x000008001100788c */ /* 0x000fc4000bf26070 */
[----:B------:R-:W-:Y:S02]  /*0c20*/  UISETP.GE.U32.AND UP0, UPT, UR10, UR13, UPT ;  /* 0x0000000d0a00728c */ /* 0x000fe4000bf06070 */
[----:B------:R-:W-:Y:S02]  /*0c30*/  UISETP.GE.U32.AND.EX UP1, UPT, UR4, URZ, UPT, UP1 ;  /* 0x000000ff0400728c */ /* 0x000fe4000bf26110 */
[----:B------:R-:W-:-:S07]  /*0c40*/  UISETP.GE.U32.AND.EX UP0, UPT, UR5, UR14, UPT, UP0 ;  /* 0x0000000e0500728c */ /* 0x000fce000bf06100 */
[----:B0-----:R-:W-:Y:S05]  /*0c50*/  BRA.U !UP1, `(.L_x_130) ;  /* 0x0000000109587547 */ /* 0x001fea000b800000 */
[----:B------:R-:W4:Y:S01]  /*0c60*/  LDCU.64 UR18, c[0x0][0x388] ;  /* 0x00007100ff1277ac */ /* 0x000f220008000a00 */
[----:B0-23--:R-:W-:-:S05]  /*0c70*/  IADD3 R3, P0, PT, R4, UR15, RZ ;  /* 0x0000000f04037c10 */ /* 0x00dfca000ff1e0ff */
[----:B------:R-:W-:Y:S01]  /*0c80*/  IMAD.X R6, RZ, RZ, UR16, P0 ;  /* 0x00000010ff067e24 */ /* 0x000fe200080e06ff */
[----:B----4-:R-:W-:-:S04]  /*0c90*/  LEA R2, P0, R3, UR18, 0x2 ;  /* 0x0000001203027c11 */ /* 0x010fc8000f8010ff */
        /* <DEDUP_REMOVED lines=8> */
[----:B-1----:R0:W5:Y:S04]  /*0d20*/  LDG.E R5, desc[UR20][R2.64+0xe00] ;  /* 0x000e001402057981 */ /* 0x002168000c1e1900 */
        /* <DEDUP_REMOVED lines=9> */
.L_x_130:
[----:B------:R-:W4:Y:S01]  /*0dc0*/  LDCU.64 UR18, c[0x0][0x388] ;  /* 0x00007100ff1277ac */ /* 0x000f220008000a00 */
[C---:B012---:R-:W-:Y:S01]  /*0dd0*/  VIADD R5, R4.reuse, 0x100 ;  /* 0x0000010004057836 */ /* 0x047fe20000000000 */
[C---:B---3--:R-:W-:Y:S01]  /*0de0*/  IADD3 R3, P0, PT, R4.reuse, UR15, RZ ;  /* 0x0000000f04037c10 */ /* 0x048fe2000ff1e0ff */
[C---:B----4-:R-:W-:Y:S01]  /*0df0*/  VIADD R2, R4.reuse, 0x80 ;  /* 0x0000008004027836 */ /* 0x050fe20000000000 */
[C---:B------:R-:W-:Y:S01]  /*0e00*/  ISETP.GE.AND P1, PT, R4.reuse, UR17, PT ;  /* 0x0000001104007c0c */ /* 0x040fe2000bf26270 */
[----:B------:R-:W-:Y:S01]  /*0e10*/  VIADD R7, R4, 0x180 ;  /* 0x0000018004077836 */ /* 0x000fe20000000000 */
[----:B------:R-:W-:Y:S01]  /*0e20*/  ISETP.GE.AND P3, PT, R5, UR17, PT ;  /* 0x0000001105007c0c */ /* 0x000fe2000bf66270 */
[----:B------:R-:W-:Y:S01]  /*0e30*/  IMAD.X R6, RZ, RZ, UR16, P0 ;  /* 0x00000010ff067e24 */ /* 0x000fe200080e06ff */
[----:B------:R-:W-:Y:S01]  /*0e40*/  ISETP.GE.AND P2, PT, R2, UR17, PT ;  /* 0x0000001102007c0c */ /* 0x000fe2000bf46270 */
[----:B------:R-:W-:Y:S01]  /*0e50*/  VIADD R5, R4, 0x200 ;  /* 0x0000020004057836 */ /* 0x000fe20000000000 */
[----:B------:R-:W-:Y:S01]  /*0e60*/  ISETP.GE.AND P4, PT, R7, UR17, PT ;  /* 0x0000001107007c0c */ /* 0x000fe2000bf86270 */
[----:B------:R-:W-:-:S03]  /*0e70*/  IMAD.MOV.U32 R12, RZ, RZ, -0x80000000 ;  /* 0x80000000ff0c7424 */ /* 0x000fc600078e00ff */
[----:B------:R-:W-:Y:S01]  /*0e80*/  ISETP.GE.AND P5, PT, R5, UR17, PT ;  /* 0x0000001105007c0c */ /* 0x000fe2000bfa6270 */
[----:B------:R-:W-:Y:S01]  /*0e90*/  VIADD R5, R4, 0x300 ;  /* 0x0000030004057836 */ /* 0x000fe20000000000 */
[----:B------:R-:W-:-:S04]  /*0ea0*/  LEA R2, P0, R3, UR18, 0x2 ;  /* 0x0000001203027c11 */ /* 0x000fc8000f8010ff */
[----:B------:R-:W-:Y:S01]  /*0eb0*/  LEA.HI.X R3, R3, UR19, R6, 0x2, P0 ;  /* 0x0000001303037c11 */ /* 0x000fe200080f1406 */
[----:B------:R-:W-:Y:S01]  /*0ec0*/  IMAD.MOV.U32 R11, RZ, RZ, -0x80000000 ;  /* 0x80000000ff0b7424 */ /* 0x000fe200078e00ff */
[----:B------:R-:W-:-:S03]  /*0ed0*/  IADD3 R6, PT, PT, R4, 0x280, RZ ;  /* 0x0000028004067810 */ /* 0x000fc60007ffe0ff */
[----:B------:R1:W5:Y:S01]  /*0ee0*/  @!P1 LDG.E R12, desc[UR20][R2.64] ;  /* 0x00000014020c9981 */ /* 0x000362000c1e1900 */
[----:B------:R-:W-:Y:S01]  /*0ef0*/  ISETP.GE.AND P1, PT, R5, UR17, PT ;  /* 0x0000001105007c0c */ /* 0x000fe2000bf26270 */
[C---:B------:R-:W-:Y:S02]  /*0f00*/  VIADD R5, R4.reuse, 0x380 ;  /* 0x0000038004057836 */ /* 0x040fe40000000000 */
[----:B------:R-:W-:Y:S01]  /*0f10*/  IMAD.MOV.U32 R9, RZ, RZ, -0x80000000 ;  /* 0x80000000ff097424 */ /* 0x000fe200078e00ff */
[----:B------:R1:W5:Y:S01]  /*0f20*/  @!P2 LDG.E R11, desc[UR20][R2.64+0x200] ;  /* 0x00020014020ba981 */ /* 0x000362000c1e1900 */
[----:B------:R-:W-:Y:S01]  /*0f30*/  HFMA2 R8, -RZ, RZ, -0.0 , 0 ;  /* 0x80000000ff087431 */ /* 0x000fe200000001ff */
[----:B------:R-:W-:Y:S01]  /*0f40*/  ISETP.GE.AND P2, PT, R5, UR17, PT ;  /* 0x0000001105007c0c */ /* 0x000fe2000bf46270 */
[----:B------:R-:W-:Y:S01]  /*0f50*/  VIADD R5, R4, 0x480 ;  /* 0x0000048004057836 */ /* 0x000fe20000000000 */
[----:B------:R-:W-:Y:S01]  /*0f60*/  ISETP.GE.AND P0, PT, R6, UR17, PT ;  /* 0x0000001106007c0c */ /* 0x000fe2000bf06270 */
[----:B------:R-:W-:Y:S01]  /*0f70*/  IMAD.MOV.U32 R10, RZ, RZ, -0x80000000 ;  /* 0x80000000ff0a7424 */ /* 0x000fe200078e00ff */
[----:B------:R1:W5:Y:S01]  /*0f80*/  @!P4 LDG.E R9, desc[UR20][R2.64+0x600] ;  /* 0x000600140209c981 */ /* 0x000362000c1e1900 */
[----:B------:R-:W-:-:S02]  /*0f90*/  LOP3.LUT R6, R4, 0x400, RZ, 0xfc, !PT ;  /* 0x0000040004067812 */ /* 0x000fc400078efcff */
[----:B------:R-:W-:Y:S01]  /*0fa0*/  ISETP.GE.AND P4, PT, R5, UR17, PT ;  /* 0x0000001105007c0c */ /* 0x000fe2000bf86270 */
[----:B------:R-:W-:Y:S01]  /*0fb0*/  VIADD R5, R4, 0x500 ;  /* 0x0000050004057836 */ /* 0x000fe20000000000 */
        /* <DEDUP_REMOVED lines=11> */
[----:B------:R-:W-:Y:S01]  /*1070*/  IMAD.MOV.U32 R19, RZ, RZ, -0x80000000 ;  /* 0x80000000ff137424 */ /* 0x000fe200078e00ff */
[----:B------:R1:W5:Y:S01]  /*1080*/  @!P0 LDG.E R7, desc[UR20][R2.64+0xa00] ;  /* 0x000a001402078981 */ /* 0x000362000c1e1900 */
[----:B------:R-:W-:Y:S01]  /*1090*/  IMAD.MOV.U32 R18, RZ, RZ, -0x80000000 ;  /* 0x80000000ff127424 */ /* 0x000fe200078e00ff */
[----:B------:R-:W-:Y:S01]  /*10a0*/  ISETP.GE.AND P0, PT, R13, UR17, PT ;  /* 0x000000110d007c0c */ /* 0x000fe2000bf06270 */
[C---:B------:R-:W-:Y:S01]  /*10b0*/  VIADD R14, R4.reuse, 0x700 ;  /* 0x00000700040e7836 */ /* 0x040fe20000000000 */
[----:B------:R-:W-:Y:S01]  /*10c0*/  IADD3 R13, PT, PT, R4, 0x680, RZ ;  /* 0x00000680040d7810 */ /* 0x000fe20007ffe0ff */
[----:B------:R1:W5:Y:S03]  /*10d0*/  @!P2 LDG.E R5, desc[UR20][R2.64+0xe00] ;  /* 0x000e00140205a981 */ /* 0x000366000c1e1900 */
[----:B------:R-:W-:Y:S01]  /*10e0*/  ISETP.GE.AND P2, PT, R13, UR17, PT ;  /* 0x000000110d007c0c */ /* 0x000fe2000bf46270 */
[----:B------:R1:W5:Y:S01]  /*10f0*/  @!P3 LDG.E R19, desc[UR20][R2.64+0x1000] ;  /* 0x001000140213b981 */ /* 0x000362000c1e1900 */
[----:B------:R-:W-:-:S03]  /*1100*/  ISETP.GE.AND P3, PT, R14, UR17, PT ;  /* 0x000000110e007c0c */ /* 0x000fc6000bf66270 */
[----:B------:R1:W5:Y:S01]  /*1110*/  @!P4 LDG.E R18, desc[UR20][R2.64+0x1200] ;  /* 0x001200140212c981 */ /* 0x000362000c1e1900 */
[----:B------:R-:W-:Y:S01]  /*1120*/  ISETP.GE.AND P4, PT, R21, UR17, PT ;  /* 0x0000001115007c0c */ /* 0x000fe2000bf86270 */
[----:B------:R-:W-:Y:S01]  /*1130*/  IMAD.MOV.U32 R17, RZ, RZ, -0x80000000 ;  /* 0x80000000ff117424 */ /* 0x000fe200078e00ff */
[----:B------:R-:W-:Y:S01]  /*1140*/  MOV R14, 0x80000000 ;  /* 0x80000000000e7802 */ /* 0x000fe20000000f00 */
[----:B------:R-:W-:Y:S02]  /*1150*/  IMAD.MOV.U32 R16, RZ, RZ, -0x80000000 ;  /* 0x80000000ff107424 */ /* 0x000fe400078e00ff */
        /* <DEDUP_REMOVED lines=9> */
.L_x_131:
[----:B01----:R-:W0:Y:S02]  /*11f0*/  LDC.64 R2, c[0x0][0x398] ;  /* 0x0000e600ff027b82 */ /* 0x003e240000000a00 */
[----:B0-----:R-:W-:-:S13]  /*1200*/  ISETP.GT.AND P0, PT, R3, R2, PT ;  /* 0x000000020300720c */ /* 0x001fda0003f04270 */
[----:B------:R-:W-:Y:S05]  /*1210*/  @!P0 BRA `(.L_x_132) ;  /* 0x0000000400788947 */ /* 0x000fea0003800000 */
[----:B------:R-:W0:Y:S01]  /*1220*/  S2UR UR15, SR_CgaCtaId ;  /* 0x00000000000f79c3 */ /* 0x000e220000008800 */
[----:B-----5:R-:W-:Y:S01]  /*1230*/  LOP3.LUT R15, R15, 0x7fffffff, RZ, 0x3c, !PT ;  /* 0x7fffffff0f0f7812 */ /* 0x020fe200078e3cff */
[----:B------:R-:W-:Y:S01]  /*1240*/  UMOV UR4, 0x400 ;  /* 0x0000040000047882 */ /* 0x000fe20000000000 */
[----:B------:R-:W-:Y:S01]  /*1250*/  LOP3.LUT R14, R14, 0x7fffffff, RZ, 0x3c, !PT ;  /* 0x7fffffff0e0e7812 */ /* 0x000fe200078e3cff */
[----:B------:R-:W1:Y:S01]  /*1260*/  LDCU UR16, c[0x0][0x398] ;  /* 0x00007300ff1077ac */ /* 0x000e620008000800 */
[----:B------:R-:W-:Y:S02]  /*1270*/  LOP3.LUT R13, R13, 0x7fffffff, RZ, 0x3c, !PT ;  /* 0x7fffffff0d0d7812 */ /* 0x000fe400078e3cff */
[----:B------:R-:W-:Y:S02]  /*1280*/  LOP3.LUT R2, R22, 0x7fffffff, RZ, 0x3c, !PT ;  /* 0x7fffffff16027812 */ /* 0x000fe400078e3cff */
[----:B------:R-:W-:Y:S02]  /*1290*/  LOP3.LUT R16, R16, 0x7fffffff, RZ, 0x3c, !PT ;  /* 0x7fffffff10107812 */ /* 0x000fe400078e3cff */
[----:B------:R-:W-:-:S02]  /*12a0*/  LOP3.LUT R17, R17, 0x7fffffff, RZ, 0x3c, !PT ;  /* 0x7fffffff11117812 */ /* 0x000fc400078e3cff */
[----:B------:R-:W-:Y:S02]  /*12b0*/  LOP3.LUT R18, R18, 0x7fffffff, RZ, 0x3c, !PT ;  /* 0x7fffffff12127812 */ /* 0x000fe400078e3cff */
[----:B------:R-:W-:Y:S02]  /*12c0*/  LOP3.LUT R19, R19, 0x7fffffff, RZ, 0x3c, !PT ;  /* 0x7fffffff13137812 */ /* 0x000fe400078e3cff */
[----:B------:R-:W-:Y:S02]  /*12d0*/  LOP3.LUT R5, R5, 0x7fffffff, RZ, 0x3c, !PT ;  /* 0x7fffffff05057812 */ /* 0x000fe400078e3cff */
[----:B------:R-:W-:Y:S02]  /*12e0*/  LOP3.LUT R6, R6, 0x7fffffff, RZ, 0x3c, !PT ;  /* 0x7fffffff06067812 */ /* 0x000fe400078e3cff */
[----:B------:R-:W-:Y:S02]  /*12f0*/  LOP3.LUT R7, R7, 0x7fffffff, RZ, 0x3c, !PT ;  /* 0x7fffffff07077812 */ /* 0x000fe400078e3cff */
[----:B------:R-:W-:Y:S01]  /*1300*/  LOP3.LUT R8, R8, 0x7fffffff, RZ, 0x3c, !PT ;  /* 0x7fffffff08087812 */ /* 0x000fe200078e3cff */
[----:B0-----:R-:W-:Y:S01]  /*1310*/  ULEA UR15, UR15, UR4, 0x18 ;  /* 0x000000040f0f7291 */ /* 0x001fe2000f8ec0ff */
[----:B------:R-:W-:-:S02]  /*1320*/  LOP3.LUT R9, R9, 0x7fffffff, RZ, 0x3c, !PT ;  /* 0x7fffffff09097812 */ /* 0x000fc400078e3cff */
[----:B------:R-:W-:Y:S01]  /*1330*/  LOP3.LUT R10, R10, 0x7fffffff, RZ, 0x3c, !PT ;  /* 0x7fffffff0a0a7812 */ /* 0x000fe200078e3cff */
[----:B------:R-:W-:Y:S01]  /*1340*/  UMOV UR4, URZ ;  /* 0x000000ff00047c82 */ /* 0x000fe20008000000 */
[----:B------:R-:W-:Y:S02]  /*1350*/  LOP3.LUT R11, R11, 0x7fffffff, RZ, 0x3c, !PT ;  /* 0x7fffffff0b0b7812 */ /* 0x000fe400078e3cff */
[----:B-1----:R-:W-:-:S07]  /*1360*/  LOP3.LUT R12, R12, 0x7fffffff, RZ, 0x3c, !PT ;  /* 0x7fffffff0c0c7812 */ /* 0x002fce00078e3cff */
.L_x_133:
[----:B------:R-:W-:Y:S01]  /*1370*/  IMAD R22, RZ, RZ, -UR16 ;  /* 0x80000010ff167e24 */ /* 0x000fe2000f8e02ff */
[----:B0-----:R-:W-:Y:S01]  /*1380*/  SHF.R.U32.HI R23, RZ, UR16, R12 ;  /* 0x00000010ff177c19 */ /* 0x001fe2000801160c */
[----:B------:R-:W-:Y:S01]  /*1390*/  IMAD.MOV.U32 R25, RZ, RZ, -0x1 ;  /* 0xffffffffff197424 */ /* 0x000fe200078e00ff */
[----:B------:R-:W-:Y:S01]  /*13a0*/  ULEA UR17, UR4, UR15, 0xa ;  /* 0x0000000f04117291 */ /* 0x000fe2000f8e50ff */
[----:B------:R-:W-:Y:S01]  /*13b0*/  SHF.R.U32.HI R27, RZ, UR16, R10 ;  /* 0x00000010ff1b7c19 */ /* 0x000fe2000801160a */
[----:B------:R-:W-:Y:S01]  /*13c0*/  UIADD3 UR4, UPT, UPT, UR4, 0x1, URZ ;  /* 0x0000000104047890 */ /* 0x000fe2000fffe0ff */
[----:B------:R-:W-:Y:S02]  /*13d0*/  VIADDMNMX R22, R22, R3, 0x8, PT ;  /* 0x0000000816167446 */ /* 0x000fe40003800103 */
[----:B------:R-:W-:Y:S02]  /*13e0*/  SHF.R.U32.HI R29, RZ, UR16, R9 ;  /* 0x00000010ff1d7c19 */ /* 0x000fe40008011609 */
[----:B------:R-:W-:-:S02]  /*13f0*/  SHF.L.U32 R22, R25, R22, RZ ;  /* 0x0000001619167219 */ /* 0x000fc400000006ff */
[----:B------:R-:W-:Y:S02]  /*1400*/  SHF.R.U32.HI R25, RZ, UR16, R11 ;  /* 0x00000010ff197c19 */ /* 0x000fe4000801160b */
[-C--:B------:R-:W-:Y:S02]  /*1410*/  LOP3.LUT R23, R23, R22.reuse, RZ, 0x30, !PT ;  /* 0x0000001617177212 */ /* 0x080fe400078e30ff */
[-C--:B------:R-:W-:Y:S02]  /*1420*/  LOP3.LUT R25, R25, R22.reuse, RZ, 0x30, !PT ;  /* 0x0000001619197212 */ /* 0x080fe400078e30ff */
[----:B------:R-:W-:Y:S02]  /*1430*/  LOP3.LUT R27, R27, R22, RZ, 0x30, !PT ;  /* 0x000000161b1b7212 */ /* 0x000fe400078e30ff */
[----:B------:R-:W-:Y:S02]  /*1440*/  LEA R23, R23, UR17, 0x2 ;  /* 0x0000001117177c11 */ /* 0x000fe4000f8e10ff */
[----:B------:R-:W-:-:S02]  /*1450*/  LEA R25, R25, UR17, 0x2 ;  /* 0x0000001119197c11 */ /* 0x000fc4000f8e10ff */
[----:B------:R-:W-:Y:S01]  /*1460*/  LEA R27, R27, UR17, 0x2 ;  /* 0x000000111b1b7c11 */ /* 0x000fe2000f8e10ff */
[----:B------:R0:W-:Y:S01]  /*1470*/  ATOMS.POPC.INC.32 RZ, [R23+URZ] ;  /* 0x0000000017ff7f8c */ /* 0x0001e2000d8000ff */
[----:B------:R-:W-:Y:S02]  /*1480*/  SHF.R.U32.HI R24, RZ, UR16, R8 ;  /* 0x00000010ff187c19 */ /* 0x000fe40008011608 */
[----:B------:R-:W-:Y:S01]  /*1490*/  SHF.R.U32.HI R26, RZ, UR16, R7 ;  /* 0x00000010ff1a7c19 */ /* 0x000fe20008011607 */
[----:B------:R1:W-:Y:S01]  /*14a0*/  ATOMS.POPC.INC.32 RZ, [R25+URZ] ;  /* 0x0000000019ff7f8c */ /* 0x0003e2000d8000ff */
[-C--:B------:R-:W-:Y:S02]  /*14b0*/  LOP3.LUT R29, R29, R22.reuse, RZ, 0x30, !PT ;  /* 0x000000161d1d7212 */ /* 0x080fe400078e30ff */
[----:B------:R-:W-:Y:S01]  /*14c0*/  LOP3.LUT R24, R24, R22, RZ, 0x30, !PT ;  /* 0x0000001618187212 */ /* 0x000fe200078e30ff */
[----:B------:R2:W-:Y:S01]  /*14d0*/  ATOMS.POPC.INC.32 RZ, [R27+URZ] ;  /* 0x000000001bff7f8c */ /* 0x0005e2000d8000ff */
[----:B0-----:R-:W-:-:S02]  /*14e0*/  SHF.R.U32.HI R23, RZ, UR16, R6 ;  /* 0x00000010ff177c19 */ /* 0x001fc40008011606 */
[-C--:B------:R-:W-:Y:S02]  /*14f0*/  LOP3.LUT R26, R26, R22.reuse, RZ, 0x30, !PT ;  /* 0x000000161a1a7212 */ /* 0x080fe400078e30ff */
[----:B-1----:R-:W-:Y:S02]  /*1500*/  SHF.R.U32.HI R25, RZ, UR16, R5 ;  /* 0x00000010ff197c19 */ /* 0x002fe40008011605 */
[-C--:B------:R-:W-:Y:S02]  /*1510*/  LOP3.LUT R23, R23, R22.reuse, RZ, 0x30, !PT ;  /* 0x0000001617177212 */ /* 0x080fe400078e30ff */
[----:B--2---:R-:W-:Y:S02]  /*1520*/  SHF.R.U32.HI R27, RZ, UR16, R19 ;  /* 0x00000010ff1b7c19 */ /* 0x004fe40008011613 */
[----:B------:R-:W-:Y:S02]  /*1530*/  LEA R29, R29, UR17, 0x2 ;  /* 0x000000111d1d7c11 */ /* 0x000fe4000f8e10ff */
[----:B------:R-:W-:-:S02]  /*1540*/  LOP3.LUT R25, R25, R22, RZ, 0x30, !PT ;  /* 0x0000001619197212 */ /* 0x000fc400078e30ff */
[----:B------:R-:W-:Y:S01]  /*1550*/  LEA R24, R24, UR17, 0x2 ;  /* 0x0000001118187c11 */ /* 0x000fe2000f8e10ff */
[----:B------:R0:W-:Y:S01]  /*1560*/  ATOMS.POPC.INC.32 RZ, [R29+URZ] ;  /* 0x000000001dff7f8c */ /* 0x0001e2000d8000ff */
[----:B------:R-:W-:Y:S02]  /*1570*/  LOP3.LUT R27, R27, R22, RZ, 0x30, !PT ;  /* 0x000000161b1b7212 */ /* 0x000fe400078e30ff */
[----:B------:R-:W-:Y:S01]  /*1580*/  LEA R26, R26, UR17, 0x2 ;  /* 0x000000111a1a7c11 */ /* 0x000fe2000f8e10ff */
[----:B------:R1:W-:Y:S01]  /*1590*/  ATOMS.POPC.INC.32 RZ, [R24+URZ] ;  /* 0x0000000018ff7f8c */ /* 0x0003e2000d8000ff */
[----:B------:R-:W-:Y:S02]  /*15a0*/  LEA R23, R23, UR17, 0x2 ;  /* 0x0000001117177c11 */ /* 0x000fe4000f8e10ff */
[----:B------:R-:W-:Y:S01]  /*15b0*/  LEA R25, R25, UR17, 0x2 ;  /* 0x0000001119197c11 */ /* 0x000fe2000f8e10ff */
[----:B------:R2:W-:Y:S01]  /*15c0*/  ATOMS.POPC.INC.32 RZ, [R26+URZ] ;  /* 0x000000001aff7f8c */ /* 0x0005e2000d8000ff */
[----:B------:R-:W-:-:S02]  /*15d0*/  LEA R27, R27, UR17, 0x2 ;  /* 0x000000111b1b7c11 */ /* 0x000fc4000f8e10ff */
[----:B0-----:R-:W-:Y:S01]  /*15e0*/  SHF.R.U32.HI R29, RZ, UR16, R18 ;  /* 0x00000010ff1d7c19 */ /* 0x001fe20008011612 */
[----:B------:R0:W-:Y:S01]  /*15f0*/  ATOMS.POPC.INC.32 RZ, [R23+URZ] ;  /* 0x0000000017ff7f8c */ /* 0x0001e2000d8000ff */
[----:B-1----:R-:W-:Y:S02]  /*1600*/  SHF.R.U32.HI R24, RZ, UR16, R17 ;  /* 0x00000010ff187c19 */ /* 0x002fe40008011611 */
[----:B------:R-:W-:Y:S01]  /*1610*/  SHF.R.U32.HI R28, RZ, UR16, R15 ;  /* 0x00000010ff1c7c19 */ /* 0x000fe2000801160f */
[----:B------:R1:W-:Y:S01]  /*1620*/  ATOMS.POPC.INC.32 RZ, [R25+URZ] ;  /* 0x0000000019ff7f8c */ /* 0x0003e2000d8000ff */
[----:B--2---:R-:W-:Y:S02]  /*1630*/  SHF.R.U32.HI R26, RZ, UR16, R16 ;  /* 0x00000010ff1a7c19 */ /* 0x004fe40008011610 */
[----:B------:R-:W-:Y:S01]  /*1640*/  LOP3.LUT R29, R29, R22, RZ, 0x30, !PT ;  /* 0x000000161d1d7212 */ /* 0x000fe200078e30ff */
[----:B------:R2:W-:Y:S01]  /*1650*/  ATOMS.POPC.INC.32 RZ, [R27+URZ] ;  /* 0x000000001bff7f8c */ /* 0x0005e2000d8000ff */
[----:B0-----:R-:W-:-:S02]  /*1660*/  SHF.R.U32.HI R23, RZ, UR16, R2 ;  /* 0x00000010ff177c19 */ /* 0x001fc40008011602 */
[-C--:B------:R-:W-:Y:S02]  /*1670*/  LOP3.LUT R24, R24, R22.reuse, RZ, 0x30, !PT ;  /* 0x0000001618187212 */ /* 0x080fe400078e30ff */
[----:B-1----:R-:W-:Y:S02]  /*1680*/  SHF.R.U32.HI R25, RZ, UR16, R13 ;  /* 0x00000010ff197c19 */ /* 0x002fe4000801160d */
[-C--:B------:R-:W-:Y:S02]  /*1690*/  LOP3.LUT R26, R26, R22.reuse, RZ, 0x30, !PT ;  /* 0x000000161a1a7212 */ /* 0x080fe400078e30ff */
[----:B--2---:R-:W-:Y:S01]  /*16a0*/  SHF.R.U32.HI R27, RZ, UR16, R14 ;  /* 0x00000010ff1b7c19 */ /* 0x004fe2000801160e */
[----:B------:R-:W-:Y:S01]  /*16b0*/  UIADD3 UR16, UPT, UPT, UR16, 0x8, URZ ;  /* 0x0000000810107890 */ /* 0x000fe2000fffe0ff */
[----:B------:R-:W-:Y:S02]  /*16c0*/  LOP3.LUT R23, R23, R22, RZ, 0x30, !PT ;  /* 0x0000001617177212 */ /* 0x000fe400078e30ff */
[----:B------:R-:W-:-:S02]  /*16d0*/  LEA R29, R29, UR17, 0x2 ;  /* 0x000000111d1d7c11 */ /* 0x000fc4000f8e10ff */
[-C--:B------:R-:W-:Y:S02]  /*16e0*/  LOP3.LUT R25, R25, R22.reuse, RZ, 0x30, !PT ;  /* 0x0000001619197212 */ /* 0x080fe400078e30ff */
[----:B------:R-:W-:Y:S01]  /*16f0*/  ISETP.LE.AND P0, PT, R3, UR16, PT ;  /* 0x0000001003007c0c */ /* 0x000fe2000bf03270 */
[----:B------:R0:W-:Y:S01]  /*1700*/  ATOMS.POPC.INC.32 RZ, [R29+URZ] ;  /* 0x000000001dff7f8c */ /* 0x0001e2000d8000ff */
[----:B------:R-:W-:Y:S02]  /*1710*/  LEA R24, R24, UR17, 0x2 ;  /* 0x0000001118187c11 */ /* 0x000fe4000f8e10ff */
[-C--:B------:R-:W-:Y:S02]  /*1720*/  LOP3.LUT R27, R27, R22.reuse, RZ, 0x30, !PT ;  /* 0x000000161b1b7212 */ /* 0x080fe400078e30ff */
[----:B------:R-:W-:Y:S01]  /*1730*/  LEA R26, R26, UR17, 0x2 ;  /* 0x000000111a1a7c11 */ /* 0x000fe2000f8e10ff */
[----:B------:R0:W-:Y:S01]  /*1740*/  ATOMS.POPC.INC.32 RZ, [R24+URZ] ;  /* 0x0000000018ff7f8c */ /* 0x0001e2000d8000ff */
[----:B------:R-:W-:-:S02]  /*1750*/  LOP3.LUT R28, R28, R22, RZ, 0x30, !PT ;  /* 0x000000161c1c7212 */ /* 0x000fc400078e30ff */
[----:B------:R-:W-:Y:S01]  /*1760*/  LEA R23, R23, UR17, 0x2 ;  /* 0x0000001117177c11 */ /* 0x000fe2000f8e10ff */
[----:B------:R0:W-:Y:S01]  /*1770*/  ATOMS.POPC.INC.32 RZ, [R26+URZ] ;  /* 0x000000001aff7f8c */ /* 0x0001e2000d8000ff */
[----:B------:R-:W-:Y:S02]  /*1780*/  LEA R25, R25, UR17, 0x2 ;  /* 0x0000001119197c11 */ /* 0x000fe4000f8e10ff */
[----:B------:R-:W-:Y:S01]  /*1790*/  LEA R27, R27, UR17, 0x2 ;  /* 0x000000111b1b7c11 */ /* 0x000fe2000f8e10ff */
[----:B------:R0:W-:Y:S01]  /*17a0*/  ATOMS.POPC.INC.32 RZ, [R23+URZ] ;  /* 0x0000000017ff7f8c */ /* 0x0001e2000d8000ff */
[----:B------:R-:W-:-:S03]  /*17b0*/  LEA R28, R28, UR17, 0x2 ;  /* 0x000000111c1c7c11 */ /* 0x000fc6000f8e10ff */
[----:B------:R0:W-:Y:S04]  /*17c0*/  ATOMS.POPC.INC.32 RZ, [R25+URZ] ;  /* 0x0000000019ff7f8c */ /* 0x0001e8000d8000ff */
[----:B------:R0:W-:Y:S04]  /*17d0*/  ATOMS.POPC.INC.32 RZ, [R27+URZ] ;  /* 0x000000001bff7f8c */ /* 0x0001e8000d8000ff */
[----:B------:R0:W-:Y:S01]  /*17e0*/  ATOMS.POPC.INC.32 RZ, [R28+URZ] ;  /* 0x000000001cff7f8c */ /* 0x0001e2000d8000ff */
[----:B------:R-:W-:Y:S05]  /*17f0*/  @!P0 BRA `(.L_x_133) ;  /* 0xfffffff800dc8947 */ /* 0x000fea000383ffff */
.L_x_132:
[----:B------:R-:W-:Y:S05]  /*1800*/  BRA.U !UP0, `(.L_x_134) ;  /* 0xfffffff108dc7547 */ /* 0x000fea000b83ffff */
.L_x_129:
[----:B------:R-:W-:Y:S01]  /*1810*/  BAR.SYNC.DEFER_BLOCKING 0x0 ;  /* 0x0000000000007b1d */ /* 0x000fe20000010000 */
[----:B------:R-:W-:-:S05]  /*1820*/  ISETP.NE.AND P0, PT, R20, RZ, PT ;  /* 0x000000ff1400720c */ /* 0x000fca0003f05270 */
[----:B------:R-:W-:Y:S08]  /*1830*/  BSSY.RECONVERGENT B0, `(.L_x_135) ;  /* 0x0000164000007945 */ /* 0x000ff00003800200 */
[----:B------:R-:W-:Y:S05]  /*1840*/  @P0 BRA `(.L_x_136) ;  /* 0x0000001400880947 */ /* 0x000fea0003800000 */
[----:B------:R-:W-:Y:S01]  /*1850*/  UISETP.GE.U32.AND UP0, UPT, UR22, 0x7, UPT ;  /* 0x000000071600788c */ /* 0x000fe2000bf06070 */
[----:B0-23--:R-:W-:-:S08]  /*1860*/  IMAD.MOV.U32 R3, RZ, RZ, RZ ;  /* 0x000000ffff037224 */ /* 0x00dfd000078e00ff */
[----:B------:R-:W-:Y:S05]  /*1870*/  BRA.U !UP0, `(.L_x_137) ;  /* 0x00000005085c7547 */ /* 0x000fea000b800000 */
[----:B----4-:R-:W0:Y:S01]  /*1880*/  LDC.64 R2, c[0x0][0x380] ;  /* 0x0000e000ff027b82 */ /* 0x010e220000000a00 */
[----:B-1---5:R-:W-:-:S07]  /*1890*/  IMAD.MOV.U32 R5, RZ, RZ, RZ ;  /* 0x000000ffff057224 */ /* 0x022fce00078e00ff */
.L_x_154:
[----:B----4-:R-:W-:Y:S01]  /*18a0*/  IMAD R7, R5, 0x400, R0 ;  /* 0x0000040005077824 */ /* 0x010fe200078e0200 */
[----:B------:R-:W-:Y:S04]  /*18b0*/  BSSY.RECONVERGENT B1, `(.L_x_138) ;  /* 0x000000f000017945 */ /* 0x000fe80003800200 */
[----:B01----:R-:W1:Y:S04]  /*18c0*/  LDS R18, [R7] ;  /* 0x0000000007127984 */ /* 0x003e680000000800 */
[----:B--23--:R2:W3:Y:S04]  /*18d0*/  LDS R9, [R7+0x400] ;  /* 0x0004000007097984 */ /* 0x00c4e80000000800 */
[----:B------:R2:W4:Y:S04]  /*18e0*/  LDS R22, [R7+0x800] ;  /* 0x0008000007167984 */ /* 0x0005280000000800 */
[----:B------:R2:W0:Y:S04]  /*18f0*/  LDS R14, [R7+0xc00] ;  /* 0x000c0000070e7984 */ /* 0x0004280000000800 */
[----:B------:R2:W0:Y:S04]  /*1900*/  LDS R12, [R7+0x1000] ;  /* 0x00100000070c7984 */ /* 0x0004280000000800 */
[----:B------:R2:W0:Y:S04]  /*1910*/  LDS R6, [R7+0x1400] ;  /* 0x0014000007067984 */ /* 0x0004280000000800 */
[----:B------:R2:W0:Y:S04]  /*1920*/  LDS R8, [R7+0x1800] ;  /* 0x0018000007087984 */ /* 0x0004280000000800 */
[----:B------:R2:W0:Y:S01]  /*1930*/  LDS R10, [R7+0x1c00] ;  /* 0x001c0000070a7984 */ /* 0x0004220000000800 */
[----:B-1----:R-:W-:-:S13]  /*1940*/  ISETP.NE.AND P0, PT, R18, RZ, PT ;  /* 0x000000ff1200720c */ /* 0x002fda0003f05270 */
[----:B--234-:R-:W-:Y:S05]  /*1950*/  @!P0 BRA `(.L_x_139) ;  /* 0x0000000000108947 */ /* 0x01cfea0003800000 */
[----:B------:R-:W-:Y:S01]  /*1960*/  LEA R17, R5, R4, 0x8 ;  /* 0x0000000405117211 */ /* 0x000fe200078e40ff */
[----:B------:R-:W-:-:S04]  /*1970*/  IMAD.MOV.U32 R19, RZ, RZ, RZ ;  /* 0x000000ffff137224 */ /* 0x000fc800078e00ff */
[----:B0-----:R-:W-:-:S05]  /*1980*/  IMAD.WIDE.U32 R16, R17, 0x8, R2 ;  /* 0x0000000811107825 */ /* 0x001fca00078e0002 */
[----:B------:R1:W-:Y:S02]  /*1990*/  REDG.E.ADD.64.STRONG.GPU desc[UR20][R16.64], R18 ;  /* 0x000000121000798e */ /* 0x0003e4000c12e514 */
.L_x_139:
[----:B------:R-:W-:Y:S05]  /*19a0*/  BSYNC.RECONVERGENT B1 ;  /* 0x0000000000017941 */ /* 0x000fea0003800200 */
.L_x_138:
[----:B------:R-:W-:Y:S01]  /*19b0*/  ISETP.NE.AND P6, PT, R9, RZ, PT ;  /* 0x000000ff0900720c */ /* 0x000fe20003fc5270 */
[----:B------:R-:W-:Y:S01]  /*19c0*/  BSSY.RECONVERGENT B1, `(.L_x_140) ;  /* 0x000000e000017945 */ /* 0x000fe20003800200 */
[----:B------:R-:W-:Y:S02]  /*19d0*/  ISETP.NE.AND P0, PT, R22, RZ, PT ;  /* 0x000000ff1600720c */ /* 0x000fe40003f05270 */
[----:B0-----:R-:W-:Y:S02]  /*19e0*/  ISETP.NE.AND P1, PT, R14, RZ, PT ;  /* 0x000000ff0e00720c */ /* 0x001fe40003f25270 */
[----:B------:R-:W-:Y:S02]  /*19f0*/  ISETP.NE.AND P2, PT, R12, RZ, PT ;  /* 0x000000ff0c00720c */ /* 0x000fe40003f45270 */
[----:B------:R-:W-:Y:S02]  /*1a00*/  ISETP.NE.AND P3, PT, R6, RZ, PT ;  /* 0x000000ff0600720c */ /* 0x000fe40003f65270 */
[----:B------:R-:W-:-:S02]  /*1a10*/  ISETP.NE.AND P4, PT, R8, RZ, PT ;  /* 0x000000ff0800720c */ /* 0x000fc40003f85270 */
[----:B------:R-:W-:Y:S01]  /*1a20*/  ISETP.NE.AND P5, PT, R10, RZ, PT ;  /* 0x000000ff0a00720c */ /* 0x000fe20003fa5270 */
[----:B------:R-:W-:-:S12]  /*1a30*/  @!P6 BRA `(.L_x_141) ;  /* 0x000000000018e947 */ /* 0x000fd80003800000 */
[----:B-1----:R-:W-:Y:S02]  /*1a40*/  IMAD R17, R5, 0x100, R4 ;  /* 0x0000010005117824 */ /* 0x002fe400078e0204 */
[----:B------:R-:W-:Y:S02]  /*1a50*/  IMAD.MOV.U32 R18, RZ, RZ, R9 ;  /* 0x000000ffff127224 */ /* 0x000fe400078e0009 */
[----:B------:R-:W-:Y:S02]  /*1a60*/  VIADD R17, R17, 0x100 ;  /* 0x0000010011117836 */ /* 0x000fe40000000000 */
[----:B------:R-:W-:Y:S02]  /*1a70*/  IMAD.MOV.U32 R19, RZ, RZ, RZ ;  /* 0x000000ffff137224 */ /* 0x000fe400078e00ff */
[----:B------:R-:W-:-:S05]  /*1a80*/  IMAD.WIDE.U32 R16, R17, 0x8, R2 ;  /* 0x0000000811107825 */ /* 0x000fca00078e0002 */
[----:B------:R0:W-:Y:S02]  /*1a90*/  REDG.E.ADD.64.STRONG.GPU desc[UR20][R16.64], R18 ;  /* 0x000000121000798e */ /* 0x0001e4000c12e514 */
.L_x_141:
[----:B------:R-:W-:Y:S05]  /*1aa0*/  BSYNC.RECONVERGENT B1 ;  /* 0x0000000000017941 */ /* 0x000fea0003800200 */
.L_x_140:
[----:B------:R-:W-:Y:S04]  /*1ab0*/  BSSY.RECONVERGENT B1, `(.L_x_142) ;  /* 0x0000007000017945 */ /* 0x000fe80003800200 */
[----:B------:R-:W-:Y:S05]  /*1ac0*/  @!P0 BRA `(.L_x_143) ;  /* 0x0000000000148947 */ /* 0x000fea0003800000 */
[----:B01----:R-:W-:Y:S02]  /*1ad0*/  IMAD R17, R5, 0x100, R4 ;  /* 0x0000010005117824 */ /* 0x003fe400078e0204 */
[----:B------:R-:W-:-:S03]  /*1ae0*/  IMAD.MOV.U32 R23, RZ, RZ, RZ ;  /* 0x000000ffff177224 */ /* 0x000fc600078e00ff */
[----:B------:R-:W-:-:S05]  /*1af0*/  IADD3 R17, PT, PT, R17, 0x200, RZ ;  /* 0x0000020011117810 */ /* 0x000fca0007ffe0ff */
[----:B------:R-:W-:-:S05]  /*1b00*/  IMAD.WIDE.U32 R16, R17, 0x8, R2 ;  /* 0x0000000811107825 */ /* 0x000fca00078e0002 */
[----:B------:R2:W-:Y:S02]  /*1b10*/  REDG.E.ADD.64.STRONG.GPU desc[UR20][R16.64], R22 ;  /* 0x000000161000798e */ /* 0x0005e4000c12e514 */
.L_x_143:
[----:B------:R-:W-:Y:S05]  /*1b20*/  BSYNC.RECONVERGENT B1 ;  /* 0x0000000000017941 */ /* 0x000fea0003800200 */
.L_x_142:
[----:B------:R-:W-:Y:S04]  /*1b30*/  BSSY.RECONVERGENT B1, `(.L_x_144) ;  /* 0x0000007000017945 */ /* 0x000fe80003800200 */
[----:B------:R-:W-:Y:S05]  /*1b40*/  @!P1 BRA `(.L_x_145) ;  /* 0x0000000000149947 */ /* 0x000fea0003800000 */
[----:B012---:R-:W-:Y:S02]  /*1b50*/  IMAD R17, R5, 0x100, R4 ;  /* 0x0000010005117824 */ /* 0x007fe400078e0204 */
[----:B------:R-:W-:Y:S02]  /*1b60*/  IMAD.MOV.U32 R15, RZ, RZ, RZ ;  /* 0x000000ffff0f7224 */ /* 0x000fe400078e00ff */
[----:B------:R-:W-:-:S04]  /*1b70*/  VIADD R17, R17, 0x300 ;  /* 0x0000030011117836 */ /* 0x000fc80000000000 */
[----:B------:R-:W-:-:S05]  /*1b80*/  IMAD.WIDE.U32 R16, R17, 0x8, R2 ;  /* 0x0000000811107825 */ /* 0x000fca00078e0002 */
[----:B------:R3:W-:Y:S02]  /*1b90*/  REDG.E.ADD.64.STRONG.GPU desc[UR20][R16.64], R14 ;  /* 0x0000000e1000798e */ /* 0x0007e4000c12e514 */
.L_x_145:
[----:B------:R-:W-:Y:S05]  /*1ba0*/  BSYNC.RECONVERGENT B1 ;  /* 0x0000000000017941 */ /* 0x000fea0003800200 */
.L_x_144:
[----:B------:R-:W-:Y:S04]  /*1bb0*/  BSSY.RECONVERGENT B1, `(.L_x_146) ;  /* 0x0000007000017945 */ /* 0x000fe80003800200 */
[----:B------:R-:W-:Y:S05]  /*1bc0*/  @!P2 BRA `(.L_x_147) ;  /* 0x000000000014a947 */ /* 0x000fea0003800000 */
[----:B---3--:R-:W-:Y:S02]  /*1bd0*/  IMAD R15, R5, 0x100, R4 ;  /* 0x00000100050f7824 */ /* 0x008fe400078e0204 */
[----:B------:R-:W-:Y:S02]  /*1be0*/  HFMA2 R13, -RZ, RZ, 0, 0 ;  /* 0x00000000ff0d7431 */ /* 0x000fe400000001ff */
[----:B------:R-:W-:-:S04]  /*1bf0*/  VIADD R15, R15, 0x400 ;  /* 0x000004000f0f7836 */ /* 0x000fc80000000000 */
[----:B------:R-:W-:-:S05]  /*1c00*/  IMAD.WIDE.U32 R14, R15, 0x8, R2 ;  /* 0x000000080f0e7825 */ /* 0x000fca00078e0002 */
[----:B------:R4:W-:Y:S02]  /*1c10*/  REDG.E.ADD.64.STRONG.GPU desc[UR20][R14.64], R12 ;  /* 0x0000000c0e00798e */ /* 0x0009e4000c12e514 */
.L_x_147:
[----:B------:R-:W-:Y:S05]  /*1c20*/  BSYNC.RECONVERGENT B1 ;  /* 0x0000000000017941 */ /* 0x000fea0003800200 */
.L_x_146:
[----:B------:R-:W-:Y:S04]  /*1c30*/  BSSY.RECONVERGENT B1, `(.L_x_148) ;  /* 0x0000007000017945 */ /* 0x000fe80003800200 */
[----:B------:R-:W-:Y:S05]  /*1c40*/  @!P3 BRA `(.L_x_149) ;  /* 0x000000000014b947 */ /* 0x000fea0003800000 */
[----:B----4-:R-:W-:Y:S02]  /*1c50*/  IMAD R13, R5, 0x100, R4 ;  /* 0x00000100050d7824 */ /* 0x010fe400078e0204 */
[----:B------:R-:W-:Y:S02]  /*1c60*/  IMAD.MOV.U32 R7, RZ, RZ, RZ ;  /* 0x000000ffff077224 */ /* 0x000fe400078e00ff */
[----:B------:R-:W-:-:S04]  /*1c70*/  VIADD R13, R13, 0x500 ;  /* 0x000005000d0d7836 */ /* 0x000fc80000000000 */
[----:B------:R-:W-:-:S05]  /*1c80*/  IMAD.WIDE.U32 R12, R13, 0x8, R2 ;  /* 0x000000080d0c7825 */ /* 0x000fca00078e0002 */
[----:B------:R4:W-:Y:S02]  /*1c90*/  REDG.E.ADD.64.STRONG.GPU desc[UR20][R12.64], R6 ;  /* 0x000000060c00798e */ /* 0x0009e4000c12e514 */
.L_x_149:
[----:B------:R-:W-:Y:S05]  /*1ca0*/  BSYNC.RECONVERGENT B1 ;  /* 0x0000000000017941 */ /* 0x000fea0003800200 */
.L_x_148:
[----:B------:R-:W-:Y:S04]  /*1cb0*/  BSSY.RECONVERGENT B1, `(.L_x_150) ;  /* 0x0000007000017945 */ /* 0x000fe80003800200 */
[----:B------:R-:W-:Y:S05]  /*1cc0*/  @!P4 BRA `(.L_x_151) ;  /* 0x000000000014c947 */ /* 0x000fea0003800000 */
[----:B----4-:R-:W-:Y:S02]  /*1cd0*/  IMAD R7, R5, 0x100, R4 ;  /* 0x0000010005077824 */ /* 0x010fe400078e0204 */
[----:B------:R-:W-:Y:S02]  /*1ce0*/  IMAD.MOV.U32 R9, RZ, RZ, RZ ;  /* 0x000000ffff097224 */ /* 0x000fe400078e00ff */
[----:B------:R-:W-:-:S04]  /*1cf0*/  VIADD R7, R7, 0x600 ;  /* 0x0000060007077836 */ /* 0x000fc80000000000 */
[----:B------:R-:W-:-:S05]  /*1d00*/  IMAD.WIDE.U32 R6, R7, 0x8, R2 ;  /* 0x0000000807067825 */ /* 0x000fca00078e0002 */
[----:B------:R4:W-:Y:S02]  /*1d10*/  REDG.E.ADD.64.STRONG.GPU desc[UR20][R6.64], R8 ;  /* 0x000000080600798e */ /* 0x0009e4000c12e514 */
.L_x_151:
[----:B------:R-:W-:Y:S05]  /*1d20*/  BSYNC.RECONVERGENT B1 ;  /* 0x0000000000017941 */ /* 0x000fea0003800200 */
.L_x_150:
[----:B------:R-:W-:Y:S04]  /*1d30*/  BSSY.RECONVERGENT B1, `(.L_x_152) ;  /* 0x0000007000017945 */ /* 0x000fe80003800200 */
[----:B------:R-:W-:Y:S05]  /*1d40*/  @!P5 BRA `(.L_x_153) ;  /* 0x000000000014d947 */ /* 0x000fea0003800000 */
[----:B----4-:R-:W-:Y:S01]  /*1d50*/  LEA R7, R5, R4, 0x8 ;  /* 0x0000000405077211 */ /* 0x010fe200078e40ff */
[----:B------:R-:W-:-:S04]  /*1d60*/  IMAD.MOV.U32 R11, RZ, RZ, RZ ;  /* 0x000000ffff0b7224 */ /* 0x000fc800078e00ff */
[----:B------:R-:W-:-:S04]  /*1d70*/  VIADD R7, R7, 0x700 ;  /* 0x0000070007077836 */ /* 0x000fc80000000000 */
[----:B------:R-:W-:-:S05]  /*1d80*/  IMAD.WIDE.U32 R6, R7, 0x8, R2 ;  /* 0x0000000807067825 */ /* 0x000fca00078e0002 */
[----:B------:R4:W-:Y:S02]  /*1d90*/  REDG.E.ADD.64.STRONG.GPU desc[UR20][R6.64], R10 ;  /* 0x0000000a0600798e */ /* 0x0009e4000c12e514 */
.L_x_153:
[----:B------:R-:W-:Y:S05]  /*1da0*/  BSYNC.RECONVERGENT B1 ;  /* 0x0000000000017941 */ /* 0x000fea0003800200 */
.L_x_152:
[----:B------:R-:W-:-:S05]  /*1db0*/  VIADD R5, R5, 0x8 ;  /* 0x0000000805057836 */ /* 0x000fca0000000000 */
[----:B------:R-:W-:-:S13]  /*1dc0*/  ISETP.NE.AND P0, PT, R5, UR27, PT ;  /* 0x0000001b05007c0c */ /* 0x000fda000bf05270 */
[----:B------:R-:W-:Y:S05]  /*1dd0*/  @P0 BRA `(.L_x_154) ;  /* 0xfffffff800b00947 */ /* 0x000fea000383ffff */
[----:B------:R-:W-:-:S07]  /*1de0*/  IMAD.U32 R3, RZ, RZ, UR27 ;  /* 0x0000001bff037e24 */ /* 0x000fce000f8e00ff */
.L_x_137:
[----:B------:R-:W-:Y:S02]  /*1df0*/  UISETP.NE.AND UP0, UPT, UR24, URZ, UPT ;  /* 0x000000ff1800728c */ /* 0x000fe4000bf05270 */
[----:B----45:R-:W-:Y:S02]  /*1e00*/  IMAD.U32 R8, RZ, RZ, UR24 ;  /* 0x00000018ff087e24 */ /* 0x030fe4000f8e00ff */
[----:B-1----:R-:W-:-:S03]  /*1e10*/  IMAD.U32 R5, RZ, RZ, UR25 ;  /* 0x00000019ff057e24 */ /* 0x002fc6000f8e00ff */
[----:B------:R-:W-:Y:S01]  /*1e20*/  IADD3 R8, PT, PT, R8, -0x1, RZ ;  /* 0xffffffff08087810 */ /* 0x000fe20007ffe0ff */
[----:B------:R-:W-:Y:S01]  /*1e30*/  VIADD R5, R5, 0xffffffff ;  /* 0xffffffff05057836 */ /* 0x000fe20000000000 */
[----:B------:R-:W-:Y:S06]  /*1e40*/  BRA.U !UP0, `(.L_x_155) ;  /* 0x0000000508707547 */ /* 0x000fec000b800000 */
[----:B------:R-:W-:-:S13]  /*1e50*/  ISETP.GE.U32.AND P0, PT, R8, 0x3, PT ;  /* 0x000000030800780c */ /* 0x000fda0003f06070 */
[----:B------:R-:W-:Y:S05]  /*1e60*/  @!P0 BRA `(.L_x_156) ;  /* 0x0000000000bc8947 */ /* 0x000fea0003800000 */
[----:B------:R-:W-:Y:S01]  /*1e70*/  IMAD R7, R3, 0x400, R0 ;  /* 0x0000040003077824 */ /* 0x000fe200078e0200 */
[----:B------:R-:W-:Y:S04]  /*1e80*/  BSSY.RECONVERGENT B1, `(.L_x_157) ;  /* 0x000000f000017945 */ /* 0x000fe80003800200 */
[----:B------:R-:W1:Y:S04]  /*1e90*/  LDS R12, [R7] ;  /* 0x00000000070c7984 */ /* 0x000e680000000800 */
[----:B------:R-:W4:Y:S04]  /*1ea0*/  LDS R9, [R7+0x400] ;  /* 0x0004000007097984 */ /* 0x000f280000000800 */
[----:B------:R-:W5:Y:S04]  /*1eb0*/  LDS R6, [R7+0x800] ;  /* 0x0008000007067984 */ /* 0x000f680000000800 */
[----:B------:R-:W0:Y:S01]  /*1ec0*/  LDS R2, [R7+0xc00] ;  /* 0x000c000007027984 */ /* 0x000e220000000800 */
[----:B-1----:R-:W-:-:S02]  /*1ed0*/  ISETP.NE.AND P0, PT, R12, RZ, PT ;  /* 0x000000ff0c00720c */ /* 0x002fc40003f05270 */
[----:B----4-:R-:W-:Y:S02]  /*1ee0*/  ISETP.NE.AND P1, PT, R9, RZ, PT ;  /* 0x000000ff0900720c */ /* 0x010fe40003f25270 */
[----:B-----5:R-:W-:Y:S02]  /*1ef0*/  ISETP.NE.AND P2, PT, R6, RZ, PT ;  /* 0x000000ff0600720c */ /* 0x020fe40003f45270 */
[----:B0-----:R-:W-:-:S07]  /*1f00*/  ISETP.NE.AND P3, PT, R2, RZ, PT ;  /* 0x000000ff0200720c */ /* 0x001fce0003f65270 */
[----:B------:R-:W-:Y:S06]  /*1f10*/  @!P0 BRA `(.L_x_158) ;  /* 0x0000000000148947 */ /* 0x000fec0003800000 */
[----:B------:R-:W0:Y:S01]  /*1f20*/  LDC.64 R10, c[0x0][0x380] ;  /* 0x0000e000ff0a7b82 */ /* 0x000e220000000a00 */
[----:B------:R-:W-:Y:S02]  /*1f30*/  IMAD R7, R3, 0x100, R4 ;  /* 0x0000010003077824 */ /* 0x000fe400078e0204 */
[----:B------:R-:W-:Y:S02]  /*1f40*/  IMAD.MOV.U32 R13, RZ, RZ, RZ ;  /* 0x000000ffff0d7224 */ /* 0x000fe400078e00ff */
[----:B0-----:R-:W-:-:S05]  /*1f50*/  IMAD.WIDE.U32 R10, R7, 0x8, R10 ;  /* 0x00000008070a7825 */ /* 0x001fca00078e000a */
[----:B------:R0:W-:Y:S02]  /*1f60*/  REDG.E.ADD.64.STRONG.GPU desc[UR20][R10.64], R12 ;  /* 0x0000000c0a00798e */ /* 0x0001e4000c12e514 */
.L_x_158:
[----:B------:R-:W-:Y:S05]  /*1f70*/  BSYNC.RECONVERGENT B1 ;  /* 0x0000000000017941 */ /* 0x000fea0003800200 */
.L_x_157:
[----:B------:R-:W-:Y:S04]  /*1f80*/  BSSY.RECONVERGENT B1, `(.L_x_159) ;  /* 0x0000009000017945 */ /* 0x000fe80003800200 */
[----:B------:R-:W-:Y:S05]  /*1f90*/  @!P1 BRA `(.L_x_160) ;  /* 0x00000000001c9947 */ /* 0x000fea0003800000 */
[----:B0-----:R-:W0:Y:S01]  /*1fa0*/  LDC.64 R10, c[0x0][0x380] ;  /* 0x0000e000ff0a7b82 */ /* 0x001e220000000a00 */
[----:B------:R-:W-:Y:S01]  /*1fb0*/  IMAD R7, R3, 0x100, R4 ;  /* 0x0000010003077824 */ /* 0x000fe200078e0204 */
[----:B------:R-:W-:Y:S01]  /*1fc0*/  MOV R12, R9 ;  /* 0x00000009000c7202 */ /* 0x000fe20000000f00 */
[----:B------:R-:W-:Y:S02]  /*1fd0*/  IMAD.MOV.U32 R13, RZ, RZ, RZ ;  /* 0x000000ffff0d7224 */ /* 0x000fe400078e00ff */
[----:B------:R-:W-:-:S04]  /*1fe0*/  VIADD R7, R7, 0x100 ;  /* 0x0000010007077836 */ /* 0x000fc80000000000 */
[----:B0-----:R-:W-:-:S05]  /*1ff0*/  IMAD.WIDE.U32 R10, R7, 0x8, R10 ;  /* 0x00000008070a7825 */ /* 0x001fca00078e000a */
[----:B------:R1:W-:Y:S02]  /*2000*/  REDG.E.ADD.64.STRONG.GPU desc[UR20][R10.64], R12 ;  /* 0x0000000c0a00798e */ /* 0x0003e4000c12e514 */
.L_x_160:
[----:B------:R-:W-:Y:S05]  /*2010*/  BSYNC.RECONVERGENT B1 ;  /* 0x0000000000017941 */ /* 0x000fea0003800200 */
.L_x_159:
[----:B------:R-:W-:Y:S04]  /*2020*/  BSSY.RECONVERGENT B1, `(.L_x_161) ;  /* 0x0000008000017945 */ /* 0x000fe80003800200 */
[----:B------:R-:W-:Y:S05]  /*2030*/  @!P2 BRA `(.L_x_162) ;  /* 0x000000000018a947 */ /* 0x000fea0003800000 */
[----:B01----:R-:W0:Y:S01]  /*2040*/  LDC.64 R10, c[0x0][0x380] ;  /* 0x0000e000ff0a7b82 */ /* 0x003e220000000a00 */
[----:B------:R-:W-:-:S04]  /*2050*/  IMAD R7, R3, 0x100, R4 ;  /* 0x0000010003077824 */ /* 0x000fc800078e0204 */
[----:B------:R-:W-:-:S04]  /*2060*/  VIADD R7, R7, 0x200 ;  /* 0x0000020007077836 */ /* 0x000fc80000000000 */
[----:B0-----:R-:W-:-:S04]  /*2070*/  IMAD.WIDE.U32 R10, R7, 0x8, R10 ;  /* 0x00000008070a7825 */ /* 0x001fc800078e000a */
[----:B------:R-:W-:-:S05]  /*2080*/  IMAD.MOV.U32 R7, RZ, RZ, RZ ;  /* 0x000000ffff077224 */ /* 0x000fca00078e00ff */
[----:B------:R4:W-:Y:S02]  /*2090*/  REDG.E.ADD.64.STRONG.GPU desc[UR20][R10.64], R6 ;  /* 0x000000060a00798e */ /* 0x0009e4000c12e514 */
.L_x_162:
[----:B------:R-:W-:Y:S05]  /*20a0*/  BSYNC.RECONVERGENT B1 ;  /* 0x0000000000017941 */ /* 0x000fea0003800200 */
.L_x_161:
[----:B------:R-:W-:Y:S04]  /*20b0*/  BSSY.RECONVERGENT B1, `(.L_x_163) ;  /* 0x0000009000017945 */ /* 0x000fe80003800200 */
[----:B------:R-:W-:Y:S05]  /*20c0*/  @!P3 BRA `(.L_x_164) ;  /* 0x00000000001cb947 */ /* 0x000fea0003800000 */
[----:B----4-:R-:W4:Y:S01]  /*20d0*/  LDC.64 R6, c[0x0][0x380] ;  /* 0x0000e000ff067b82 */ /* 0x010f220000000a00 */
[----:B------:R-:W-:Y:S01]  /*20e0*/  IMAD R9, R3, 0x100, R4 ;  /* 0x0000010003097824 */ /* 0x000fe200078e0204 */
[----:B01----:R-:W-:Y:S01]  /*20f0*/  MOV R10, R2 ;  /* 0x00000002000a7202 */ /* 0x003fe20000000f00 */
[----:B------:R-:W-:Y:S02]  /*2100*/  IMAD.MOV.U32 R11, RZ, RZ, RZ ;  /* 0x000000ffff0b7224 */ /* 0x000fe400078e00ff */
[----:B------:R-:W-:-:S04]  /*2110*/  VIADD R9, R9, 0x300 ;  /* 0x0000030009097836 */ /* 0x000fc80000000000 */
[----:B----4-:R-:W-:-:S05]  /*2120*/  IMAD.WIDE.U32 R6, R9, 0x8, R6 ;  /* 0x0000000809067825 */ /* 0x010fca00078e0006 */
[----:B------:R0:W-:Y:S02]  /*2130*/  REDG.E.ADD.64.STRONG.GPU desc[UR20][R6.64], R10 ;  /* 0x0000000a0600798e */ /* 0x0001e4000c12e514 */
.L_x_164:
[----:B------:R-:W-:Y:S05]  /*2140*/  BSYNC.RECONVERGENT B1 ;  /* 0x0000000000017941 */ /* 0x000fea0003800200 */
.L_x_163:
[----:B------:R-:W-:-:S07]  /*2150*/  VIADD R3, R3, 0x4 ;  /* 0x0000000403037836 */ /* 0x000fce0000000000 */
.L_x_156:
[----:B------:R-:W-:Y:S01]  /*2160*/  UISETP.NE.AND UP0, UPT, UR25, URZ, UPT ;  /* 0x000000ff1900728c */ /* 0x000fe2000bf05270 */
[----:B------:R-:W-:Y:S08]  /*2170*/  BSSY.RECONVERGENT B1, `(.L_x_155) ;  /* 0x0000029000017945 */ /* 0x000ff00003800200 */
[----:B------:R-:W-:Y:S05]  /*2180*/  BRA.U !UP0, `(.L_x_165) ;  /* 0x00000001089c7547 */ /* 0x000fea000b800000 */
[----:B------:R-:W-:-:S13]  /*2190*/  ISETP.NE.AND P0, PT, R5, RZ, PT ;  /* 0x000000ff0500720c */ /* 0x000fda0003f05270 */
[----:B------:R-:W-:Y:S05]  /*21a0*/  @!P0 BRA `(.L_x_166) ;  /* 0x0000000000648947 */ /* 0x000fea0003800000 */
[----:B0---4-:R-:W-:Y:S01]  /*21b0*/  IMAD R6, R3, 0x400, R0 ;  /* 0x0000040003067824 */ /* 0x011fe200078e0200 */
[----:B------:R-:W-:Y:S04]  /*21c0*/  BSSY.RECONVERGENT B2, `(.L_x_167) ;  /* 0x000000c000027945 */ /* 0x000fe80003800200 */
[----:B------:R-:W0:Y:S04]  /*21d0*/  LDS R2, [R6] ;  /* 0x0000000006027984 */ /* 0x000e280000000800 */
[----:B------:R-:W4:Y:S01]  /*21e0*/  LDS R9, [R6+0x400] ;  /* 0x0004000006097984 */ /* 0x000f220000000800 */
[----:B0-----:R-:W-:-:S02]  /*21f0*/  ISETP.NE.AND P0, PT, R2, RZ, PT ;  /* 0x000000ff0200720c */ /* 0x001fc40003f05270 */
[----:B----4-:R-:W-:-:S11]  /*2200*/  ISETP.NE.AND P1, PT, R9, RZ, PT ;  /* 0x000000ff0900720c */ /* 0x010fd60003f25270 */
[----:B------:R-:W-:Y:S05]  /*2210*/  @!P0 BRA `(.L_x_168) ;  /* 0x0000000000188947 */ /* 0x000fea0003800000 */
[----:B------:R-:W0:Y:S01]  /*2220*/  LDC.64 R6, c[0x0][0x380] ;  /* 0x0000e000ff067b82 */ /* 0x000e220000000a00 */
[----:B-1----:R-:W-:-:S04]  /*2230*/  IMAD R11, R3, 0x100, R4 ;  /* 0x00000100030b7824 */ /* 0x002fc800078e0204 */
[----:B0-----:R-:W-:-:S04]  /*2240*/  IMAD.WIDE.U32 R10, R11, 0x8, R6 ;  /* 0x000000080b0a7825 */ /* 0x001fc800078e0006 */
[----:B------:R-:W-:Y:S02]  /*2250*/  IMAD.MOV.U32 R6, RZ, RZ, R2 ;  /* 0x000000ffff067224 */ /* 0x000fe400078e0002 */
[----:B------:R-:W-:-:S05]  /*2260*/  IMAD.MOV.U32 R7, RZ, RZ, RZ ;  /* 0x000000ffff077224 */ /* 0x000fca00078e00ff */
[----:B------:R0:W-:Y:S02]  /*2270*/  REDG.E.ADD.64.STRONG.GPU desc[UR20][R10.64], R6 ;  /* 0x000000060a00798e */ /* 0x0001e4000c12e514 */
.L_x_168:
[----:B------:R-:W-:Y:S05]  /*2280*/  BSYNC.RECONVERGENT B2 ;  /* 0x0000000000027941 */ /* 0x000fea0003800200 */
.L_x_167:
[----:B------:R-:W-:Y:S04]  /*2290*/  BSSY.RECONVERGENT B2, `(.L_x_169) ;  /* 0x0000009000027945 */ /* 0x000fe80003800200 */
[----:B------:R-:W-:Y:S05]  /*22a0*/  @!P1 BRA `(.L_x_170) ;  /* 0x00000000001c9947 */ /* 0x000fea0003800000 */
[----:B0-----:R-:W0:Y:S01]  /*22b0*/  LDC.64 R6, c[0x0][0x380] ;  /* 0x0000e000ff067b82 */ /* 0x001e220000000a00 */
[----:B------:R-:W-:-:S05]  /*22c0*/  LEA R2, R3, R4, 0x8 ;  /* 0x0000000403027211 */ /* 0x000fca00078e40ff */
[----:B-1----:R-:W-:-:S04]  /*22d0*/  VIADD R11, R2, 0x100 ;  /* 0x00000100020b7836 */ /* 0x002fc80000000000 */
[----:B0-----:R-:W-:-:S04]  /*22e0*/  IMAD.WIDE.U32 R10, R11, 0x8, R6 ;  /* 0x000000080b0a7825 */ /* 0x001fc800078e0006 */
[----:B------:R-:W-:Y:S02]  /*22f0*/  IMAD.MOV.U32 R6, RZ, RZ, R9 ;  /* 0x000000ffff067224 */ /* 0x000fe400078e0009 */
[----:B------:R-:W-:-:S05]  /*2300*/  IMAD.MOV.U32 R7, RZ, RZ, RZ ;  /* 0x000000ffff077224 */ /* 0x000fca00078e00ff */
[----:B------:R4:W-:Y:S02]  /*2310*/  REDG.E.ADD.64.STRONG.GPU desc[UR20][R10.64], R6 ;  /* 0x000000060a00798e */ /* 0x0009e4000c12e514 */
.L_x_170:
[----:B------:R-:W-:Y:S05]  /*2320*/  BSYNC.RECONVERGENT B2 ;  /* 0x0000000000027941 */ /* 0x000fea0003800200 */
.L_x_169:
[----:B------:R-:W-:-:S07]  /*2330*/  VIADD R3, R3, 0x2 ;  /* 0x0000000203037836 */ /* 0x000fce0000000000 */
.L_x_166:
[----:B------:R-:W-:-:S09]  /*2340*/  UISETP.NE.AND UP0, UPT, UR9, URZ, UPT ;  /* 0x000000ff0900728c */ /* 0x000fd2000bf05270 */
[----:B------:R-:W-:Y:S05]  /*2350*/  BRA.U !UP0, `(.L_x_165) ;  /* 0x0000000108287547 */ /* 0x000fea000b800000 */
[----:B------:R-:W-:-:S05]  /*2360*/  IMAD R2, R3, 0x400, R0 ;  /* 0x0000040003027824 */ /* 0x000fca00078e0200 */
[----:B------:R-:W5:Y:S02]  /*2370*/  LDS R9, [R2] ;  /* 0x0000000002097984 */ /* 0x000f640000000800 */
[----:B-----5:R-:W-:-:S13]  /*2380*/  ISETP.NE.AND P0, PT, R9, RZ, PT ;  /* 0x000000ff0900720c */ /* 0x020fda0003f05270 */
[----:B------:R-:W-:Y:S05]  /*2390*/  @!P0 BRA `(.L_x_165) ;  /* 0x0000000000188947 */ /* 0x000fea0003800000 */
[----:B0---4-:R-:W0:Y:S01]  /*23a0*/  LDC.64 R6, c[0x0][0x380] ;  /* 0x0000e000ff067b82 */ /* 0x011e220000000a00 */
[----:B------:R-:W-:-:S04]  /*23b0*/  IMAD R3, R3, 0x100, R4 ;  /* 0x0000010003037824 */ /* 0x000fc800078e0204 */
[----:B0-----:R-:W-:Y:S01]  /*23c0*/  IMAD.WIDE.U32 R2, R3, 0x8, R6 ;  /* 0x0000000803027825 */ /* 0x001fe200078e0006 */
[----:B------:R-:W-:-:S03]  /*23d0*/  MOV R6, R9 ;  /* 0x0000000900067202 */ /* 0x000fc60000000f00 */
[----:B------:R-:W-:-:S05]  /*23e0*/  IMAD.MOV.U32 R7, RZ, RZ, RZ ;  /* 0x000000ffff077224 */ /* 0x000fca00078e00ff */
[----:B------:R0:W-:Y:S02]  /*23f0*/  REDG.E.ADD.64.STRONG.GPU desc[UR20][R2.64], R6 ;  /* 0x000000060200798e */ /* 0x0001e4000c12e514 */
.L_x_165:
[----:B------:R-:W-:Y:S05]  /*2400*/  BSYNC.RECONVERGENT B1 ;  /* 0x0000000000017941 */ /* 0x000fea0003800200 */
.L_x_155:
[----:B------:R-:W-:-:S13]  /*2410*/  ISETP.GT.U32.AND P0, PT, R4, 0x7f, PT ;  /* 0x0000007f0400780c */ /* 0x000fda0003f04070 */
[----:B------:R-:W-:Y:S05]  /*2420*/  @P0 BRA `(.L_x_136) ;  /* 0x0000000800900947 */ /* 0x000fea0003800000 */
[----:B------:R-:W-:Y:S01]  /*2430*/  UISETP.GE.U32.AND UP0, UPT, UR22, 0x7, UPT ;  /* 0x000000071600788c */ /* 0x000fe2000bf06070 */
[----:B0-----:R-:W-:-:S08]  /*2440*/  IMAD.MOV.U32 R3, RZ, RZ, RZ ;  /* 0x000000ffff037224 */ /* 0x001fd000078e00ff */
[----:B------:R-:W-:Y:S05]  /*2450*/  BRA.U !UP0, `(.L_x_171) ;  /* 0x0000000508147547 */ /* 0x000fea000b800000 */
[----:B------:R-:W0:Y:S01]  /*2460*/  LDC.64 R2, c[0x0][0x380] ;  /* 0x0000e000ff027b82 */ /* 0x000e220000000a00 */
[----:B------:R-:W-:-:S07]  /*2470*/  IMAD.MOV.U32 R9, RZ, RZ, RZ ;  /* 0x000000ffff097224 */ /* 0x000fce00078e00ff */
.L_x_188:
[C---:B01--4-:R-:W-:Y:S01]  /*2480*/  IMAD R11, R9.reuse, 0x400, R0 ;  /* 0x00000400090b7824 */ /* 0x053fe200078e0200 */
[----:B------:R-:W-:Y:S01]  /*2490*/  BSSY.RECONVERGENT B1, `(.L_x_172) ;  /* 0x0000011000017945 */ /* 0x000fe20003800200 */
[C---:B--23--:R-:W-:Y:S02]  /*24a0*/  IMAD R7, R9.reuse, 0x100, R4 ;  /* 0x0000010009077824 */ /* 0x04cfe400078e0204 */
[----:B------:R-:W-:Y:S01]  /*24b0*/  VIADD R9, R9, 0x8 ;  /* 0x0000000809097836 */ /* 0x000fe20000000000 */
[----:B---3--:R-:W1:Y:S01]  /*24c0*/  LDS R14, [R11+0x200] ;  /* 0x000200000b0e7984 */ /* 0x008e620000000800 */
[----:B0-----:R-:W-:-:S03]  /*24d0*/  IMAD.WIDE.U32 R6, R7, 0x8, R2 ;  /* 0x0000000807067825 */ /* 0x001fc600078e0002 */
[----:B------:R-:W0:Y:S04]  /*24e0*/  LDS R13, [R11+0x600] ;  /* 0x000600000b0d7984 */ /* 0x000e280000000800 */
[----:B--2---:R2:W3:Y:S04]  /*24f0*/  LDS R17, [R11+0xa00] ;  /* 0x000a00000b117984 */ /* 0x0044e80000000800 */
[----:B------:R2:W4:Y:S04]  /*2500*/  LDS R18, [R11+0xe00] ;  /* 0x000e00000b127984 */ /* 0x0005280000000800 */
[----:B------:R2:W2:Y:S04]  /*2510*/  LDS R19, [R11+0x1200] ;  /* 0x001200000b137984 */ /* 0x0004a80000000800 */
[----:B------:R0:W2:Y:S04]  /*2520*/  LDS R16, [R11+0x1600] ;  /* 0x001600000b107984 */ /* 0x0000a80000000800 */
[----:B------:R0:W2:Y:S04]  /*2530*/  LDS R12, [R11+0x1a00] ;  /* 0x001a00000b0c7984 */ /* 0x0000a80000000800 */
[----:B------:R0:W2:Y:S01]  /*2540*/  LDS R10, [R11+0x1e00] ;  /* 0x001e00000b0a7984 */ /* 0x0000a20000000800 */
[----:B-1----:R-:W-:-:S02]  /*2550*/  ISETP.NE.AND P0, PT, R14, RZ, PT ;  /* 0x000000ff0e00720c */ /* 0x002fc40003f05270 */
[----:B0-----:R-:W-:-:S11]  /*2560*/  ISETP.NE.AND P1, PT, R13, RZ, PT ;  /* 0x000000ff0d00720c */ /* 0x001fd60003f25270 */
[----:B---34-:R-:W-:Y:S05]  /*2570*/  @!P0 BRA `(.L_x_173) ;  /* 0x0000000000088947 */ /* 0x018fea0003800000 */
[----:B------:R-:W-:-:S05]  /*2580*/  HFMA2 R15, -RZ, RZ, 0, 0 ;  /* 0x00000000ff0f7431 */ /* 0x000fca00000001ff */
[----:B------:R0:W-:Y:S02]  /*2590*/  REDG.E.ADD.64.STRONG.GPU desc[UR20][R6.64+0x400], R14 ;  /* 0x0004000e0600798e */ /* 0x0001e4000c12e514 */
.L_x_173:
[----:B------:R-:W-:Y:S05]  /*25a0*/  BSYNC.RECONVERGENT B1 ;  /* 0x0000000000017941 */ /* 0x000fea0003800200 */
.L_x_172:
[----:B------:R-:W-:Y:S04]  /*25b0*/  BSSY.RECONVERGENT B1, `(.L_x_174) ;  /* 0x0000005000017945 */ /* 0x000fe80003800200 */
[----:B------:R-:W-:Y:S05]  /*25c0*/  @!P1 BRA `(.L_x_175) ;  /* 0x00000000000c9947 */ /* 0x000fea0003800000 */
[----:B0-----:R-:W-:Y:S02]  /*25d0*/  IMAD.MOV.U32 R14, RZ, RZ, R13 ;  /* 0x000000ffff0e7224 */ /* 0x001fe400078e000d */
[----:B------:R-:W-:-:S05]  /*25e0*/  IMAD.MOV.U32 R15, RZ, RZ, RZ ;  /* 0x000000ffff0f7224 */ /* 0x000fca00078e00ff */
[----:B------:R1:W-:Y:S02]  /*25f0*/  REDG.E.ADD.64.STRONG.GPU desc[UR20][R6.64+0xc00], R14 ;  /* 0x000c000e0600798e */ /* 0x0003e4000c12e514 */
.L_x_175:
[----:B------:R-:W-:Y:S05]  /*2600*/  BSYNC.RECONVERGENT B1 ;  /* 0x0000000000017941 */ /* 0x000fea0003800200 */
.L_x_174:
[----:B------:R-:W-:Y:S01]  /*2610*/  ISETP.NE.AND P6, PT, R17, RZ, PT ;  /* 0x000000ff1100720c */ /* 0x000fe20003fc5270 */
[----:B------:R-:W-:Y:S01]  /*2620*/  BSSY.RECONVERGENT B1, `(.L_x_176) ;  /* 0x000000b000017945 */ /* 0x000fe20003800200 */
[----:B------:R-:W-:Y:S02]  /*2630*/  ISETP.NE.AND P0, PT, R9, UR27, PT ;  /* 0x0000001b09007c0c */ /* 0x000fe4000bf05270 */
[----:B------:R-:W-:Y:S02]  /*2640*/  ISETP.NE.AND P1, PT, R18, RZ, PT ;  /* 0x000000ff1200720c */ /* 0x000fe40003f25270 */
[----:B--2---:R-:W-:Y:S02]  /*2650*/  ISETP.NE.AND P2, PT, R19, RZ, PT ;  /* 0x000000ff1300720c */ /* 0x004fe40003f45270 */
[----:B------:R-:W-:Y:S02]  /*2660*/  ISETP.NE.AND P3, PT, R16, RZ, PT ;  /* 0x000000ff1000720c */ /* 0x000fe40003f65270 */
[----:B------:R-:W-:-:S02]  /*2670*/  ISETP.NE.AND P4, PT, R12, RZ, PT ;  /* 0x000000ff0c00720c */ /* 0x000fc40003f85270 */
[----:B------:R-:W-:Y:S01]  /*2680*/  ISETP.NE.AND P5, PT, R10, RZ, PT ;  /* 0x000000ff0a00720c */ /* 0x000fe20003fa5270 */
[----:B------:R-:W-:-:S12]  /*2690*/  @!P6 BRA `(.L_x_177) ;  /* 0x00000000000ce947 */ /* 0x000fd80003800000 */
[----:B01----:R-:W-:Y:S02]  /*26a0*/  IMAD.MOV.U32 R14, RZ, RZ, R17 ;  /* 0x000000ffff0e7224 */ /* 0x003fe400078e0011 */
[----:B------:R-:W-:-:S05]  /*26b0*/  IMAD.MOV.U32 R15, RZ, RZ, RZ ;  /* 0x000000ffff0f7224 */ /* 0x000fca00078e00ff */
[----:B------:R2:W-:Y:S02]  /*26c0*/  REDG.E.ADD.64.STRONG.GPU desc[UR20][R6.64+0x1400], R14 ;  /* 0x0014000e0600798e */ /* 0x0005e4000c12e514 */
.L_x_177:
[----:B------:R-:W-:Y:S05]  /*26d0*/  BSYNC.RECONVERGENT B1 ;  /* 0x0000000000017941 */ /* 0x000fea0003800200 */
.L_x_176:
[----:B------:R-:W-:Y:S04]  /*26e0*/  BSSY.RECONVERGENT B1, `(.L_x_178) ;  /* 0x0000005000017945 */ /* 0x000fe80003800200 */
[----:B------:R-:W-:Y:S05]  /*26f0*/  @!P1 BRA `(.L_x_179) ;  /* 0x00000000000c9947 */ /* 0x000fea0003800000 */
[----:B012---:R-:W-:Y:S02]  /*2700*/  IMAD.MOV.U32 R14, RZ, RZ, R18 ;  /* 0x000000ffff0e7224 */ /* 0x007fe400078e0012 */
[----:B------:R-:W-:-:S05]  /*2710*/  IMAD.MOV.U32 R15, RZ, RZ, RZ ;  /* 0x000000ffff0f7224 */ /* 0x000fca00078e00ff */
[----:B------:R3:W-:Y:S02]  /*2720*/  REDG.E.ADD.64.STRONG.GPU desc[UR20][R6.64+0x1c00], R14 ;  /* 0x001c000e0600798e */ /* 0x0007e4000c12e514 */
.L_x_179:
[----:B------:R-:W-:Y:S05]  /*2730*/  BSYNC.RECONVERGENT B1 ;  /* 0x0000000000017941 */ /* 0x000fea0003800200 */
.L_x_178:
[----:B------:R-:W-:Y:S04]  /*2740*/  BSSY.RECONVERGENT B1, `(.L_x_180) ;  /* 0x0000005000017945 */ /* 0x000fe80003800200 */
[----:B------:R-:W-:Y:S05]  /*2750*/  @!P2 BRA `(.L_x_181) ;  /* 0x00000000000ca947 */ /* 0x000fea0003800000 */
[----:B0123--:R-:W-:Y:S01]  /*2760*/  MOV R14, R19 ;  /* 0x00000013000e7202 */ /* 0x00ffe20000000f00 */
[----:B------:R-:W-:-:S05]  /*2770*/  IMAD.MOV.U32 R15, RZ, RZ, RZ ;  /* 0x000000ffff0f7224 */ /* 0x000fca00078e00ff */
[----:B------:R4:W-:Y:S02]  /*2780*/  REDG.E.ADD.64.STRONG.GPU desc[UR20][R6.64+0x2400], R14 ;  /* 0x0024000e0600798e */ /* 0x0009e4000c12e514 */
.L_x_181:
[----:B------:R-:W-:Y:S05]  /*2790*/  BSYNC.RECONVERGENT B1 ;  /* 0x0000000000017941 */ /* 0x000fea0003800200 */
.L_x_180:
[----:B------:R-:W-:Y:S04]  /*27a0*/  BSSY.RECONVERGENT B1, `(.L_x_182) ;  /* 0x0000004000017945 */ /* 0x000fe80003800200 */
[----:B------:R-:W-:Y:S05]  /*27b0*/  @!P3 BRA `(.L_x_183) ;  /* 0x000000000008b947 */ /* 0x000fea0003800000 */
[----:B------:R-:W-:-:S05]  /*27c0*/  IMAD.MOV.U32 R17, RZ, RZ, RZ ;  /* 0x000000ffff117224 */ /* 0x000fca00078e00ff */
[----:B------:R0:W-:Y:S02]  /*27d0*/  REDG.E.ADD.64.STRONG.GPU desc[UR20][R6.64+0x2c00], R16 ;  /* 0x002c00100600798e */ /* 0x0001e4000c12e514 */
.L_x_183:
[----:B------:R-:W-:Y:S05]  /*27e0*/  BSYNC.RECONVERGENT B1 ;  /* 0x0000000000017941 */ /* 0x000fea0003800200 */
.L_x_182:
[----:B------:R-:W-:Y:S04]  /*27f0*/  BSSY.RECONVERGENT B1, `(.L_x_184) ;  /* 0x0000004000017945 */ /* 0x000fe80003800200 */
[----:B------:R-:W-:Y:S05]  /*2800*/  @!P4 BRA `(.L_x_185) ;  /* 0x000000000008c947 */ /* 0x000fea0003800000 */
[----:B------:R-:W-:-:S05]  /*2810*/  IMAD.MOV.U32 R13, RZ, RZ, RZ ;  /* 0x000000ffff0d7224 */ /* 0x000fca00078e00ff */
[----:B------:R0:W-:Y:S02]  /*2820*/  REDG.E.ADD.64.STRONG.GPU desc[UR20][R6.64+0x3400], R12 ;  /* 0x0034000c0600798e */ /* 0x0001e4000c12e514 */
.L_x_185:
[----:B------:R-:W-:Y:S05]  /*2830*/  BSYNC.RECONVERGENT B1 ;  /* 0x0000000000017941 */ /* 0x000fea0003800200 */
.L_x_184:
[----:B------:R-:W-:Y:S04]  /*2840*/  BSSY.RECONVERGENT B1, `(.L_x_186) ;  /* 0x0000004000017945 */ /* 0x000fe80003800200 */
[----:B------:R-:W-:Y:S05]  /*2850*/  @!P5 BRA `(.L_x_187) ;  /* 0x000000000008d947 */ /* 0x000fea0003800000 */
[----:B------:R-:W-:-:S05]  /*2860*/  IMAD.MOV.U32 R11, RZ, RZ, RZ ;  /* 0x000000ffff0b7224 */ /* 0x000fca00078e00ff */
[----:B------:R0:W-:Y:S02]  /*2870*/  REDG.E.ADD.64.STRONG.GPU desc[UR20][R6.64+0x3c00], R10 ;  /* 0x003c000a0600798e */ /* 0x0001e4000c12e514 */
.L_x_187:
[----:B------:R-:W-:Y:S05]  /*2880*/  BSYNC.RECONVERGENT B1 ;  /* 0x0000000000017941 */ /* 0x000fea0003800200 */
.L_x_186:
[----:B------:R-:W-:Y:S05]  /*2890*/  @P0 BRA `(.L_x_188) ;  /* 0xfffffff800f80947 */ /* 0x000fea000383ffff */
[----:B------:R-:W-:-:S07]  /*28a0*/  IMAD.U32 R3, RZ, RZ, UR27 ;  /* 0x0000001bff037e24 */ /* 0x000fce000f8e00ff */
.L_x_171:
[----:B------:R-:W-:-:S09]  /*28b0*/  UISETP.NE.AND UP0, UPT, UR24, URZ, UPT ;  /* 0x000000ff1800728c */ /* 0x000fd2000bf05270 */
[----:B------:R-:W-:Y:S05]  /*28c0*/  BRA.U !UP0, `(.L_x_136) ;  /* 0x0000000508687547 */ /* 0x000fea000b800000 */
[----:B------:R-:W-:-:S13]  /*28d0*/  ISETP.GE.U32.AND P0, PT, R8, 0x3, PT ;  /* 0x000000030800780c */ /* 0x000fda0003f06070 */
[----:B------:R-:W-:Y:S05]  /*28e0*/  @!P0 BRA `(.L_x_189) ;  /* 0x0000000000bc8947 */ /* 0x000fea0003800000 */
[----:B01234-:R-:W-:Y:S01]  /*28f0*/  IMAD R7, R3, 0x400, R0 ;  /* 0x0000040003077824 */ /* 0x01ffe200078e0200 */
[----:B------:R-:W-:Y:S04]  /*2900*/  BSSY.RECONVERGENT B1, `(.L_x_190) ;  /* 0x000000f000017945 */ /* 0x000fe80003800200 */
[----:B------:R-:W0:Y:S04]  /*2910*/  LDS R10, [R7+0x200] ;  /* 0x00020000070a7984 */ /* 0x000e280000000800 */
[----:B------:R-:W1:Y:S04]  /*2920*/  LDS R12, [R7+0x600] ;  /* 0x00060000070c7984 */ /* 0x000e680000000800 */
[----:B------:R-:W2:Y:S04]  /*2930*/  LDS R6, [R7+0xa00] ;  /* 0x000a000007067984 */ /* 0x000ea80000000800 */
[----:B------:R-:W3:Y:S01]  /*2940*/  LDS R2, [R7+0xe00] ;  /* 0x000e000007027984 */ /* 0x000ee20000000800 */
[----:B0-----:R-:W-:-:S02]  /*2950*/  ISETP.NE.AND P0, PT, R10, RZ, PT ;  /* 0x000000ff0a00720c */ /* 0x001fc40003f05270 */
[----:B-1----:R-:W-:Y:S02]  /*2960*/  ISETP.NE.AND P1, PT, R12, RZ, PT ;  /* 0x000000ff0c00720c */ /* 0x002fe40003f25270 */
[----:B--2---:R-:W-:Y:S02]  /*2970*/  ISETP.NE.AND P2, PT, R6, RZ, PT ;  /* 0x000000ff0600720c */ /* 0x004fe40003f45270 */
[----:B---3--:R-:W-:-:S07]  /*2980*/  ISETP.NE.AND P3, PT, R2, RZ, PT ;  /* 0x000000ff0200720c */ /* 0x008fce0003f65270 */
[----:B------:R-:W-:Y:S06]  /*2990*/  @!P0 BRA `(.L_x_191) ;  /* 0x0000000000148947 */ /* 0x000fec0003800000 */
[----:B------:R-:W0:Y:S01]  /*29a0*/  LDC.64 R8, c[0x0][0x380] ;  /* 0x0000e000ff087b82 */ /* 0x000e220000000a00 */
[----:B------:R-:W-:Y:S01]  /*29b0*/  LEA R7, R3, R4, 0x8 ;  /* 0x0000000403077211 */ /* 0x000fe200078e40ff */
[----:B------:R-:W-:-:S04]  /*29c0*/  IMAD.MOV.U32 R11, RZ, RZ, RZ ;  /* 0x000000ffff0b7224 */ /* 0x000fc800078e00ff */
[----:B0-----:R-:W-:-:S05]  /*29d0*/  IMAD.WIDE.U32 R8, R7, 0x8, R8 ;  /* 0x0000000807087825 */ /* 0x001fca00078e0008 */
[----:B------:R0:W-:Y:S02]  /*29e0*/  REDG.E.ADD.64.STRONG.GPU desc[UR20][R8.64+0x400], R10 ;  /* 0x0004000a0800798e */ /* 0x0001e4000c12e514 */
.L_x_191:
[----:B------:R-:W-:Y:S05]  /*29f0*/  BSYNC.RECONVERGENT B1 ;  /* 0x0000000000017941 */ /* 0x000fea0003800200 */
.L_x_190:
[----:B------:R-:W-:Y:S04]  /*2a00*/  BSSY.RECONVERGENT B1, `(.L_x_192) ;  /* 0x0000009000017945 */ /* 0x000fe80003800200 */
[----:B------:R-:W-:Y:S05]  /*2a10*/  @!P1 BRA `(.L_x_193) ;  /* 0x00000000001c9947 */ /* 0x000fea0003800000 */
[----:B0-----:R-:W0:Y:S01]  /*2a20*/  LDC.64 R8, c[0x0][0x380] ;  /* 0x0000e000ff087b82 */ /* 0x001e220000000a00 */
[----:B------:R-:W-:Y:S02]  /*2a30*/  IMAD R7, R3, 0x100, R4 ;  /* 0x0000010003077824 */ /* 0x000fe400078e0204 */
[----:B------:R-:W-:Y:S02]  /*2a40*/  IMAD.MOV.U32 R10, RZ, RZ, R12 ;  /* 0x000000ffff0a7224 */ /* 0x000fe400078e000c */
[----:B------:R-:W-:Y:S02]  /*2a50*/  VIADD R7, R7, 0x100 ;  /* 0x0000010007077836 */ /* 0x000fe40000000000 */
[----:B------:R-:W-:Y:S02]  /*2a60*/  IMAD.MOV.U32 R11, RZ, RZ, RZ ;  /* 0x000000ffff0b7224 */ /* 0x000fe400078e00ff */
[----:B0-----:R-:W-:-:S05]  /*2a70*/  IMAD.WIDE.U32 R8, R7, 0x8, R8 ;  /* 0x0000000807087825 */ /* 0x001fca00078e0008 */
[----:B------:R1:W-:Y:S02]  /*2a80*/  REDG.E.ADD.64.STRONG.GPU desc[UR20][R8.64+0x400], R10 ;  /* 0x0004000a0800798e */ /* 0x0003e4000c12e514 */
.L_x_193:
[----:B------:R-:W-:Y:S05]  /*2a90*/  BSYNC.RECONVERGENT B1 ;  /* 0x0000000000017941 */ /* 0x000fea0003800200 */
.L_x_192:
[----:B------:R-:W-:Y:S04]  /*2aa0*/  BSSY.RECONVERGENT B1, `(.L_x_194) ;  /* 0x0000008000017945 */ /* 0x000fe80003800200 */
[----:B------:R-:W-:Y:S05]  /*2ab0*/  @!P2 BRA `(.L_x_195) ;  /* 0x000000000018a947 */ /* 0x000fea0003800000 */
[----:B01----:R-:W0:Y:S01]  /*2ac0*/  LDC.64 R8, c[0x0][0x380] ;  /* 0x0000e000ff087b82 */ /* 0x003e220000000a00 */
[----:B------:R-:W-:-:S05]  /*2ad0*/  IMAD R7, R3, 0x100, R4 ;  /* 0x0000010003077824 */ /* 0x000fca00078e0204 */
[----:B------:R-:W-:-:S05]  /*2ae0*/  IADD3 R7, PT, PT, R7, 0x200, RZ ;  /* 0x0000020007077810 */ /* 0x000fca0007ffe0ff */
[----:B0-----:R-:W-:-:S04]  /*2af0*/  IMAD.WIDE.U32 R8, R7, 0x8, R8 ;  /* 0x0000000807087825 */ /* 0x001fc800078e0008 */
[----:B------:R-:W-:-:S05]  /*2b00*/  IMAD.MOV.U32 R7, RZ, RZ, RZ ;  /* 0x000000ffff077224 */ /* 0x000fca00078e00ff */
[----:B------:R2:W-:Y:S02]  /*2b10*/  REDG.E.ADD.64.STRONG.GPU desc[UR20][R8.64+0x400], R6 ;  /* 0x000400060800798e */ /* 0x0005e4000c12e514 */
.L_x_195:
[----:B------:R-:W-:Y:S05]  /*2b20*/  BSYNC.RECONVERGENT B1 ;  /* 0x0000000000017941 */ /* 0x000fea0003800200 */
.L_x_194:
[----:B------:R-:W-:Y:S04]  /*2b30*/  BSSY.RECONVERGENT B1, `(.L_x_196) ;  /* 0x0000009000017945 */ /* 0x000fe80003800200 */
[----:B------:R-:W-:Y:S05]  /*2b40*/  @!P3 BRA `(.L_x_197) ;  /* 0x00000000001cb947 */ /* 0x000fea0003800000 */
[----:B--2---:R-:W2:Y:S01]  /*2b50*/  LDC.64 R6, c[0x0][0x380] ;  /* 0x0000e000ff067b82 */ /* 0x004ea20000000a00 */
[----:B01----:R-:W-:Y:S02]  /*2b60*/  IMAD R9, R3, 0x100, R4 ;  /* 0x0000010003097824 */ /* 0x003fe400078e0204 */
[----:B------:R-:W-:Y:S02]  /*2b70*/  IMAD.MOV.U32 R8, RZ, RZ, R2 ;  /* 0x000000ffff087224 */ /* 0x000fe400078e0002 */
[----:B------:R-:W-:-:S04]  /*2b80*/  VIADD R9, R9, 0x300 ;  /* 0x0000030009097836 */ /* 0x000fc80000000000 */
[----:B--2---:R-:W-:-:S04]  /*2b90*/  IMAD.WIDE.U32 R6, R9, 0x8, R6 ;  /* 0x0000000809067825 */ /* 0x004fc800078e0006 */
[----:B------:R-:W-:-:S05]  /*2ba0*/  IMAD.MOV.U32 R9, RZ, RZ, RZ ;  /* 0x000000ffff097224 */ /* 0x000fca00078e00ff */
[----:B------:R3:W-:Y:S02]  /*2bb0*/  REDG.E.ADD.64.STRONG.GPU desc[UR20][R6.64+0x400], R8 ;  /* 0x000400080600798e */ /* 0x0007e4000c12e514 */
.L_x_197:
[----:B------:R-:W-:Y:S05]  /*2bc0*/  BSYNC.RECONVERGENT B1 ;  /* 0x0000000000017941 */ /* 0x000fea0003800200 */
.L_x_196:
[----:B------:R-:W-:-:S07]  /*2bd0*/  VIADD R3, R3, 0x4 ;  /* 0x0000000403037836 */ /* 0x000fce0000000000 */
.L_x_189:
[----:B------:R-:W-:-:S09]  /*2be0*/  UISETP.NE.AND UP0, UPT, UR25, URZ, UPT ;  /* 0x000000ff1900728c */ /* 0x000fd2000bf05270 */
[----:B------:R-:W-:Y:S05]  /*2bf0*/  BRA.U !UP0, `(.L_x_136) ;  /* 0x00000001089c7547 */ /* 0x000fea000b800000 */
[----:B------:R-:W-:-:S13]  /*2c00*/  ISETP.NE.AND P0, PT, R5, RZ, PT ;  /* 0x000000ff0500720c */ /* 0x000fda0003f05270 */
[----:B------:R-:W-:Y:S05]  /*2c10*/  @!P0 BRA `(.L_x_198) ;  /* 0x0000000000648947 */ /* 0x000fea0003800000 */
[----:B01234-:R-:W-:Y:S01]  /*2c20*/  LEA R6, R3, R0, 0xa ;  /* 0x0000000003067211 */ /* 0x01ffe200078e50ff */
[----:B------:R-:W-:Y:S04]  /*2c30*/  BSSY.RECONVERGENT B1, `(.L_x_199) ;  /* 0x000000c000017945 */ /* 0x000fe80003800200 */
[----:B------:R-:W0:Y:S04]  /*2c40*/  LDS R2, [R6+0x200] ;  /* 0x0002000006027984 */ /* 0x000e280000000800 */
[----:B------:R-:W1:Y:S01]  /*2c50*/  LDS R5, [R6+0x600] ;  /* 0x0006000006057984 */ /* 0x000e620000000800 */
[----:B0-----:R-:W-:-:S02]  /*2c60*/  ISETP.NE.AND P0, PT, R2, RZ, PT ;  /* 0x000000ff0200720c */ /* 0x001fc40003f05270 */
[----:B-1----:R-:W-:-:S11]  /*2c70*/  ISETP.NE.AND P1, PT, R5, RZ, PT ;  /* 0x000000ff0500720c */ /* 0x002fd60003f25270 */
[----:B------:R-:W-:Y:S05]  /*2c80*/  @!P0 BRA `(.L_x_200) ;  /* 0x0000000000188947 */ /* 0x000fea0003800000 */
[----:B------:R-:W0:Y:S01]  /*2c90*/  LDC.64 R6, c[0x0][0x380] ;  /* 0x0000e000ff067b82 */ /* 0x000e220000000a00 */
[----:B------:R-:W-:-:S04]  /*2ca0*/  IMAD R9, R3, 0x100, R4 ;  /* 0x0000010003097824 */ /* 0x000fc800078e0204 */
[----:B0-----:R-:W-:-:S04]  /*2cb0*/  IMAD.WIDE.U32 R8, R9, 0x8, R6 ;  /* 0x0000000809087825 */ /* 0x001fc800078e0006 */
[----:B------:R-:W-:Y:S02]  /*2cc0*/  IMAD.MOV.U32 R6, RZ, RZ, R2 ;  /* 0x000000ffff067224 */ /* 0x000fe400078e0002 */
[----:B------:R-:W-:-:S05]  /*2cd0*/  IMAD.MOV.U32 R7, RZ, RZ, RZ ;  /* 0x000000ffff077224 */ /* 0x000fca00078e00ff */
[----:B------:R0:W-:Y:S02]  /*2ce0*/  REDG.E.ADD.64.STRONG.GPU desc[UR20][R8.64+0x400], R6 ;  /* 0x000400060800798e */ /* 0x0001e4000c12e514 */
.L_x_200:
[----:B------:R-:W-:Y:S05]  /*2cf0*/  BSYNC.RECONVERGENT B1 ;  /* 0x0000000000017941 */ /* 0x000fea0003800200 */
.L_x_199:
[----:B------:R-:W-:Y:S04]  /*2d00*/  BSSY.RECONVERGENT B1, `(.L_x_201) ;  /* 0x0000009000017945 */ /* 0x000fe80003800200 */
[----:B------:R-:W-:Y:S05]  /*2d10*/  @!P1 BRA `(.L_x_202) ;  /* 0x00000000001c9947 */ /* 0x000fea0003800000 */
[----:B0-----:R-:W0:Y:S01]  /*2d20*/  LDC.64 R6, c[0x0][0x380] ;  /* 0x0000e000ff067b82 */ /* 0x001e220000000a00 */
[----:B------:R-:W-:-:S04]  /*2d30*/  IMAD R2, R3, 0x100, R4 ;  /* 0x0000010003027824 */ /* 0x000fc800078e0204 */
[----:B------:R-:W-:-:S04]  /*2d40*/  VIADD R9, R2, 0x100 ;  /* 0x0000010002097836 */ /* 0x000fc80000000000 */
[----:B0-----:R-:W-:-:S04]  /*2d50*/  IMAD.WIDE.U32 R8, R9, 0x8, R6 ;  /* 0x0000000809087825 */ /* 0x001fc800078e0006 */
[----:B------:R-:W-:Y:S02]  /*2d60*/  HFMA2 R7, -RZ, RZ, 0, 0 ;  /* 0x00000000ff077431 */ /* 0x000fe400000001ff */
[----:B------:R-:W-:-:S05]  /*2d70*/  IMAD.MOV.U32 R6, RZ, RZ, R5 ;  /* 0x000000ffff067224 */ /* 0x000fca00078e0005 */
[----:B------:R1:W-:Y:S02]  /*2d80*/  REDG.E.ADD.64.STRONG.GPU desc[UR20][R8.64+0x400], R6 ;  /* 0x000400060800798e */ /* 0x0003e4000c12e514 */
.L_x_202:
[----:B------:R-:W-:Y:S05]  /*2d90*/  BSYNC.RECONVERGENT B1 ;  /* 0x0000000000017941 */ /* 0x000fea0003800200 */
.L_x_201:
[----:B------:R-:W-:-:S07]  /*2da0*/  VIADD R3, R3, 0x2 ;  /* 0x0000000203037836 */ /* 0x000fce0000000000 */
.L_x_198:
[----:B------:R-:W-:-:S09]  /*2db0*/  UISETP.NE.AND UP0, UPT, UR9, URZ, UPT ;  /* 0x000000ff0900728c */ /* 0x000fd2000bf05270 */
[----:B------:R-:W-:Y:S05]  /*2dc0*/  BRA.U !UP0, `(.L_x_136) ;  /* 0x0000000108287547 */ /* 0x000fea000b800000 */
[----:B------:R-:W-:-:S05]  /*2dd0*/  IMAD R2, R3, 0x400, R0 ;  /* 0x0000040003027824 */ /* 0x000fca00078e0200 */
[----:B------:R-:W5:Y:S02]  /*2de0*/  LDS R5, [R2+0x200] ;  /* 0x0002000002057984 */ /* 0x000f640000000800 */
[----:B-----5:R-:W-:-:S13]  /*2df0*/  ISETP.NE.AND P0, PT, R5, RZ, PT ;  /* 0x000000ff0500720c */ /* 0x020fda0003f05270 */
[----:B------:R-:W-:Y:S05]  /*2e00*/  @!P0 BRA `(.L_x_136) ;  /* 0x0000000000188947 */ /* 0x000fea0003800000 */
[----:B01234-:R-:W0:Y:S01]  /*2e10*/  LDC.64 R6, c[0x0][0x380] ;  /* 0x0000e000ff067b82 */ /* 0x01fe220000000a00 */
[----:B------:R-:W-:-:S04]  /*2e20*/  IMAD R3, R3, 0x100, R4 ;  /* 0x0000010003037824 */ /* 0x000fc800078e0204 */
[----:B0-----:R-:W-:-:S04]  /*2e30*/  IMAD.WIDE.U32 R2, R3, 0x8, R6 ;  /* 0x0000000803027825 */ /* 0x001fc800078e0006 */
[----:B------:R-:W-:Y:S02]  /*2e40*/  IMAD.MOV.U32 R6, RZ, RZ, R5 ;  /* 0x000000ffff067224 */ /* 0x000fe400078e0005 */
[----:B------:R-:W-:-:S05]  /*2e50*/  IMAD.MOV.U32 R7, RZ, RZ, RZ ;  /* 0x000000ffff077224 */ /* 0x000fca00078e00ff */
[----:B------:R0:W-:Y:S02]  /*2e60*/  REDG.E.ADD.64.STRONG.GPU desc[UR20][R2.64+0x400], R6 ;  /* 0x000400060200798e */ /* 0x0001e4000c12e514 */
.L_x_136:
[----:B------:R-:W-:Y:S05]  /*2e70*/  BSYNC.RECONVERGENT B0 ;  /* 0x0000000000007941 */ /* 0x000fea0003800200 */
.L_x_135:
[----:B------:R-:W-:Y:S01]  /*2e80*/  BAR.SYNC.DEFER_BLOCKING 0x0 ;  /* 0x0000000000007b1d */ /* 0x000fe20000010000 */
[----:B------:R-:W-:-:S04]  /*2e90*/  UIADD3 UR6, UP0, UPT, UR6, 0x1, URZ ;  /* 0x0000000106067890 */ /* 0x000fc8000ff1e0ff */
[----:B------:R-:W-:Y:S02]  /*2ea0*/  UIADD3.X UR7, UPT, UPT, URZ, UR7, URZ, UP0, !UPT ;  /* 0x00000007ff077290 */ /* 0x000fe400087fe4ff */
[----:B------:R-:W-:-:S04]  /*2eb0*/  UISETP.NE.U32.AND UP0, UPT, UR6, UR11, UPT ;  /* 0x0000000b0600728c */ /* 0x000fc8000bf05070 */
[----:B------:R-:W-:-:S09]  /*2ec0*/  UISETP.NE.AND.EX UP0, UPT, UR7, UR12, UPT, UP0 ;  /* 0x0000000c0700728c */ /* 0x000fd2000bf05300 */
[----:B------:R-:W-:Y:S05]  /*2ed0*/  BRA.U UP0, `(.L_x_203) ;  /* 0xffffffd100f07547 */ /* 0x000fea000b83ffff */
[----:B------:R-:W-:Y:S05]  /*2ee0*/  EXIT ;  /* 0x000000000000794d */ /* 0x000fea0003800000 */
.L_x_204:
        /* <DEDUP_REMOVED lines=9> */
.L_x_436:


//--------------------- .text._ZN3cub18CUB_300001_SM_10006detail10radix_sort31DeviceRadixSortSingleTileKernelINS1_5radix10policy_hubIiNS0_8NullTypeEyE10Policy1000ELNS0_9SortOrderE1EiS6_yNS1_21identity_decomposer_tEEEvPKT1_PSB_PKT2_PSF_T3_iiT4_ --------------------------
	.section	.text._ZN3cub18CUB_300001_SM_10006detail10radix_sort31DeviceRadixSortSingleTileKernelINS1_5radix10policy_hubIiNS0_8NullTypeEyE10Policy1000ELNS0_9SortOrderE1EiS6_yNS1_21identity_decomposer_tEEEvPKT1_PSB_PKT2_PSF_T3_iiT4_,"ax",@progbits
	.align	128
        .global         _ZN3cub18CUB_300001_SM_10006detail10radix_sort31DeviceRadixSortSingleTileKernelINS1_5radix10policy_hubIiNS0_8NullTypeEyE10Policy1000ELNS0_9SortOrderE1EiS6_yNS1_21identity_decomposer_tEEEvPKT1_PSB_PKT2_PSF_T3_iiT4_
        .type           _ZN3cub18CUB_300001_SM_10006detail10radix_sort31DeviceRadixSortSingleTileKernelINS1_5radix10policy_hubIiNS0_8NullTypeEyE10Policy1000ELNS0_9SortOrderE1EiS6_yNS1_21identity_decomposer_tEEEvPKT1_PSB_PKT2_PSF_T3_iiT4_,@function
        .size           _ZN3cub18CUB_300001_SM_10006detail10radix_sort31DeviceRadixSortSingleTileKernelINS1_5radix10policy_hubIiNS0_8NullTypeEyE10Policy1000ELNS0_9SortOrderE1EiS6_yNS1_21identity_decomposer_tEEEvPKT1_PSB_PKT2_PSF_T3_iiT4_,(.L_x_437 - _ZN3cub18CUB_300001_SM_10006detail10radix_sort31DeviceRadixSortSingleTileKernelINS1_5radix10policy_hubIiNS0_8NullTypeEyE10Policy1000ELNS0_9SortOrderE1EiS6_yNS1_21identity_decomposer_tEEEvPKT1_PSB_PKT2_PSF_T3_iiT4_)
        .other          _ZN3cub18CUB_300001_SM_10006detail10radix_sort31DeviceRadixSortSingleTileKernelINS1_5radix10policy_hubIiNS0_8NullTypeEyE10Policy1000ELNS0_9SortOrderE1EiS6_yNS1_21identity_decomposer_tEEEvPKT1_PSB_PKT2_PSF_T3_iiT4_,@"STO_CUDA_ENTRY STV_DEFAULT"
_ZN3cub18CUB_300001_SM_10006detail10radix_sort31DeviceRadixSortSingleTileKernelINS1_5radix10policy_hubIiNS0_8NullTypeEyE10Policy1000ELNS0_9SortOrderE1EiS6_yNS1_21identity_decomposer_tEEEvPKT1_PSB_PKT2_PSF_T3_iiT4_:
.text._ZN3cub18CUB_300001_SM_10006detail10radix_sort31DeviceRadixSortSingleTileKernelINS1_5radix10policy_hubIiNS0_8NullTypeEyE10Policy1000ELNS0_9SortOrderE1EiS6_yNS1_21identity_decomposer_tEEEvPKT1_PSB_PKT2_PSF_T3_iiT4_:
[----:B------:R-:W-:Y:S01]  /*0000*/  LDC R1, c[0x0][0x37c] ;  /* 0x0000df00ff017b82 */ /* 0x000fe20000000800 */
[----:B------:R-:W0:Y:S01]  /*0010*/  S2R R0, SR_TID.X ;  /* 0x0000000000007919 */ /* 0x000e220000002100 */
[----:B------:R-:W1:Y:S06]  /*0020*/  LDCU UR4, c[0x0][0x3a0] ;  /* 0x00007400ff0477ac */ /* 0x000e6c0008000800 */
[----:B------:R-:W2:Y:S01]  /*0030*/  LDC.64 R4, c[0x0][0x380] ;  /* 0x0000e000ff047b82 */ /* 0x000ea20000000a00 */
[----:B------:R-:W3:Y:S01]  /*0040*/  LDCU.64 UR8, c[0x0][0x358] ;  /* 0x00006b00ff0877ac */ /* 0x000ee20008000a00 */
[----:B------:R-:W-:Y:S01]  /*0050*/  IMAD.MOV.U32 R14, RZ, RZ, RZ ;  /* 0x000000ffff0e7224 */ /* 0x000fe200078e00ff */
[----:B------:R-:W-:-:S05]  /*0060*/  CS2R R20, SRZ ;  /* 0x0000000000147805 */ /* 0x000fca000001ff00 */
[----:B------:R-:W4:Y:S01]  /*0070*/  S2UR UR6, SR_CgaCtaId ;  /* 0x00000000000679c3 */ /* 0x000f220000008800 */
[----:B------:R-:W2:Y:S01]  /*0080*/  S2R R23, SR_LANEID ;  /* 0x0000000000177919 */ /* 0x000ea20000000000 */
[----:B------:R-:W-:Y:S01]  /*0090*/  CS2R R26, SRZ ;  /* 0x00000000001a7805 */ /* 0x000fe2000001ff00 */
[----:B------:R-:W1:Y:S01]  /*00a0*/  LDCU UR10, c[0x0][0x3ac] ;  /* 0x00007580ff0a77ac */ /* 0x000e620008000800 */
[----:B0-----:R-:W-:-:S04]  /*00b0*/  IMAD R7, R0, 0x13, RZ ;  /* 0x0000001300077824 */ /* 0x001fc800078e02ff */
[C---:B------:R-:W-:Y:S01]  /*00c0*/  VIADD R2, R7.reuse, 0x1 ;  /* 0x0000000107027836 */ /* 0x040fe20000000000 */
[C---:B-1----:R-:W-:Y:S01]  /*00d0*/  ISETP.GE.AND P1, PT, R7.reuse, UR4, PT ;  /* 0x0000000407007c0c */ /* 0x042fe2000bf26270 */
[----:B--2---:R-:W-:-:S03]  /*00e0*/  IMAD.WIDE.U32 R4, R7, 0x4, R4 ;  /* 0x0000000407047825 */ /* 0x004fc600078e0004 */
[----:B------:R-:W-:Y:S01]  /*00f0*/  ISETP.GE.AND P2, PT, R2, UR4, PT ;  /* 0x0000000402007c0c */ /* 0x000fe2000bf46270 */
[C---:B------:R-:W-:Y:S02]  /*0100*/  VIADD R2, R7.reuse, 0x2 ;  /* 0x0000000207027836 */ /* 0x040fe40000000000 */
[----:B------:R-:W-:-:S03]  /*0110*/  VIADD R3, R7, 0x3 ;  /* 0x0000000307037836 */ /* 0x000fc60000000000 */
[----:B------:R-:W-:Y:S01]  /*0120*/  ISETP.GE.AND P3, PT, R2, UR4, PT ;  /* 0x0000000402007c0c */ /* 0x000fe2000bf66270 */
[----:B------:R-:W-:Y:S01]  /*0130*/  VIADD R2, R7, 0x4 ;  /* 0x0000000407027836 */ /* 0x000fe20000000000 */
[----:B------:R-:W-:Y:S01]  /*0140*/  ISETP.GE.AND P4, PT, R3, UR4, PT ;  /* 0x0000000403007c0c */ /* 0x000fe2000bf86270 */
[----:B---3--:R-:W2:Y:S03]  /*0150*/  @!P1 LDG.E R12, desc[UR8][R4.64] ;  /* 0x00000008040c9981 */ /* 0x008ea6000c1e1900 */
[----:B------:R-:W-:Y:S01]  /*0160*/  ISETP.GE.AND P5, PT, R2, UR4, PT ;  /* 0x0000000402007c0c */ /* 0x000fe2000bfa6270 */
[----:B------:R-:W3:Y:S06]  /*0170*/  @!P2 LDG.E R6, desc[UR8][R4.64+0x4] ;  /* 0x000004080406a981 */ /* 0x000eec000c1e1900 */
[----:B------:R-:W5:Y:S04]  /*0180*/  @!P3 LDG.E R8, desc[UR8][R4.64+0x8] ;  /* 0x000008080408b981 */ /* 0x000f68000c1e1900 */
[----:B------:R-:W4:Y:S04]  /*0190*/  @!P4 LDG.E R9, desc[UR8][R4.64+0xc] ;  /* 0x00000c080409c981 */ /* 0x000f28000c1e1900 */
[----:B------:R-:W4:Y:S01]  /*01a0*/  @!P5 LDG.E R10, desc[UR8][R4.64+0x10] ;  /* 0x00001008040ad981 */ /* 0x000f22000c1e1900 */
[----:B------:R-:W-:-:S02]  /*01b0*/  VIADD R2, R7, 0x5 ;  /* 0x0000000507027836 */ /* 0x000fc40000000000 */
[C---:B------:R-:W-:Y:S02]  /*01c0*/  VIADD R3, R7.reuse, 0x6 ;  /* 0x0000000607037836 */ /* 0x040fe40000000000 */
[----:B------:R-:W-:Y:S01]  /*01d0*/  VIADD R11, R7, 0x7 ;  /* 0x00000007070b7836 */ /* 0x000fe20000000000 */
[----:B------:R-:W-:Y:S02]  /*01e0*/  ISETP.GE.AND P6, PT, R2, UR4, PT ;  /* 0x0000000402007c0c */ /* 0x000fe4000bfc6270 */
[----:B------:R-:W-:Y:S02]  /*01f0*/  ISETP.GE.AND P0, PT, R3, UR4, PT ;  /* 0x0000000403007c0c */ /* 0x000fe4000bf06270 */
[----:B------:R-:W-:Y:S01]  /*0200*/  CS2R R2, SRZ ;  /* 0x0000000000027805 */ /* 0x000fe2000001ff00 */
[----:B------:R-:W-:-:S08]  /*0210*/  VIADD R15, R7, 0xb ;  /* 0x0000000b070f7836 */ /* 0x000fd00000000000 */
[----:B------:R-:W4:Y:S01]  /*0220*/  @!P6 LDG.E R17, desc[UR8][R4.64+0x14] ;  /* 0x000014080411e981 */ /* 0x000f22000c1e1900 */
[----:B--2---:R-:W-:Y:S02]  /*0230*/  @!P1 LOP3.LUT R2, R12, 0x80000000, RZ, 0x3c, !PT ;  /* 0x800000000c029812 */ /* 0x004fe400078e3cff */
[----:B------:R-:W-:Y:S02]  /*0240*/  CS2R R12, SRZ ;  /* 0x00000000000c7805 */ /* 0x000fe4000001ff00 */
[----:B------:R-:W-:Y:S01]  /*0250*/  ISETP.GE.AND P1, PT, R11, UR4, PT ;  /* 0x000000040b007c0c */ /* 0x000fe2000bf26270 */
[C---:B------:R-:W-:Y:S01]  /*0260*/  VIADD R11, R7.reuse, 0x8 ;  /* 0x00000008070b7836 */ /* 0x040fe20000000000 */
[----:B---3--:R-:W-:Y:S01]  /*0270*/  @!P2 LOP3.LUT R3, R6, 0x80000000, RZ, 0x3c, !PT ;  /* 0x800000000603a812 */ /* 0x008fe200078e3cff */
[----:B------:R-:W-:-:S03]  /*0280*/  VIADD R6, R7, 0x9 ;  /* 0x0000000907067836 */ /* 0x000fc60000000000 */
[----:B------:R-:W-:Y:S01]  /*0290*/  ISETP.GE.AND P2, PT, R11, UR4, PT ;  /* 0x000000040b007c0c */ /* 0x000fe2000bf46270 */
[----:B------:R-:W-:Y:S01]  /*02a0*/  VIADD R11, R7, 0xa ;  /* 0x0000000a070b7836 */ /* 0x000fe20000000000 */
[----:B-----5:R-:W-:Y:S02]  /*02b0*/  @!P3 LOP3.LUT R12, R8, 0x80000000, RZ, 0x3c, !PT ;  /* 0x80000000080cb812 */ /* 0x020fe400078e3cff */
[----:B------:R-:W-:Y:S02]  /*02c0*/  ISETP.GE.AND P3, PT, R6, UR4, PT ;  /* 0x0000000406007c0c */ /* 0x000fe4000bf66270 */
[----:B----4-:R-:W-:Y:S01]  /*02d0*/  @!P4 LOP3.LUT R13, R9, 0x80000000, RZ, 0x3c, !PT ;  /* 0x80000000090dc812 */ /* 0x010fe200078e3cff */
[----:B------:R-:W2:Y:S01]  /*02e0*/  @!P0 LDG.E R6, desc[UR8][R4.64+0x18] ;  /* 0x0000180804068981 */ /* 0x000ea2000c1e1900 */
[----:B------:R-:W-:Y:S02]  /*02f0*/  ISETP.GE.AND P4, PT, R11, UR4, PT ;  /* 0x000000040b007c0c */ /* 0x000fe4000bf86270 */
[----:B------:R-:W-:Y:S01]  /*0300*/  @!P5 LOP3.LUT R14, R10, 0x80000000, RZ, 0x3c, !PT ;  /* 0x800000000a0ed812 */ /* 0x000fe200078e3cff */
[----:B------:R-:W3:Y:S01]  /*0310*/  @!P1 LDG.E R8, desc[UR8][R4.64+0x1c] ;  /* 0x00001c0804089981 */ /* 0x000ee2000c1e1900 */
[----:B------:R-:W-:-:S03]  /*0320*/  ISETP.GE.AND P5, PT, R15, UR4, PT ;  /* 0x000000040f007c0c */ /* 0x000fc6000bfa6270 */
[----:B------:R-:W4:Y:S04]  /*0330*/  @!P2 LDG.E R9, desc[UR8][R4.64+0x20] ;  /* 0x000020080409a981 */ /* 0x000f28000c1e1900 */
[----:B------:R-:W5:Y:S04]  /*0340*/  @!P3 LDG.E R10, desc[UR8][R4.64+0x24] ;  /* 0x00002408040ab981 */ /* 0x000f68000c1e1900 */
[----:B------:R-:W5:Y:S04]  /*0350*/  @!P4 LDG.E R11, desc[UR8][R4.64+0x28] ;  /* 0x00002808040bc981 */ /* 0x000f68000c1e1900 */
[----:B------:R-:W5:Y:S01]  /*0360*/  @!P5 LDG.E R22, desc[UR8][R4.64+0x2c] ;  /* 0x00002c080416d981 */ /* 0x000f62000c1e1900 */
[----:B------:R-:W-:-:S02]  /*0370*/  VIADD R16, R7, 0xc ;  /* 0x0000000c07107836 */ /* 0x000fc40000000000 */
[----:B------:R-:W-:Y:S01]  /*0380*/  IMAD.MOV.U32 R15, RZ, RZ, RZ ;  /* 0x000000ffff0f7224 */ /* 0x000fe200078e00ff */
[----:B------:R-:W-:Y:S01]  /*0390*/  @!P6 LOP3.LUT R15, R17, 0x80000000, RZ, 0x3c, !PT ;  /* 0x80000000110fe812 */ /* 0x000fe200078e3cff */
[C---:B------:R-:W-:Y:S01]  /*03a0*/  VIADD R18, R7.reuse, 0xd ;  /* 0x0000000d07127836 */ /* 0x040fe20000000000 */
[----:B------:R-:W-:Y:S01]  /*03b0*/  ISETP.GE.AND P6, PT, R16, UR4, PT ;  /* 0x0000000410007c0c */ /* 0x000fe2000bfc6270 */
[----:B------:R-:W-:Y:S01]  /*03c0*/  VIADD R19, R7, 0xe ;  /* 0x0000000e07137836 */ /* 0x000fe20000000000 */
[----:B------:R-:W-:-:S11]  /*03d0*/  CS2R R16, SRZ ;  /* 0x0000000000107805 */ /* 0x000fd6000001ff00 */
[----:B------:R-:W5:Y:S01]  /*03e0*/  @!P6 LDG.E R24, desc[UR8][R4.64+0x30] ;  /* 0x000030080418e981 */ /* 0x000f62000c1e1900 */
[----:B--2---:R-:W-:Y:S01]  /*03f0*/  @!P0 LOP3.LUT R16, R6, 0x80000000, RZ, 0x3c, !PT ;  /* 0x8000000006108812 */ /* 0x004fe200078e3cff */
[----:B------:R-:W-:Y:S01]  /*0400*/  VIADD R6, R7, 0xf ;  /* 0x0000000f07067836 */ /* 0x000fe20000000000 */
[----:B------:R-:W-:Y:S02]  /*0410*/  ISETP.GE.AND P0, PT, R18, UR4, PT ;  /* 0x0000000412007c0c */ /* 0x000fe4000bf06270 */
[----:B---3--:R-:W-:Y:S02]  /*0420*/  @!P1 LOP3.LUT R17, R8, 0x80000000, RZ, 0x3c, !PT ;  /* 0x8000000008119812 */ /* 0x008fe400078e3cff */
[----:B------:R-:W-:Y:S02]  /*0430*/  ISETP.GE.AND P1, PT, R19, UR4, PT ;  /* 0x0000000413007c0c */ /* 0x000fe4000bf26270 */
[----:B------:R-:W-:Y:S02]  /*0440*/  CS2R R18, SRZ ;  /* 0x0000000000127805 */ /* 0x000fe4000001ff00 */
[----:B----4-:R-:W-:Y:S01]  /*0450*/  @!P2 LOP3.LUT R18, R9, 0x80000000, RZ, 0x3c, !PT ;  /* 0x800000000912a812 */ /* 0x010fe200078e3cff */
[C---:B------:R-:W-:Y:S01]  /*0460*/  VIADD R8, R7.reuse, 0x10 ;  /* 0x0000001007087836 */ /* 0x040fe20000000000 */
[----:B------:R-:W-:Y:S01]  /*0470*/  ISETP.GE.AND P2, PT, R6, UR4, PT ;  /* 0x0000000406007c0c */ /* 0x000fe2000bf46270 */
[----:B------:R-:W-:-:S02]  /*0480*/  VIADD R6, R7, 0x11 ;  /* 0x0000001107067836 */ /* 0x000fc40000000000 */
[----:B------:R-:W-:Y:S01]  /*0490*/  VIADD R7, R7, 0x12 ;  /* 0x0000001207077836 */ /* 0x000fe20000000000 */
[----:B-----5:R-:W-:Y:S02]  /*04a0*/  @!P3 LOP3.LUT R19, R10, 0x80000000, RZ, 0x3c, !PT ;  /* 0x800000000a13b812 */ /* 0x020fe400078e3cff */
[----:B------:R-:W-:Y:S02]  /*04b0*/  @!P4 LOP3.LUT R20, R11, 0x80000000, RZ, 0x3c, !PT ;  /* 0x800000000b14c812 */ /* 0x000fe400078e3cff */
[----:B------:R-:W-:Y:S02]  /*04c0*/  ISETP.GE.AND P3, PT, R8, UR4, PT ;  /* 0x0000000408007c0c */ /* 0x000fe4000bf66270 */
[----:B------:R-:W-:Y:S02]  /*04d0*/  @!P5 LOP3.LUT R21, R22, 0x80000000, RZ, 0x3c, !PT ;  /* 0x800000001615d812 */ /* 0x000fe400078e3cff */
[----:B------:R-:W-:Y:S01]  /*04e0*/  ISETP.GE.AND P4, PT, R6, UR4, PT ;  /* 0x0000000406007c0c */ /* 0x000fe2000bf86270 */
[----:B------:R-:W2:Y:S01]  /*04f0*/  @!P2 LDG.E R8, desc[UR8][R4.64+0x3c] ;  /* 0x00003c080408a981 */ /* 0x000ea2000c1e1900 */
[----:B------:R-:W-:Y:S01]  /*0500*/  ISETP.GE.AND P5, PT, R7, UR4, PT ;  /* 0x0000000407007c0c */ /* 0x000fe2000bfa6270 */
[----:B------:R-:W0:Y:S02]  /*0510*/  LDCU.64 UR4, c[0x0][0x3a8] ;  /* 0x00007500ff0477ac */ /* 0x000e240008000a00 */
[----:B------:R-:W3:Y:S04]  /*0520*/  @!P0 LDG.E R6, desc[UR8][R4.64+0x34] ;  /* 0x0000340804068981 */ /* 0x000ee8000c1e1900 */
[----:B------:R-:W4:Y:S04]  /*0530*/  @!P1 LDG.E R7, desc[UR8][R4.64+0x38] ;  /* 0x0000380804079981 */ /* 0x000f28000c1e1900 */
[----:B------:R-:W5:Y:S04]  /*0540*/  @!P3 LDG.E R9, desc[UR8][R4.64+0x40] ;  /* 0x000040080409b981 */ /* 0x000f68000c1e1900 */
[----:B------:R-:W5:Y:S04]  /*0550*/  @!P4 LDG.E R10, desc[UR8][R4.64+0x44] ;  /* 0x00004408040ac981 */ /* 0x000f68000c1e1900 */
[----:B------:R-:W5:Y:S01]  /*0560*/  @!P5 LDG.E R11, desc[UR8][R4.64+0x48] ;  /* 0x00004808040bd981 */ /* 0x000f62000c1e1900 */
[----:B0-----:R-:W-:-:S02]  /*0570*/  UIADD3 UR7, UPT, UPT, UR4, 0x6, URZ ;  /* 0x0000000604077890 */ /* 0x001fc4000fffe0ff */
[----:B------:R-:W-:-:S03]  /*0580*/  UIADD3 UR5, UPT, UPT, -UR4, UR5, URZ ;  /* 0x0000000504057290 */ /* 0x000fc6000fffe1ff */
[----:B------:R-:W-:Y:S02]  /*0590*/  UMOV UR4, 0x400 ;  /* 0x0000040000047882 */ /* 0x000fe40000000000 */
[----:B------:R-:W-:Y:S01]  /*05a0*/  ULEA UR4, UR6, UR4, 0x18 ;  /* 0x0000000406047291 */ /* 0x000fe2000f8ec0ff */
[----:B------:R-:W-:-:S05]  /*05b0*/  IMAD.MOV.U32 R22, RZ, RZ, RZ ;  /* 0x000000ffff167224 */ /* 0x000fca00078e00ff */
[----:B------:R-:W-:Y:S02]  /*05c0*/  LEA R29, R0, UR4, 0x2 ;  /* 0x00000004001d7c11 */ /* 0x000fe4000f8e10ff */
[----:B------:R-:W-:Y:S02]  /*05d0*/  SHF.R.U32.HI R105, RZ, 0x5, R0 ;  /* 0x00000005ff697819 */ /* 0x000fe40000011600 */
[----:B------:R-:W-:Y:S01]  /*05e0*/  @!P6 LOP3.LUT R22, R24, 0x80000000, RZ, 0x3c, !PT ;  /* 0x800000001816e812 */ /* 0x000fe200078e3cff */
[C---:B------:R-:W-:Y:S01]  /*05f0*/  IMAD R31, R0.reuse, 0x80, R29 ;  /* 0x00000080001f7824 */ /* 0x040fe200078e021d */
[----:B------:R-:W-:Y:S01]  /*0600*/  CS2R R24, SRZ ;  /* 0x0000000000187805 */ /* 0x000fe2000001ff00 */
[----:B------:R-:W-:Y:S01]  /*0610*/  IMAD.MOV.U32 R28, RZ, RZ, RZ ;  /* 0x000000ffff1c7224 */ /* 0x000fe200078e00ff */
[----:B------:R-:W-:Y:S01]  /*0620*/  LEA R32, R105, UR4, 0x2 ;  /* 0x0000000469207c11 */ /* 0x000fe2000f8e10ff */
[----:B------:R-:W-:Y:S02]  /*0630*/  IMAD.MOV.U32 R30, RZ, RZ, RZ ;  /* 0x000000ffff1e7224 */ /* 0x000fe400078e00ff */
[----:B------:R-:W-:Y:S01]  /*0640*/  IMAD R33, R0, -0x38, R31 ;  /* 0xffffffc800217824 */ /* 0x000fe200078e021f */
[----:B------:R-:W-:Y:S01]  /*0650*/  BAR.SYNC.DEFER_BLOCKING 0x0 ;  /* 0x0000000000007b1d */ /* 0x000fe20000010000 */
[----:B--2---:R-:W-:-:S02]  /*0660*/  @!P2 LOP3.LUT R26, R8, 0x80000000, RZ, 0x3c, !PT ;  /* 0x80000000081aa812 */ /* 0x004fc400078e3cff */
[----:B---3--:R-:W-:Y:S02]  /*0670*/  @!P0 LOP3.LUT R24, R6, 0x80000000, RZ, 0x3c, !PT ;  /* 0x8000000006188812 */ /* 0x008fe400078e3cff */
[----:B----4-:R-:W-:Y:S02]  /*0680*/  @!P1 LOP3.LUT R25, R7, 0x80000000, RZ, 0x3c, !PT ;  /* 0x8000000007199812 */ /* 0x010fe400078e3cff */
[----:B-----5:R-:W-:Y:S02]  /*0690*/  @!P3 LOP3.LUT R27, R9, 0x80000000, RZ, 0x3c, !PT ;  /* 0x80000000091bb812 */ /* 0x020fe400078e3cff */
[----:B------:R-:W-:Y:S02]  /*06a0*/  @!P4 LOP3.LUT R28, R10, 0x80000000, RZ, 0x3c, !PT ;  /* 0x800000000a1cc812 */ /* 0x000fe400078e3cff */
[----:B------:R-:W-:-:S07]  /*06b0*/  @!P5 LOP3.LUT R30, R11, 0x80000000, RZ, 0x3c, !PT ;  /* 0x800000000b1ed812 */ /* 0x000fce00078e3cff */
.L_x_206:
[----:B------:R-:W-:Y:S01]  /*06c0*/  UISETP.LT.AND UP0, UPT, UR5, 0x6, UPT ;  /* 0x000000060500788c */ /* 0x000fe2000bf01270 */
[----:B------:R-:W-:Y:S01]  /*06d0*/  STS [R29], RZ ;  /* 0x000000ff1d007388 */ /* 0x000fe20000000800 */
[----:B------:R-:W-:Y:S01]  /*06e0*/  UIADD3 UR6, UPT, UPT, UR7, -0x6, URZ ;  /* 0xfffffffa07067890 */ /* 0x000fe2000fffe0ff */
[----:B------:R-:W-:Y:S01]  /*06f0*/  ISETP.NE.AND P1, PT, R23, 0x1f, PT ;  /* 0x0000001f1700780c */ /* 0x000fe20003f25270 */
[----:B------:R-:W-:Y:S01]  /*0700*/  USEL UR4, UR5, 0x6, UP0 ;  /* 0x0000000605047887 */ /* 0x000fe20008000000 */
[----:B------:R-:W-:Y:S01]  /*0710*/  STS [R29+0x400], RZ ;  /* 0x000400ff1d007388 */ /* 0x000fe20000000800 */
[C---:B------:R-:W-:Y:S01]  /*0720*/  ISETP.NE.AND P2, PT, R105.reuse, 0x6, PT ;  /* 0x000000066900780c */ /* 0x040fe20003f45270 */
[----:B------:R-:W-:Y:S01]  /*0730*/  UISETP.GE.AND UP0, UPT, UR7, UR10, UPT ;  /* 0x0000000a0700728c */ /* 0x000fe2000bf06270 */
[----:B0-2---:R-:W-:Y:S01]  /*0740*/  SHF.R.U32.HI R4, RZ, UR6, R2 ;  /* 0x00000006ff047c19 */ /* 0x005fe20008011602 */
[----:B------:R-:W-:Y:S01]  /*0750*/  UBMSK UR4, URZ, UR4 ;  /* 0x00000004ff04729b */ /* 0x000fe20008000000 */
[----:B------:R-:W-:Y:S01]  /*0760*/  STS [R29+0x800], RZ ;  /* 0x000800ff1d007388 */ /* 0x000fe20000000800 */
[----:B------:R-:W-:-:S03]  /*0770*/  ISETP.NE.AND P3, PT, R105, 0x7, PT ;  /* 0x000000076900780c */ /* 0x000fc60003f65270 */
[----:B------:R-:W-:Y:S01]  /*0780*/  STS [R29+0xc00], RZ ;  /* 0x000c00ff1d007388 */ /* 0x000fe20000000800 */
[----:B------:R-:W-:-:S03]  /*0790*/  LOP3.LUT R4, R4, UR4, RZ, 0xc0, !PT ;  /* 0x0000000404047c12 */ /* 0x000fc6000f8ec0ff */
[----:B------:R-:W-:Y:S02]  /*07a0*/  STS [R29+0x1000], RZ ;  /* 0x001000ff1d007388 */ /* 0x000fe40000000800 */
[----:B------:R-:W-:Y:S01]  /*07b0*/  IMAD.SHL.U32 R5, R4, 0x400, RZ ;  /* 0x0000040004057824 */ /* 0x000fe200078e00ff */
[----:B------:R-:W-:Y:S01]  /*07c0*/  SHF.R.U32.HI R4, RZ, 0x4, R4 ;  /* 0x00000004ff047819 */ /* 0x000fe20000011604 */
[----:B------:R-:W-:Y:S03]  /*07d0*/  STS [R29+0x1400], RZ ;  /* 0x001400ff1d007388 */ /* 0x000fe60000000800 */
[----:B------:R-:W-:Y:S01]  /*07e0*/  LOP3.LUT R36, R5, 0x7c00, RZ, 0xc, !PT ;  /* 0x00007c0005247812 */ /* 0x000fe200078e0cff */
[----:B------:R-:W-:Y:S01]  /*07f0*/  STS [R29+0x1800], RZ ;  /* 0x001800ff1d007388 */ /* 0x000fe20000000800 */
[----:B------:R-:W-:-:S03]  /*0800*/  LOP3.LUT R4, R4, 0xffffffe, RZ, 0xc0, !PT ;  /* 0x0ffffffe04047812 */ /* 0x000fc600078ec0ff */
[----:B------:R-:W-:Y:S01]  /*0810*/  STS [R29+0x1c00], RZ ;  /* 0x001c00ff1d007388 */ /* 0x000fe20000000800 */
[----:B------:R-:W-:Y:S02]  /*0820*/  IADD3 R36, PT, PT, -R4, R29, R36 ;  /* 0x0000001d04247210 */ /* 0x000fe40007ffe124 */
[----:B------:R-:W-:Y:S01]  /*0830*/  SHF.R.U32.HI R4, RZ, UR6, R3 ;  /* 0x00000006ff047c19 */ /* 0x000fe20008011603 */
[----:B------:R-:W-:Y:S03]  /*0840*/  STS [R29+0x2000], RZ ;  /* 0x002000ff1d007388 */ /* 0x000fe60000000800 */
[----:B------:R-:W-:Y:S01]  /*0850*/  LOP3.LUT R4, R4, UR4, RZ, 0xc0, !PT ;  /* 0x0000000404047c12 */ /* 0x000fe2000f8ec0ff */
[----:B------:R-:W-:Y:S03]  /*0860*/  STS [R29+0x2400], RZ ;  /* 0x002400ff1d007388 */ /* 0x000fe60000000800 */
[----:B------:R-:W-:Y:S01]  /*0870*/  SHF.R.U32.HI R6, RZ, 0x4, R4 ;  /* 0x00000004ff067819 */ /* 0x000fe20000011604 */
[----:B------:R-:W-:Y:S01]  /*0880*/  STS [R29+0x2800], RZ ;  /* 0x002800ff1d007388 */ /* 0x000fe20000000800 */
[----:B------:R-:W-:-:S02]  /*0890*/  IMAD.SHL.U32 R5, R4, 0x400, RZ ;  /* 0x0000040004057824 */ /* 0x000fc400078e00ff */
[----:B------:R-:W-:Y:S01]  /*08a0*/  LOP3.LUT R6, R6, 0xffffffe, RZ, 0xc0, !PT ;  /* 0x0ffffffe06067812 */ /* 0x000fe200078ec0ff */
[----:B------:R-:W-:Y:S02]  /*08b0*/  STS [R29+0x2c00], RZ ;  /* 0x002c00ff1d007388 */ /* 0x000fe40000000800 */
[----:B------:R-:W-:Y:S02]  /*08c0*/  LOP3.LUT R4, R5, 0x7c00, RZ, 0xc, !PT ;  /* 0x00007c0005047812 */ /* 0x000fe400078e0cff */
[----:B------:R-:W-:Y:S02]  /*08d0*/  STS [R29+0x3000], RZ ;  /* 0x003000ff1d007388 */ /* 0x000fe40000000800 */
[----:B------:R-:W-:Y:S02]  /*08e0*/  IADD3 R37, PT, PT, -R6, R29, R4 ;  /* 0x0000001d06257210 */ /* 0x000fe40007ffe104 */
[----:B------:R-:W-:Y:S01]  /*08f0*/  STS [R29+0x3400], RZ ;  /* 0x003400ff1d007388 */ /* 0x000fe20000000800 */
[----:B------:R-:W-:-:S03]  /*0900*/  SHF.R.U32.HI R4, RZ, UR6, R12 ;  /* 0x00000006ff047c19 */ /* 0x000fc6000801160c */
        /* <DEDUP_REMOVED lines=10> */
[----:B------:R-:W-:-:S03]  /*09b0*/  IADD3 R39, PT, PT, -R39, R29, R6 ;  /* 0x0000001d27277210 */ /* 0x000fc60007ffe106 */
[----:B------:R-:W-:Y:S04]  /*09c0*/  STS [R29+0x4c00], RZ ;  /* 0x004c00ff1d007388 */ /* 0x000fe80000000800 */
        /* <DEDUP_REMOVED lines=13> */
[----:B------:R-:W0:Y:S02]  /*0aa0*/  LDS.U16 R34, [R36+0x2] ;  /* 0x0000020024227984 */ /* 0x000e240000000400 */
[----:B0-----:R-:W-:-:S05]  /*0ab0*/  VIADD R5, R34, 0x1 ;  /* 0x0000000122057836 */ /* 0x001fca0000000000 */
[----:B------:R0:W-:Y:S04]  /*0ac0*/  STS.U16 [R36+0x2], R5 ;  /* 0x0000020524007388 */ /* 0x0001e80000000400 */
[----:B------:R-:W1:Y:S01]  /*0ad0*/  LDS.U16 R38, [R37+0x2] ;  /* 0x0000020025267984 */ /* 0x000e620000000400 */
[----:B0-----:R-:W-:-:S04]  /*0ae0*/  SHF.R.U32.HI R5, RZ, UR6, R13 ;  /* 0x00000006ff057c19 */ /* 0x001fc8000801160d */
[----:B------:R-:W-:-:S05]  /*0af0*/  LOP3.LUT R5, R5, UR4, RZ, 0xc0, !PT ;  /* 0x0000000405057c12 */ /* 0x000fca000f8ec0ff */
[----:B------:R-:W-:Y:S01]  /*0b00*/  IMAD.SHL.U32 R6, R5, 0x400, RZ ;  /* 0x0000040005067824 */ /* 0x000fe200078e00ff */
[----:B------:R-:W-:-:S04]  /*0b10*/  SHF.R.U32.HI R5, RZ, 0x4, R5 ;  /* 0x00000004ff057819 */ /* 0x000fc80000011605 */
[----:B------:R-:W-:Y:S02]  /*0b20*/  LOP3.LUT R8, R6, 0x7c00, RZ, 0xc, !PT ;  /* 0x00007c0006087812 */ /* 0x000fe400078e0cff */
[----:B------:R-:W-:-:S04]  /*0b30*/  LOP3.LUT R5, R5, 0xffffffe, RZ, 0xc0, !PT ;  /* 0x0ffffffe05057812 */ /* 0x000fc800078ec0ff */
[----:B------:R-:W-:Y:S01]  /*0b40*/  IADD3 R41, PT, PT, -R5, R29, R8 ;  /* 0x0000001d05297210 */ /* 0x000fe20007ffe108 */
[----:B-1----:R-:W-:-:S05]  /*0b50*/  VIADD R4, R38, 0x1 ;  /* 0x0000000126047836 */ /* 0x002fca0000000000 */
[----:B------:R0:W-:Y:S04]  /*0b60*/  STS.U16 [R37+0x2], R4 ;  /* 0x0000020425007388 */ /* 0x0001e80000000400 */
[----:B------:R-:W1:Y:S01]  /*0b70*/  LDS.U16 R40, [R39+0x2] ;  /* 0x0000020027287984 */ /* 0x000e620000000400 */
[----:B0-----:R-:W-:-:S04]  /*0b80*/  SHF.R.U32.HI R4, RZ, UR6, R14 ;  /* 0x00000006ff047c19 */ /* 0x001fc8000801160e */
[----:B------:R-:W-:-:S05]  /*0b90*/  LOP3.LUT R4, R4, UR4, RZ, 0xc0, !PT ;  /* 0x0000000404047c12 */ /* 0x000fca000f8ec0ff */
[----:B------:R-:W-:Y:S01]  /*0ba0*/  IMAD.SHL.U32 R5, R4, 0x400, RZ ;  /* 0x0000040004057824 */ /* 0x000fe200078e00ff */
[----:B------:R-:W-:-:S04]  /*0bb0*/  SHF.R.U32.HI R4, RZ, 0x4, R4 ;  /* 0x00000004ff047819 */ /* 0x000fc80000011604 */
[----:B------:R-:W-:Y:S02]  /*0bc0*/  LOP3.LUT R8, R5, 0x7c00, RZ, 0xc, !PT ;  /* 0x00007c0005087812 */ /* 0x000fe400078e0cff */
[----:B------:R-:W-:Y:S02]  /*0bd0*/  LOP3.LUT R43, R4, 0xffffffe, RZ, 0xc0, !PT ;  /* 0x0ffffffe042b7812 */ /* 0x000fe400078ec0ff */
[----:B------:R-:W-:Y:S02]  /*0be0*/  SHF.R.U32.HI R5, RZ, UR6, R15 ;  /* 0x00000006ff057c19 */ /* 0x000fe4000801160f */
[----:B------:R-:W-:Y:S02]  /*0bf0*/  IADD3 R43, PT, PT, -R43, R29, R8 ;  /* 0x0000001d2b2b7210 */ /* 0x000fe40007ffe108 */
[----:B------:R-:W-:Y:S01]  /*0c00*/  LOP3.LUT R5, R5, UR4, RZ, 0xc0, !PT ;  /* 0x0000000405057c12 */ /* 0x000fe2000f8ec0ff */
[----:B-1----:R-:W-:-:S05]  /*0c10*/  VIADD R6, R40, 0x1 ;  /* 0x0000000128067836 */ /* 0x002fca0000000000 */
[----:B------:R0:W-:Y:S04]  /*0c20*/  STS.U16 [R39+0x2], R6 ;  /* 0x0000020627007388 */ /* 0x0001e80000000400 */
[----:B------:R-:W1:Y:S01]  /*0c30*/  LDS.U16 R42, [R41+0x2] ;  /* 0x00000200292a7984 */ /* 0x000e620000000400 */
[----:B0-----:R-:W-:Y:S01]  /*0c40*/  IMAD.SHL.U32 R6, R5, 0x400, RZ ;  /* 0x0000040005067824 */ /* 0x001fe200078e00ff */
        /* <DEDUP_REMOVED lines=127> */
[----:B0-----:R-:W-:Y:S01]  /*1440*/  SHF.R.U32.HI R4, RZ, UR6, R30 ;  /* 0x00000006ff047c19 */ /* 0x001fe2000801161e */
[----:B------:R-:W0:Y:S03]  /*1450*/  S2UR UR6, SR_CgaCtaId ;  /* 0x00000000000679c3 */ /* 0x000e260000008800 */
[----:B------:R-:W-:Y:S01]  /*1460*/  LOP3.LUT R4, R4, UR4, RZ, 0xc0, !PT ;  /* 0x0000000404047c12 */ /* 0x000fe2000f8ec0ff */
[----:B------:R-:W-:-:S04]  /*1470*/  UMOV UR4, 0x400 ;  /* 0x0000040000047882 */ /* 0x000fc80000000000 */
[----:B------:R-:W-:Y:S01]  /*1480*/  IMAD.SHL.U32 R5, R4, 0x400, RZ ;  /* 0x0000040004057824 */ /* 0x000fe200078e00ff */
[----:B------:R-:W-:-:S04]  /*1490*/  SHF.R.U32.HI R4, RZ, 0x4, R4 ;  /* 0x00000004ff047819 */ /* 0x000fc80000011604 */
[----:B------:R-:W-:Y:S02]  /*14a0*/  LOP3.LUT R8, R5, 0x7c00, RZ, 0xc, !PT ;  /* 0x00007c0005087812 */ /* 0x000fe400078e0cff */
[----:B------:R-:W-:-:S04]  /*14b0*/  LOP3.LUT R71, R4, 0xffffffe, RZ, 0xc0, !PT ;  /* 0x0ffffffe04477812 */ /* 0x000fc800078ec0ff */
[----:B------:R-:W-:Y:S01]  /*14c0*/  IADD3 R71, PT, PT, -R71, R29, R8 ;  /* 0x0000001d47477210 */ /* 0x000fe20007ffe108 */
[----:B0-----:R-:W-:Y:S01]  /*14d0*/  ULEA UR4, UR6, UR4, 0x18 ;  /* 0x0000000406047291 */ /* 0x001fe2000f8ec0ff */
[----:B-1----:R-:W-:-:S05]  /*14e0*/  VIADD R6, R68, 0x1 ;  /* 0x0000000144067836 */ /* 0x002fca0000000000 */
[----:B------:R-:W-:Y:S04]  /*14f0*/  STS.U16 [R67+0x2], R6 ;  /* 0x0000020643007388 */ /* 0x000fe80000000400 */
[----:B------:R-:W0:Y:S02]  /*1500*/  LDS.U16 R70, [R69+0x2] ;  /* 0x0000020045467984 */ /* 0x000e240000000400 */
[----:B0-----:R-:W-:-:S05]  /*1510*/  VIADD R4, R70, 0x1 ;  /* 0x0000000146047836 */ /* 0x001fca0000000000 */
[----:B------:R-:W-:Y:S04]  /*1520*/  STS.U16 [R69+0x2], R4 ;  /* 0x0000020445007388 */ /* 0x000fe80000000400 */
[----:B------:R-:W0:Y:S02]  /*1530*/  LDS.U16 R72, [R71+0x2] ;  /* 0x0000020047487984 */ /* 0x000e240000000400 */
[----:B0-----:R-:W-:-:S05]  /*1540*/  VIADD R6, R72, 0x1 ;  /* 0x0000000148067836 */ /* 0x001fca0000000000 */
[----:B------:R-:W-:Y:S01]  /*1550*/  STS.U16 [R71+0x2], R6 ;  /* 0x0000020647007388 */ /* 0x000fe20000000400 */
[----:B------:R-:W-:Y:S06]  /*1560*/  BAR.SYNC.DEFER_BLOCKING 0x0 ;  /* 0x0000000000007b1d */ /* 0x000fec0000010000 */
[----:B------:R-:W-:Y:S04]  /*1570*/  LDS R73, [R31] ;  /* 0x000000001f497984 */ /* 0x000fe80000000800 */
[----:B------:R-:W0:Y:S04]  /*1580*/  LDS R74, [R31+0x4] ;  /* 0x000004001f4a7984 */ /* 0x000e280000000800 */
        /* <DEDUP_REMOVED lines=13> */
[----:B------:R-:W1:Y:S01]  /*1660*/  LDS R86, [R31+0x34] ;  /* 0x000034001f567984 */ /* 0x000e620000000800 */
[----:B--2---:R-:W-:-:S03]  /*1670*/  IMAD.IADD R76, R76, 0x1, R75 ;  /* 0x000000014c4c7824 */ /* 0x004fc600078e024b */
[----:B------:R-:W2:Y:S01]  /*1680*/  LDS R87, [R31+0x38] ;  /* 0x000038001f577984 */ /* 0x000ea20000000800 */
[----:B---3--:R-:W-:-:S03]  /*1690*/  IMAD.IADD R77, R77, 0x1, R76 ;  /* 0x000000014d4d7824 */ /* 0x008fc600078e024c */
[----:B------:R-:W3:Y:S01]  /*16a0*/  LDS R88, [R31+0x3c] ;  /* 0x00003c001f587984 */ /* 0x000ee20000000800 */
[----:B----4-:R-:W-:-:S03]  /*16b0*/  IMAD.IADD R78, R78, 0x1, R77 ;  /* 0x000000014e4e7824 */ /* 0x010fc600078e024d */
[----:B------:R-:W4:Y:S01]  /*16c0*/  LDS R89, [R31+0x40] ;  /* 0x000040001f597984 */ /* 0x000f220000000800 */
[----:B-----5:R-:W-:-:S03]  /*16d0*/  IMAD.IADD R79, R79, 0x1, R78 ;  /* 0x000000014f4f7824 */ /* 0x020fc600078e024e */
[----:B------:R-:W5:Y:S01]  /*16e0*/  LDS R90, [R31+0x44] ;  /* 0x000044001f5a7984 */ /* 0x000f620000000800 */
[----:B------:R-:W-:-:S03]  /*16f0*/  IMAD.IADD R80, R80, 0x1, R79 ;  /* 0x0000000150507824 */ /* 0x000fc600078e024f */
        /* <DEDUP_REMOVED lines=29> */
[----:B------:R-:W-:-:S04]  /*18d0*/  IMAD.IADD R95, R95, 0x1, R94 ;  /* 0x000000015f5f7824 */ /* 0x000fc800078e025e */
[----:B0-----:R-:W-:-:S04]  /*18e0*/  IMAD.IADD R96, R96, 0x1, R95 ;  /* 0x0000000160607824 */ /* 0x001fc800078e025f */
[----:B-1----:R-:W-:-:S04]  /*18f0*/  IMAD.IADD R97, R97, 0x1, R96 ;  /* 0x0000000161617824 */ /* 0x002fc800078e0260 */
[----:B--2---:R-:W-:-:S04]  /*1900*/  IMAD.IADD R98, R98, 0x1, R97 ;  /* 0x0000000162627824 */ /* 0x004fc800078e0261 */
[----:B---3--:R-:W-:-:S04]  /*1910*/  IMAD.IADD R99, R99, 0x1, R98 ;  /* 0x0000000163637824 */ /* 0x008fc800078e0262 */
[----:B----4-:R-:W-:-:S04]  /*1920*/  IMAD.IADD R100, R100, 0x1, R99 ;  /* 0x0000000164647824 */ /* 0x010fc800078e0263 */
[----:B-----5:R-:W-:-:S04]  /*1930*/  IMAD.IADD R101, R101, 0x1, R100 ;  /* 0x0000000165657824 */ /* 0x020fc800078e0264 */
[----:B------:R-:W-:-:S04]  /*1940*/  IMAD.IADD R102, R102, 0x1, R101 ;  /* 0x0000000166667824 */ /* 0x000fc800078e0265 */
[----:B------:R-:W-:-:S04]  /*1950*/  IMAD.IADD R103, R103, 0x1, R102 ;  /* 0x0000000167677824 */ /* 0x000fc800078e0266 */
[----:B------:R-:W-:-:S04]  /*1960*/  IMAD.IADD R104, R104, 0x1, R103 ;  /* 0x0000000168687824 */ /* 0x000fc800078e0267 */
[----:B------:R-:W-:-:S05]  /*1970*/  IMAD.IADD R106, R5, 0x1, R104 ;  /* 0x00000001056a7824 */ /* 0x000fca00078e0268 */
        /* <DEDUP_REMOVED lines=8> */
[----:B------:R-:W0:Y:S02]  /*1a00*/  SHFL.UP P0, R107, R108, 0x10, RZ ;  /* 0x060000006c6b7989 */ /* 0x000e2400000000ff */
[----:B0-----:R-:W-:Y:S01]  /*1a10*/  @P0 IMAD.IADD R107, R108, 0x1, R107 ;  /* 0x000000016c6b0824 */ /* 0x001fe200078e026b */
[----:B------:R-:W-:-:S03]  /*1a20*/  ISETP.NE.AND P0, PT, R105, 0x1, PT ;  /* 0x000000016900780c */ /* 0x000fc60003f05270 */
[----:B------:R-:W-:Y:S01]  /*1a30*/  IMAD.IADD R106, R107, 0x1, -R106 ;  /* 0x000000016b6a7824 */ /* 0x000fe200078e0a6a */
[----:B------:R-:W-:Y:S01]  /*1a40*/  @!P1 STS [R32+0x8400], R107 ;  /* 0x0084006b20009388 */ /* 0x000fe20000000800 */
[----:B------:R-:W-:Y:S01]  /*1a50*/  BAR.SYNC.DEFER_BLOCKING 0x0 ;  /* 0x0000000000007b1d */ /* 0x000fe20000010000 */
[----:B------:R-:W-:-:S05]  /*1a60*/  ISETP.NE.AND P1, PT, R105, 0x4, PT ;  /* 0x000000046900780c */ /* 0x000fca0003f25270 */
[----:B------:R-:W0:Y:S04]  /*1a70*/  LDS.128 R4, [UR4+0x8400] ;  /* 0x00840004ff047984 */ /* 0x000e280008000c00 */
[----:B------:R-:W1:Y:S01]  /*1a80*/  LDS.128 R8, [UR4+0x8410] ;  /* 0x00841004ff087984 */ /* 0x000e620008000c00 */
[C---:B0-----:R-:W-:Y:S01]  /*1a90*/  SEL R35, R4.reuse, R35, !P0 ;  /* 0x0000002304237207 */ /* 0x041fe20004000000 */
[----:B------:R-:W-:Y:S01]  /*1aa0*/  IMAD.IADD R5, R4, 0x1, R5 ;  /* 0x0000000104057824 */ /* 0x000fe200078e0205 */
[----:B------:R-:W-:-:S03]  /*1ab0*/  ISETP.NE.AND P0, PT, R105, 0x2, PT ;  /* 0x000000026900780c */ /* 0x000fc60003f05270 */
[----:B------:R-:W-:Y:S01]  /*1ac0*/  IMAD.IADD R6, R6, 0x1, R5 ;  /* 0x0000000106067824 */ /* 0x000fe200078e0205 */
[----:B------:R-:W-:Y:S02]  /*1ad0*/  SEL R35, R5, R35, !P0 ;  /* 0x0000002305237207 */ /* 0x000fe40004000000 */
[----:B------:R-:W-:Y:S01]  /*1ae0*/  ISETP.NE.AND P0, PT, R105, 0x3, PT ;  /* 0x000000036900780c */ /* 0x000fe20003f05270 */
[----:B------:R-:W-:-:S03]  /*1af0*/  IMAD.IADD R7, R7, 0x1, R6 ;  /* 0x0000000107077824 */ /* 0x000fc600078e0206 */
[----:B------:R-:W-:Y:S01]  /*1b00*/  SEL R35, R6, R35, !P0 ;  /* 0x0000002306237207 */ /* 0x000fe20004000000 */
[----:B-1----:R-:W-:Y:S01]  /*1b10*/  IMAD.IADD R8, R7, 0x1, R8 ;  /* 0x0000000107087824 */ /* 0x002fe200078e0208 */
[----:B------:R-:W-:Y:S02]  /*1b20*/  ISETP.NE.AND P0, PT, R105, 0x5, PT ;  /* 0x000000056900780c */ /* 0x000fe40003f05270 */
[----:B------:R-:W-:Y:S01]  /*1b30*/  SEL R35, R7, R35, !P1 ;  /* 0x0000002307237207 */ /* 0x000fe20004800000 */
[----:B------:R-:W-:Y:S01]  /*1b40*/  IMAD.IADD R9, R9, 0x1, R8 ;  /* 0x0000000109097824 */ /* 0x000fe200078e0208 */
[----:B------:R-:W-:Y:S02]  /*1b50*/  ISETP.NE.AND P1, PT, R23, RZ, PT ;  /* 0x000000ff1700720c */ /* 0x000fe40003f25270 */
[----:B------:R-:W-:Y:S01]  /*1b60*/  SEL R35, R8, R35, !P0 ;  /* 0x0000002308237207 */ /* 0x000fe20004000000 */
[----:B------:R-:W-:Y:S01]  /*1b70*/  IMAD.IADD R10, R10, 0x1, R9 ;  /* 0x000000010a0a7824 */ /* 0x000fe200078e0209 */
[----:B------:R-:W-:-:S02]  /*1b80*/  ISETP.GT.U32.AND P0, PT, R0, 0x1f, PT ;  /* 0x0000001f0000780c */ /* 0x000fc40003f04070 */
[----:B------:R-:W-:Y:S01]  /*1b90*/  SEL R35, R9, R35, !P2 ;  /* 0x0000002309237207 */ /* 0x000fe20005000000 */
[----:B------:R-:W-:Y:S01]  /*1ba0*/  IMAD.IADD R11, R11, 0x1, R10 ;  /* 0x000000010b0b7824 */ /* 0x000fe200078e020a */
[----:B------:R-:W-:Y:S02]  /*1bb0*/  ISETP.GT.U32.OR P2, PT, R0, 0x1f, P1 ;  /* 0x0000001f0000780c */ /* 0x000fe40000f44470 */
[----:B------:R-:W-:Y:S02]  /*1bc0*/  SEL R4, R106, RZ, P1 ;  /* 0x000000ff6a047207 */ /* 0x000fe40000800000 */
[----:B------:R-:W-:-:S05]  /*1bd0*/  SEL R35, R10, R35, !P3 ;  /* 0x000000230a237207 */ /* 0x000fca0005800000 */
[----:B------:R-:W-:Y:S01]  /*1be0*/  @P0 IMAD.IADD R106, R35, 0x1, R4 ;  /* 0x00000001236a0824 */ /* 0x000fe200078e0204 */
[----:B------:R-:W-:-:S03]  /*1bf0*/  ISETP.NE.AND P0, PT, R0, RZ, PT ;  /* 0x000000ff0000720c */ /* 0x000fc60003f05270 */
[----:B------:R-:W-:-:S05]  /*1c00*/  @!P2 IMAD.U32 R106, R11, 0x10000, RZ ;  /* 0x000100000b6aa824 */ /* 0x000fca00078e00ff */
[----:B------:R-:W-:Y:S01]  /*1c10*/  @!P2 STS [UR4+0x8428], R106 ;  /* 0x0084286aff00a988 */ /* 0x000fe20008000804 */
[----:B------:R-:W-:Y:S06]  /*1c20*/  BAR.SYNC.DEFER_BLOCKING 0x0 ;  /* 0x0000000000007b1d */ /* 0x000fec0000010000 */
[----:B------:R-:W0:Y:S02]  /*1c30*/  LDS R4, [UR4+0x8428] ;  /* 0x00842804ff047984 */ /* 0x000e240008000800 */
[----:B0-----:R-:W-:-:S05]  /*1c40*/  SEL R5, R4, RZ, P0 ;  /* 0x000000ff04057207 */ /* 0x001fca0000000000 */
[----:B------:R-:W-:-:S04]  /*1c50*/  IMAD.IADD R4, R5, 0x1, R106 ;  /* 0x0000000105047824 */ /* 0x000fc800078e026a */
[--C-:B------:R-:W-:Y:S01]  /*1c60*/  IMAD.IADD R6, R73, 0x1, R4.reuse ;  /* 0x0000000149067824 */ /* 0x100fe200078e0204 */
[----:B------:R-:W-:Y:S01]  /*1c70*/  STS [R31], R4 ;  /* 0x000000041f007388 */ /* 0x000fe20000000800 */
[--C-:B------:R-:W-:Y:S02]  /*1c80*/  IMAD.IADD R74, R74, 0x1, R4.reuse ;  /* 0x000000014a4a7824 */ /* 0x100fe400078e0204 */
[--C-:B------:R-:W-:Y:S01]  /*1c90*/  IMAD.IADD R8, R75, 0x1, R4.reuse ;  /* 0x000000014b087824 */ /* 0x100fe200078e0204 */
[----:B------:R-:W-:Y:S01]  /*1ca0*/  STS [R31+0x4], R6 ;  /* 0x000004061f007388 */ /* 0x000fe20000000800 */
[--C-:B------:R-:W-:Y:S02]  /*1cb0*/  IMAD.IADD R76, R76, 0x1, R4.reuse ;  /* 0x000000014c4c7824 */ /* 0x100fe400078e0204 */
[--C-:B------:R-:W-:Y:S01]  /*1cc0*/  IMAD.IADD R10, R77, 0x1, R4.reuse ;  /* 0x000000014d0a7824 */ /* 0x100fe200078e0204 */
[----:B------:R-:W-:Y:S01]  /*1cd0*/  STS [R31+0x8], R74 ;  /* 0x0000084a1f007388 */ /* 0x000fe20000000800 */
[----:B------:R-:W-:-:S02]  /*1ce0*/  IMAD.IADD R78, R78, 0x1, R4 ;  /* 0x000000014e4e7824 */ /* 0x000fc400078e0204 */
[--C-:B------:R-:W-:Y:S01]  /*1cf0*/  IMAD.IADD R106, R79, 0x1, R4.reuse ;  /* 0x000000014f6a7824 */ /* 0x100fe200078e0204 */
[----:B------:R-:W-:Y:S01]  /*1d00*/  STS [R31+0xc], R8 ;  /* 0x00000c081f007388 */ /* 0x000fe20000000800 */
        /* <DEDUP_REMOVED lines=36> */
[----:B------:R-:W-:-:S03]  /*1f50*/  IMAD.IADD R104, R104, 0x1, R4 ;  /* 0x0000000168687824 */ /* 0x000fc600078e0204 */
[----:B------:R-:W-:Y:S04]  /*1f60*/  STS [R31+0x40], R88 ;  /* 0x000040581f007388 */ /* 0x000fe80000000800 */
        /* <DEDUP_REMOVED lines=15> */
[----:B------:R-:W-:Y:S01]  /*2060*/  STS [R31+0x80], R104 ;  /* 0x000080681f007388 */ /* 0x000fe20000000800 */
[----:B------:R-:W-:Y:S06]  /*2070*/  BAR.SYNC.DEFER_BLOCKING 0x0 ;  /* 0x0000000000007b1d */ /* 0x000fec0000010000 */
[----:B------:R-:W0:Y:S04]  /*2080*/  LDS.U16 R5, [R36+0x2] ;  /* 0x0000020024057984 */ /* 0x000e280000000400 */
[----:B------:R-:W1:Y:S04]  /*2090*/  LDS.U16 R37, [R37+0x2] ;  /* 0x0000020025257984 */ /* 0x000e680000000400 */
[----:B------:R-:W2:Y:S04]  /*20a0*/  LDS.U16 R39, [R39+0x2] ;  /* 0x0000020027277984 */ /* 0x000ea80000000400 */
[----:B------:R-:W3:Y:S04]  /*20b0*/  LDS.U16 R41, [R41+0x2] ;  /* 0x0000020029297984 */ /* 0x000ee80000000400 */
[----:B------:R-:W4:Y:S04]  /*20c0*/  LDS.U16 R43, [R43+0x2] ;  /* 0x000002002b2b7984 */ /* 0x000f280000000400 */
[----:B------:R-:W5:Y:S04]  /*20d0*/  LDS.U16 R45, [R45+0x2] ;  /* 0x000002002d2d7984 */ /* 0x000f680000000400 */
[----:B------:R-:W5:Y:S04]  /*20e0*/  LDS.U16 R47, [R47+0x2] ;  /* 0x000002002f2f7984 */ /* 0x000f680000000400 */
[----:B------:R-:W5:Y:S04]  /*20f0*/  LDS.U16 R49, [R49+0x2] ;  /* 0x0000020031317984 */ /* 0x000f680000000400 */
[----:B------:R-:W5:Y:S04]  /*2100*/  LDS.U16 R51, [R51+0x2] ;  /* 0x0000020033337984 */ /* 0x000f680000000400 */
[----:B------:R-:W5:Y:S04]  /*2110*/  LDS.U16 R53, [R53+0x2] ;  /* 0x0000020035357984 */ /* 0x000f680000000400 */
[----:B------:R-:W5:Y:S01]  /*2120*/  LDS.U16 R55, [R55+0x2] ;  /* 0x0000020037377984 */ /* 0x000f620000000400 */
[----:B0-----:R-:W-:-:S03]  /*2130*/  IMAD.IADD R5, R34, 0x1, R5 ;  /* 0x0000000122057824 */ /* 0x001fc600078e0205 */
[----:B------:R-:W0:Y:S01]  /*2140*/  LDS.U16 R57, [R57+0x2] ;  /* 0x0000020039397984 */ /* 0x000e220000000400 */
[----:B-1----:R-:W-:-:S03]  /*2150*/  IMAD.IADD R37, R38, 0x1, R37 ;  /* 0x0000000126257824 */ /* 0x002fc600078e0225 */
[----:B------:R-:W1:Y:S01]  /*2160*/  LDS.U16 R59, [R59+0x2] ;  /* 0x000002003b3b7984 */ /* 0x000e620000000400 */
[----:B--2---:R-:W-:-:S03]  /*2170*/  IMAD.IADD R39, R40, 0x1, R39 ;  /* 0x0000000128277824 */ /* 0x004fc600078e0227 */
[----:B------:R-:W2:Y:S01]  /*2180*/  LDS.U16 R61, [R61+0x2] ;  /* 0x000002003d3d7984 */ /* 0x000ea20000000400 */
[----:B---3--:R-:W-:-:S03]  /*2190*/  IMAD.IADD R41, R42, 0x1, R41 ;  /* 0x000000012a297824 */ /* 0x008fc600078e0229 */
[----:B------:R-:W3:Y:S01]  /*21a0*/  LDS.U16 R63, [R63+0x2] ;  /* 0x000002003f3f7984 */ /* 0x000ee20000000400 */
[----:B----4-:R-:W-:-:S03]  /*21b0*/  IMAD.IADD R43, R44, 0x1, R43 ;  /* 0x000000012c2b7824 */ /* 0x010fc600078e022b */
[----:B------:R-:W4:Y:S01]  /*21c0*/  LDS.U16 R65, [R65+0x2] ;  /* 0x0000020041417984 */ /* 0x000f220000000400 */
[----:B-----5:R-:W-:-:S03]  /*21d0*/  IMAD.IADD R45, R46, 0x1, R45 ;  /* 0x000000012e2d7824 */ /* 0x020fc600078e022d */
[----:B------:R-:W5:Y:S01]  /*21e0*/  LDS.U16 R67, [R67+0x2] ;  /* 0x0000020043437984 */ /* 0x000f620000000400 */
[----:B------:R-:W-:-:S03]  /*21f0*/  IMAD.IADD R47, R48, 0x1, R47 ;  /* 0x00000001302f7824 */ /* 0x000fc600078e022f */
[----:B------:R-:W5:Y:S01]  /*2200*/  LDS.U16 R69, [R69+0x2] ;  /* 0x0000020045457984 */ /* 0x000f620000000400 */
[----:B------:R-:W-:-:S03]  /*2210*/  IMAD.IADD R49, R50, 0x1, R49 ;  /* 0x0000000132317824 */ /* 0x000fc600078e0231 */
[----:B------:R-:W5:Y:S01]  /*2220*/  LDS.U16 R71, [R71+0x2] ;  /* 0x0000020047477984 */ /* 0x000f620000000400 */
[----:B------:R-:W-:Y:S02]  /*2230*/  IMAD.IADD R51, R52, 0x1, R51 ;  /* 0x0000000134337824 */ /* 0x000fe400078e0233 */
[----:B------:R-:W-:Y:S02]  /*2240*/  IMAD.IADD R53, R54, 0x1, R53 ;  /* 0x0000000136357824 */ /* 0x000fe400078e0235 */
[----:B------:R-:W-:Y:S02]  /*2250*/  IMAD.IADD R55, R56, 0x1, R55 ;  /* 0x0000000138377824 */ /* 0x000fe400078e0237 */
[----:B0-----:R-:W-:Y:S02]  /*2260*/  IMAD.IADD R57, R58, 0x1, R57 ;  /* 0x000000013a397824 */ /* 0x001fe400078e0239 */
[----:B-1----:R-:W-:Y:S02]  /*2270*/  IMAD.IADD R59, R60, 0x1, R59 ;  /* 0x000000013c3b7824 */ /* 0x002fe400078e023b */
[----:B--2---:R-:W-:-:S02]  /*2280*/  IMAD.IADD R61, R62, 0x1, R61 ;  /* 0x000000013e3d7824 */ /* 0x004fc400078e023d */
[----:B---3--:R-:W-:Y:S02]  /*2290*/  IMAD.IADD R63, R64, 0x1, R63 ;  /* 0x00000001403f7824 */ /* 0x008fe400078e023f */
[----:B----4-:R-:W-:Y:S02]  /*22a0*/  IMAD.IADD R65, R66, 0x1, R65 ;  /* 0x0000000142417824 */ /* 0x010fe400078e0241 */
[----:B-----5:R-:W-:Y:S02]  /*22b0*/  IMAD.IADD R67, R68, 0x1, R67 ;  /* 0x0000000144437824 */ /* 0x020fe400078e0243 */
[----:B------:R-:W-:Y:S02]  /*22c0*/  IMAD.IADD R69, R70, 0x1, R69 ;  /* 0x0000000146457824 */ /* 0x000fe400078e0245 */
[----:B------:R-:W-:Y:S01]  /*22d0*/  IMAD.IADD R71, R72, 0x1, R71 ;  /* 0x0000000148477824 */ /* 0x000fe200078e0247 */
[----:B------:R-:W-:Y:S06]  /*22e0*/  BAR.SYNC.DEFER_BLOCKING 0x0 ;  /* 0x0000000000007b1d */ /* 0x000fec0000010000 */
[----:B------:R-:W-:Y:S05]  /*22f0*/  BRA.U UP0, `(.L_x_205) ;  /* 0x0000000100f87547 */ /* 0x000fea000b800000 */
[----:B------:R-:W-:Y:S01]  /*2300*/  LEA R5, R5, UR4, 0x2 ;  /* 0x0000000405057c11 */ /* 0x000fe2000f8e10ff */
[----:B------:R-:W-:Y:S01]  /*2310*/  UIADD3 UR7, UPT, UPT, UR7, 0x6, URZ ;  /* 0x0000000607077890 */ /* 0x000fe2000fffe0ff */
[----:B------:R-:W-:Y:S01]  /*2320*/  LEA R4, R37, UR4, 0x2 ;  /* 0x0000000425047c11 */ /* 0x000fe2000f8e10ff */
[----:B------:R-:W-:Y:S01]  /*2330*/  UIADD3 UR5, UPT, UPT, UR5, -0x6, URZ ;  /* 0xfffffffa05057890 */ /* 0x000fe2000fffe0ff */
[----:B------:R-:W-:Y:S01]  /*2340*/  LEA R7, R39, UR4, 0x2 ;  /* 0x0000000427077c11 */ /* 0x000fe2000f8e10ff */
[----:B------:R0:W-:Y:S01]  /*2350*/  STS [R5], R2 ;  /* 0x0000000205007388 */ /* 0x0001e20000000800 */
[----:B------:R-:W-:Y:S02]  /*2360*/  LEA R6, R41, UR4, 0x2 ;  /* 0x0000000429067c11 */ /* 0x000fe4000f8e10ff */
[----:B------:R-:W-:Y:S01]  /*2370*/  LEA R9, R43, UR4, 0x2 ;  /* 0x000000042b097c11 */ /* 0x000fe2000f8e10ff */
[----:B------:R1:W-:Y:S01]  /*2380*/  STS [R4], R3 ;  /* 0x0000000304007388 */ /* 0x0003e20000000800 */
[----:B------:R-:W-:-:S02]  /*2390*/  LEA R8, R45, UR4, 0x2 ;  /* 0x000000042d087c11 */ /* 0x000fc4000f8e10ff */
[----:B------:R-:W-:Y:S01]  /*23a0*/  LEA R11, R47, UR4, 0x2 ;  /* 0x000000042f0b7c11 */ /* 0x000fe2000f8e10ff */
[----:B------:R2:W-:Y:S01]  /*23b0*/  STS [R7], R12 ;  /* 0x0000000c07007388 */ /* 0x0005e20000000800 */
[----:B------:R-:W-:Y:S02]  /*23c0*/  LEA R10, R49, UR4, 0x2 ;  /* 0x00000004310a7c11 */ /* 0x000fe4000f8e10ff */
[----:B0-----:R-:W-:Y:S01]  /*23d0*/  LEA R5, R51, UR4, 0x2 ;  /* 0x0000000433057c11 */ /* 0x001fe2000f8e10ff */
[----:B------:R0:W-:Y:S01]  /*23e0*/  STS [R6], R13 ;  /* 0x0000000d06007388 */ /* 0x0001e20000000800 */
[----:B------:R-:W-:Y:S02]  /*23f0*/  LEA R2, R53, UR4, 0x2 ;  /* 0x0000000435027c11 */ /* 0x000fe4000f8e10ff */
[----:B-1----:R-:W-:Y:S01]  /*2400*/  LEA R3, R55, UR4, 0x2 ;  /* 0x0000000437037c11 */ /* 0x002fe2000f8e10ff */
[----:B------:R1:W-:Y:S01]  /*2410*/  STS [R9], R14 ;  /* 0x0000000e09007388 */ /* 0x0003e20000000800 */
[----:B------:R-:W-:-:S02]  /*2420*/  LEA R4, R57, UR4, 0x2 ;  /* 0x0000000439047c11 */ /* 0x000fc4000f8e10ff */
[----:B--2---:R-:W-:Y:S01]  /*2430*/  LEA R7, R59, UR4, 0x2 ;  /* 0x000000043b077c11 */ /* 0x004fe2000f8e10ff */
[----:B------:R2:W-:Y:S01]  /*2440*/  STS [R8], R15 ;  /* 0x0000000f08007388 */ /* 0x0005e20000000800 */
[----:B0-----:R-:W-:-:S03]  /*2450*/  LEA R6, R63, UR4, 0x2 ;  /* 0x000000043f067c11 */ /* 0x001fc6000f8e10ff */
[----:B------:R0:W-:Y:S01]  /*2460*/  STS [R11], R16 ;  /* 0x000000100b007388 */ /* 0x0001e20000000800 */
[----:B-1----:R-:W-:-:S03]  /*2470*/  LEA R9, R61, UR4, 0x2 ;  /* 0x000000043d097c11 */ /* 0x002fc6000f8e10ff */
[----:B------:R-:W-:Y:S01]  /*2480*/  STS [R10], R17 ;  /* 0x000000110a007388 */ /* 0x000fe20000000800 */
[----:B--2---:R-:W-:-:S03]  /*2490*/  LEA R8, R67, UR4, 0x2 ;  /* 0x0000000443087c11 */ /* 0x004fc6000f8e10ff */
[----:B------:R1:W-:Y:S01]  /*24a0*/  STS [R5], R18 ;  /* 0x0000001205007388 */ /* 0x0003e20000000800 */
[----:B0-----:R-:W-:-:S03]  /*24b0*/  LEA R11, R65, UR4, 0x2 ;  /* 0x00000004410b7c11 */ /* 0x001fc6000f8e10ff */
[----:B------:R0:W-:Y:S04]  /*24c0*/  STS [R2], R19 ;  /* 0x0000001302007388 */ /* 0x0001e80000000800 */
[----:B------:R2:W-:Y:S01]  /*24d0*/  STS [R3], R20 ;  /* 0x0000001403007388 */ /* 0x0005e20000000800 */
[----:B-1----:R-:W-:-:S03]  /*24e0*/  LEA R5, R69, UR4, 0x2 ;  /* 0x0000000445057c11 */ /* 0x002fc6000f8e10ff */
[----:B------:R2:W-:Y:S01]  /*24f0*/  STS [R4], R21 ;  /* 0x0000001504007388 */ /* 0x0005e20000000800 */
[----:B0-----:R-:W-:-:S03]  /*2500*/  LEA R19, R71, UR4, 0x2 ;  /* 0x0000000447137c11 */ /* 0x001fc6000f8e10ff */
[----:B------:R2:W-:Y:S04]  /*2510*/  STS [R7], R22 ;  /* 0x0000001607007388 */ /* 0x0005e80000000800 */
[----:B------:R2:W-:Y:S04]  /*2520*/  STS [R9], R24 ;  /* 0x0000001809007388 */ /* 0x0005e80000000800 */
[----:B------:R2:W-:Y:S04]  /*2530*/  STS [R6], R25 ;  /* 0x0000001906007388 */ /* 0x0005e80000000800 */
[----:B------:R2:W-:Y:S04]  /*2540*/  STS [R11], R26 ;  /* 0x0000001a0b007388 */ /* 0x0005e80000000800 */
[----:B------:R2:W-:Y:S04]  /*2550*/  STS [R8], R27 ;  /* 0x0000001b08007388 */ /* 0x0005e80000000800 */
[----:B------:R2:W-:Y:S04]  /*2560*/  STS [R5], R28 ;  /* 0x0000001c05007388 */ /* 0x0005e80000000800 */
[----:B------:R2:W-:Y:S01]  /*2570*/  STS [R19], R30 ;  /* 0x0000001e13007388 */ /* 0x0005e20000000800 */
[----:B------:R-:W-:Y:S06]  /*2580*/  BAR.SYNC.DEFER_BLOCKING 0x0 ;  /* 0x0000000000007b1d */ /* 0x000fec0000010000 */
[----:B------:R2:W0:Y:S04]  /*2590*/  LDS R2, [R33] ;  /* 0x0000000021027984 */ /* 0x0004280000000800 */
[----:B------:R2:W1:Y:S04]  /*25a0*/  LDS R3, [R33+0x4] ;  /* 0x0000040021037984 */ /* 0x0004680000000800 */
[----:B------:R2:W3:Y:S04]  /*25b0*/  LDS R12, [R33+0x8] ;  /* 0x00000800210c7984 */ /* 0x0004e80000000800 */
[----:B------:R2:W4:Y:S04]  /*25c0*/  LDS R13, [R33+0xc] ;  /* 0x00000c00210d7984 */ /* 0x0005280000000800 */
[----:B------:R2:W0:Y:S04]  /*25d0*/  LDS R14, [R33+0x10] ;  /* 0x00001000210e7984 */ /* 0x0004280000000800 */
        /* <DEDUP_REMOVED lines=13> */
[----:B------:R2:W0:Y:S01]  /*26b0*/  LDS R30, [R33+0x48] ;  /* 0x00004800211e7984 */ /* 0x0004220000000800 */
[----:B------:R-:W-:Y:S06]  /*26c0*/  BAR.SYNC.DEFER_BLOCKING 0x0 ;  /* 0x0000000000007b1d */ /* 0x000fec0000010000 */
[----:B-1-34-:R-:W-:Y:S05]  /*26d0*/  BRA `(.L_x_206) ;  /* 0xffffffdc00f87947 */ /* 0x01afea000383ffff */
.L_x_205:
[----:B------:R-:W-:Y:S01]  /*26e0*/  LEA R5, R5, UR4, 0x2 ;  /* 0x0000000405057c11 */ /* 0x000fe2000f8e10ff */
[C---:B------:R-:W-:Y:S01]  /*26f0*/  IMAD R33, R0.reuse, -0x48, R33 ;  /* 0xffffffb800217824 */ /* 0x040fe200078e0221 */
[----:B------:R-:W-:Y:S01]  /*2700*/  LEA R4, R37, UR4, 0x2 ;  /* 0x0000000425047c11 */ /* 0x000fe2000f8e10ff */
[C---:B------:R-:W-:Y:S01]  /*2710*/  VIADD R7, R0.reuse, 0x100 ;  /* 0x0000010000077836 */ /* 0x040fe20000000000 */
[----:B------:R-:W-:Y:S01]  /*2720*/  LEA R39, R39, UR4, 0x2 ;  /* 0x0000000427277c11 */ /* 0x000fe2000f8e10ff */
[----:B------:R0:W-:Y:S01]  /*2730*/  STS [R5], R2 ;  /* 0x0000000205007388 */ /* 0x0001e20000000800 */
[----:B------:R-:W-:Y:S01]  /*2740*/  LEA R6, R41, UR4, 0x2 ;  /* 0x0000000429067c11 */ /* 0x000fe2000f8e10ff */
[----:B------:R-:W-:Y:S01]  /*2750*/  VIADD R9, R0, 0x200 ;  /* 0x0000020000097836 */ /* 0x000fe20000000000 */
[----:B------:R-:W-:Y:S01]  /*2760*/  LEA R43, R43, UR4, 0x2 ;  /* 0x000000042b2b7c11 */ /* 0x000fe2000f8e10ff */
[----:B------:R1:W-:Y:S01]  /*2770*/  STS [R4], R3 ;  /* 0x0000000304007388 */ /* 0x0003e20000000800 */
[----:B------:R-:W-:-:S02]  /*2780*/  LEA R8, R45, UR4, 0x2 ;  /* 0x000000042d087c11 */ /* 0x000fc4000f8e10ff */
[----:B------:R-:W-:Y:S01]  /*2790*/  LEA R47, R47, UR4, 0x2 ;  /* 0x000000042f2f7c11 */ /* 0x000fe2000f8e10ff */
[----:B------:R-:W-:Y:S01]  /*27a0*/  STS [R39], R12 ;  /* 0x0000000c27007388 */ /* 0x000fe20000000800 */
[----:B------:R-:W-:Y:S02]  /*27b0*/  LEA R10, R49, UR4, 0x2 ;  /* 0x00000004310a7c11 */ /* 0x000fe4000f8e10ff */
[----:B------:R-:W-:Y:S01]  /*27c0*/  LEA R51, R51, UR4, 0x2 ;  /* 0x0000000433337c11 */ /* 0x000fe2000f8e10ff */
[----:B------:R2:W-:Y:S01]  /*27d0*/  STS [R6], R13 ;  /* 0x0000000d06007388 */ /* 0x0005e20000000800 */
[----:B0-----:R-:W-:Y:S02]  /*27e0*/  LEA R2, R53, UR4, 0x2 ;  /* 0x0000000435027c11 */ /* 0x001fe4000f8e10ff */
[----:B------:R-:W-:Y:S01]  /*27f0*/  LEA R55, R55, UR4, 0x2 ;  /* 0x0000000437377c11 */ /* 0x000fe2000f8e10ff */
[----:B------:R0:W-:Y:S01]  /*2800*/  STS [R43], R14 ;  /* 0x0000000e2b007388 */ /* 0x0001e20000000800 */
[----:B-1----:R-:W-:-:S02]  /*2810*/  LEA R4, R57, UR4, 0x2 ;  /* 0x0000000439047c11 */ /* 0x002fc4000f8e10ff */
[----:B------:R-:W-:Y:S01]  /*2820*/  LEA R59, R59, UR4, 0x2 ;  /* 0x000000043b3b7c11 */ /* 0x000fe2000f8e10ff */
[----:B------:R1:W-:Y:S01]  /*2830*/  STS [R8], R15 ;  /* 0x0000000f08007388 */ /* 0x0003e20000000800 */
[----:B------:R-:W-:Y:S01]  /*2840*/  LEA R61, R61, UR4, 0x2 ;  /* 0x000000043d3d7c11 */ /* 0x000fe2000f8e10ff */
[C---:B--2---:R-:W-:Y:S01]  /*2850*/  VIADD R13, R0.reuse, 0x500 ;  /* 0x00000500000d7836 */ /* 0x044fe20000000000 */
[----:B------:R-:W-:Y:S01]  /*2860*/  LEA R6, R63, UR4, 0x2 ;  /* 0x000000043f067c11 */ /* 0x000fe2000f8e10ff */
[----:B------:R2:W-:Y:S01]  /*2870*/  STS [R47], R16 ;  /* 0x000000102f007388 */ /* 0x0005e20000000800 */
[----:B------:R-:W-:Y:S01]  /*2880*/  LEA R65, R65, UR4, 0x2 ;  /* 0x0000000441417c11 */ /* 0x000fe2000f8e10ff */
[C---:B0-----:R-:W-:Y:S01]  /*2890*/  VIADD R14, R0.reuse, 0x600 ;  /* 0x00000600000e7836 */ /* 0x041fe20000000000 */
[----:B------:R-:W-:Y:S01]  /*28a0*/  LEA R69, R69, UR4, 0x2 ;  /* 0x0000000445457c11 */ /* 0x000fe2000f8e10ff */
[----:B------:R0:W-:Y:S01]  /*28b0*/  STS [R10], R17 ;  /* 0x000000110a007388 */ /* 0x0001e20000000800 */
[----:B------:R-:W-:Y:S01]  /*28c0*/  LEA R71, R71, UR4, 0x2 ;  /* 0x0000000447477c11 */ /* 0x000fe2000f8e10ff */
[C---:B-1----:R-:W-:Y:S01]  /*28d0*/  VIADD R15, R0.reuse, 0x700 ;  /* 0x00000700000f7836 */ /* 0x042fe20000000000 */
[----:B------:R-:W-:Y:S01]  /*28e0*/  LEA R8, R67, UR4, 0x2 ;  /* 0x0000000443087c11 */ /* 0x000fe2000f8e10ff */
[----:B------:R-:W-:Y:S01]  /*28f0*/  STS [R51], R18 ;  /* 0x0000001233007388 */ /* 0x000fe20000000800 */
[----:B------:R-:W1:Y:S01]  /*2900*/  LDCU.64 UR4, c[0x0][0x3a0] ;  /* 0x00007400ff0477ac */ /* 0x000e620008000a00 */
[C---:B------:R-:W-:Y:S01]  /*2910*/  LOP3.LUT R12, R0.reuse, 0x400, RZ, 0xfc, !PT ;  /* 0x00000400000c7812 */ /* 0x040fe200078efcff */
[C---:B--2---:R-:W-:Y:S01]  /*2920*/  VIADD R16, R0.reuse, 0xd00 ;  /* 0x00000d0000107836 */ /* 0x044fe20000000000 */
[----:B------:R2:W-:Y:S01]  /*2930*/  STS [R2], R19 ;  /* 0x0000001302007388 */ /* 0x0005e20000000800 */
[----:B0-----:R-:W-:-:S03]  /*2940*/  VIADD R10, R0, 0x300 ;  /* 0x00000300000a7836 */ /* 0x001fc60000000000 */
[----:B------:R-:W-:Y:S04]  /*2950*/  STS [R55], R20 ;  /* 0x0000001437007388 */ /* 0x000fe80000000800 */
[----:B------:R-:W-:Y:S01]  /*2960*/  STS [R4], R21 ;  /* 0x0000001504007388 */ /* 0x000fe20000000800 */
[----:B--2---:R-:W0:Y:S03]  /*2970*/  LDC.64 R2, c[0x0][0x388] ;  /* 0x0000e200ff027b82 */ /* 0x004e260000000a00 */
[----:B------:R-:W-:Y:S01]  /*2980*/  STS [R59], R22 ;  /* 0x000000163b007388 */ /* 0x000fe20000000800 */
[----:B-1----:R-:W-:-:S03]  /*2990*/  ISETP.GE.U32.AND P2, PT, R7, UR4, PT ;  /* 0x0000000407007c0c */ /* 0x002fc6000bf46070 */
[----:B------:R-:W-:Y:S01]  /*29a0*/  STS [R61], R24 ;  /* 0x000000183d007388 */ /* 0x000fe20000000800 */
[----:B------:R-:W-:Y:S02]  /*29b0*/  ISETP.GE.U32.AND P3, PT, R9, UR4, PT ;  /* 0x0000000409007c0c */ /* 0x000fe4000bf66070 */
[----:B------:R-:W-:Y:S01]  /*29c0*/  ISETP.GE.U32.AND P6, PT, R10, UR4, PT ;  /* 0x000000040a007c0c */ /* 0x000fe2000bfc6070 */
[----:B------:R-:W-:Y:S01]  /*29d0*/  STS [R6], R25 ;  /* 0x0000001906007388 */ /* 0x000fe20000000800 */
[----:B------:R-:W-:Y:S02]  /*29e0*/  ISETP.GE.U32.AND.EX P3, PT, RZ, UR5, PT, P3 ;  /* 0x00000005ff007c0c */ /* 0x000fe4000bf66130 */
[----:B------:R-:W-:Y:S01]  /*29f0*/  ISETP.GE.U32.AND.EX P2, PT, RZ, UR5, PT, P2 ;  /* 0x00000005ff007c0c */ /* 0x000fe2000bf46120 */
[----:B------:R-:W-:Y:S01]  /*2a00*/  STS [R65], R26 ;  /* 0x0000001a41007388 */ /* 0x000fe20000000800 */
[----:B------:R-:W-:Y:S02]  /*2a10*/  ISETP.GE.U32.AND P1, PT, R13, UR4, PT ;  /* 0x000000040d007c0c */ /* 0x000fe4000bf26070 */
[----:B------:R-:W-:Y:S01]  /*2a20*/  ISETP.GE.U32.AND.EX P6, PT, RZ, UR5, PT, P6 ;  /* 0x00000005ff007c0c */ /* 0x000fe2000bfc6160 */
[----:B------:R-:W-:Y:S01]  /*2a30*/  STS [R8], R27 ;  /* 0x0000001b08007388 */ /* 0x000fe20000000800 */
[----:B------:R-:W-:-:S02]  /*2a40*/  ISETP.GE.U32.AND.EX P1, PT, RZ, UR5, PT, P1 ;  /* 0x00000005ff007c0c */ /* 0x000fc4000bf26110 */
[----:B------:R-:W-:Y:S01]  /*2a50*/  ISETP.GE.U32.AND P5, PT, R12, UR4, PT ;  /* 0x000000040c007c0c */ /* 0x000fe2000bfa6070 */
[----:B------:R-:W-:Y:S01]  /*2a60*/  STS [R69], R28 ;  /* 0x0000001c45007388 */ /* 0x000fe20000000800 */
[----:B------:R-:W-:Y:S01]  /*2a70*/  ISETP.GE.U32.AND P4, PT, R15, UR4, PT ;  /* 0x000000040f007c0c */ /* 0x000fe2000bf86070 */
[----:B0-----:R-:W-:Y:S01]  /*2a80*/  IMAD.WIDE.U32 R2, R0, 0x4, R2 ;  /* 0x0000000400027825 */ /* 0x001fe200078e0002 */
[----:B------:R-:W-:Y:S01]  /*2a90*/  ISETP.GE.U32.AND.EX P5, PT, RZ, UR5, PT, P5 ;  /* 0x00000005ff007c0c */ /* 0x000fe2000bfa6150 */
[----:B------:R-:W-:Y:S01]  /*2aa0*/  STS [R71], R30 ;  /* 0x0000001e47007388 */ /* 0x000fe20000000800 */
[----:B------:R-:W-:Y:S01]  /*2ab0*/  BAR.SYNC.DEFER_BLOCKING 0x0 ;  /* 0x0000000000007b1d */ /* 0x000fe20000010000 */
[----:B------:R-:W-:Y:S01]  /*2ac0*/  ISETP.GE.U32.AND P0, PT, R14, UR4, PT ;  /* 0x000000040e007c0c */ /* 0x000fe2000bf06070 */
[C---:B------:R-:W-:Y:S01]  /*2ad0*/  VIADD R14, R0.reuse, 0x900 ;  /* 0x00000900000e7836 */ /* 0x040fe20000000000 */
[----:B------:R-:W-:Y:S02]  /*2ae0*/  LOP3.LUT R12, R0, 0x800, RZ, 0xfc, !PT ;  /* 0x00000800000c7812 */ /* 0x000fe400078efcff */
[----:B------:R-:W-:-:S02]  /*2af0*/  ISETP.GE.U32.AND.EX P0, PT, RZ, UR5, PT, P0 ;  /* 0x00000005ff007c0c */ /* 0x000fc4000bf06100 */
[----:B------:R-:W-:Y:S01]  /*2b00*/  ISETP.GE.U32.AND.EX P4, PT, RZ, UR5, PT, P4 ;  /* 0x00000005ff007c0c */ /* 0x000fe2000bf86140 */
[----:B------:R-:W0:Y:S04]  /*2b10*/  LDS R5, [R33+0x800] ;  /* 0x0008000021057984 */ /* 0x000e280000000800 */
[----:B------:R-:W1:Y:S04]  /*2b20*/  LDS R4, [R33+0x400] ;  /* 0x0004000021047984 */ /* 0x000e680000000800 */
[----:B------:R-:W2:Y:S04]  /*2b30*/  LDS R6, [R33+0xc00] ;  /* 0x000c000021067984 */ /* 0x000ea80000000800 */
[----:B------:R-:W3:Y:S04]  /*2b40*/  LDS R8, [R33+0x1400] ;  /* 0x0014000021087984 */ /* 0x000ee80000000800 */
[----:B------:R-:W4:Y:S04]  /*2b50*/  LDS R7, [R33+0x1000] ;  /* 0x0010000021077984 */ /* 0x000f280000000800 */
[----:B------:R-:W5:Y:S04]  /*2b60*/  LDS R9, [R33+0x1800] ;  /* 0x0018000021097984 */ /* 0x000f680000000800 */
[----:B------:R-:W5:Y:S01]  /*2b70*/  LDS R10, [R33+0x1c00] ;  /* 0x001c0000210a7984 */ /* 0x000f620000000800 */
[----:B0-----:R-:W-:-:S03]  /*2b80*/  @!P3 LOP3.LUT R13, R5, 0x80000000, RZ, 0x3c, !PT ;  /* 0x80000000050db812 */ /* 0x001fc600078e3cff */
[----:B------:R-:W-:Y:S01]  /*2b90*/  LDS R5, [R33+0x2400] ;  /* 0x0024000021057984 */ /* 0x000fe20000000800 */
[----:B-1----:R-:W-:-:S03]  /*2ba0*/  @!P2 LOP3.LUT R11, R4, 0x80000000, RZ, 0x3c, !PT ;  /* 0x80000000040ba812 */ /* 0x002fc600078e3cff */
[----:B------:R-:W0:Y:S01]  /*2bb0*/  LDS R4, [R33+0x2000] ;  /* 0x0020000021047984 */ /* 0x000e220000000800 */
[----:B--2---:R-:W-:-:S03]  /*2bc0*/  @!P6 LOP3.LUT R15, R6, 0x80000000, RZ, 0x3c, !PT ;  /* 0x80000000060fe812 */ /* 0x004fc600078e3cff */
[----:B------:R-:W-:Y:S01]  /*2bd0*/  @!P2 STG.E desc[UR8][R2.64+0x400], R11 ;  /* 0x0004000b0200a986 */ /* 0x000fe2000c101908 */
[----:B------:R-:W-:Y:S01]  /*2be0*/  ISETP.GE.U32.AND P2, PT, R12, UR4, PT ;  /* 0x000000040c007c0c */ /* 0x000fe2000bf46070 */
[----:B------:R-:W-:Y:S01]  /*2bf0*/  VIADD R12, R0, 0xa00 ;  /* 0x00000a00000c7836 */ /* 0x000fe20000000000 */
[----:B---3--:R-:W-:Y:S01]  /*2c00*/  @!P1 LOP3.LUT R19, R8, 0x80000000, RZ, 0x3c, !PT ;  /* 0x8000000008139812 */ /* 0x008fe200078e3cff */
[----:B------:R-:W-:Y:S01]  /*2c10*/  LDS R11, [R33+0x2800] ;  /* 0x00280000210b7984 */ /* 0x000fe20000000800 */
[----:B------:R-:W-:Y:S02]  /*2c20*/  ISETP.GE.U32.AND.EX P2, PT, RZ, UR5, PT, P2 ;  /* 0x00000005ff007c0c */ /* 0x000fe4000bf46120 */
[----:B----4-:R-:W-:Y:S01]  /*2c30*/  @!P5 LOP3.LUT R17, R7, 0x80000000, RZ, 0x3c, !PT ;  /* 0x800000000711d812 */ /* 0x010fe200078e3cff */
[----:B------:R-:W-:Y:S01]  /*2c40*/  LDS R6, [R33+0x2c00] ;  /* 0x002c000021067984 */ /* 0x000fe20000000800 */
[----:B-----5:R-:W-:-:S03]  /*2c50*/  @!P0 LOP3.LUT R21, R9, 0x80000000, RZ, 0x3c, !PT ;  /* 0x8000000009158812 */ /* 0x020fc600078e3cff */
[----:B------:R-:W-:Y:S01]  /*2c60*/  @!P1 STG.E desc[UR8][R2.64+0x1400], R19 ;  /* 0x0014001302009986 */ /* 0x000fe2000c101908 */
[----:B------:R-:W-:-:S03]  /*2c70*/  ISETP.GE.U32.AND P1, PT, R0, UR4, PT ;  /* 0x0000000400007c0c */ /* 0x000fc6000bf26070 */
[----:B------:R-:W1:Y:S01]  /*2c80*/  LDS R7, [R33+0x3000] ;  /* 0x0030000021077984 */ /* 0x000e620000000800 */
[----:B------:R-:W-:-:S03]  /*2c90*/  ISETP.GE.U32.AND.EX P1, PT, RZ, UR5, PT, P1 ;  /* 0x00000005ff007c0c */ /* 0x000fc6000bf26110 */
[----:B------:R-:W-:Y:S01]  /*2ca0*/  @!P3 STG.E desc[UR8][R2.64+0x800], R13 ;  /* 0x0008000d0200b986 */ /* 0x000fe2000c101908 */
[----:B------:R-:W-:Y:S01]  /*2cb0*/  ISETP.GE.U32.AND P3, PT, R14, UR4, PT ;  /* 0x000000040e007c0c */ /* 0x000fe2000bf66070 */
[----:B------:R-:W-:Y:S02]  /*2cc0*/  VIADD R14, R0, 0xb00 ;  /* 0x00000b00000e7836 */ /* 0x000fe40000000000 */
[----:B------:R2:W-:Y:S01]  /*2cd0*/  @!P6 STG.E desc[UR8][R2.64+0xc00], R15 ;  /* 0x000c000f0200e986 */ /* 0x0005e2000c101908 */
[----:B------:R-:W-:Y:S02]  /*2ce0*/  ISETP.GE.U32.AND P6, PT, R12, UR4, PT ;  /* 0x000000040c007c0c */ /* 0x000fe4000bfc6070 */
[----:B------:R-:W-:Y:S01]  /*2cf0*/  LOP3.LUT R12, R0, 0xc00, RZ, 0xfc, !PT ;  /* 0x00000c00000c7812 */ /* 0x000fe200078efcff */
[----:B------:R0:W-:Y:S01]  /*2d00*/  @!P5 STG.E desc[UR8][R2.64+0x1000], R17 ;  /* 0x001000110200d986 */ /* 0x0001e2000c101908 */
[----:B------:R-:W-:Y:S02]  /*2d10*/  ISETP.GE.U32.AND.EX P3, PT, RZ, UR5, PT, P3 ;  /* 0x00000005ff007c0c */ /* 0x000fe4000bf66130 */
[----:B------:R-:W-:Y:S01]  /*2d20*/  ISETP.GE.U32.AND P5, PT, R14, UR4, PT ;  /* 0x000000040e007c0c */ /* 0x000fe2000bfa6070 */
[----:B------:R-:W-:Y:S01]  /*2d30*/  @!P0 STG.E desc[UR8][R2.64+0x1800], R21 ;  /* 0x0018001502008986 */ /* 0x000fe2000c101908 */
[----:B------:R-:W-:-:S02]  /*2d40*/  ISETP.GE.U32.AND P0, PT, R12, UR4, PT ;  /* 0x000000040c007c0c */ /* 0x000fc4000bf06070 */
[----:B--2---:R-:W-:Y:S01]  /*2d50*/  @!P4 LOP3.LUT R15, R10, 0x80000000, RZ, 0x3c, !PT ;  /* 0x800000000a0fc812 */ /* 0x004fe200078e3cff */
[----:B------:R-:W2:Y:S01]  /*2d60*/  LDS R8, [R33+0x3400] ;  /* 0x0034000021087984 */ /* 0x000ea20000000800 */
[----:B------:R-:W-:Y:S02]  /*2d70*/  ISETP.GE.U32.AND.EX P0, PT, RZ, UR5, PT, P0 ;  /* 0x00000005ff007c0c */ /* 0x000fe4000bf06100 */
[----:B0-----:R-:W-:Y:S01]  /*2d80*/  @!P2 LOP3.LUT R17, R4, 0x80000000, RZ, 0x3c, !PT ;  /* 0x800000000411a812 */ /* 0x001fe200078e3cff */
[----:B------:R-:W0:Y:S02]  /*2d90*/  LDS R9, [R33+0x3800] ;  /* 0x0038000021097984 */ /* 0x000e240000000800 */
[----:B------:R-:W-:Y:S01]  /*2da0*/  @!P3 LOP3.LUT R5, R5, 0x80000000, RZ, 0x3c, !PT ;  /* 0x800000000505b812 */ /* 0x000fe200078e3cff */
[----:B------:R-:W-:Y:S01]  /*2db0*/  VIADD R4, R0, 0xe00 ;  /* 0x00000e0000047836 */ /* 0x000fe20000000000 */
[----:B------:R-:W3:Y:S04]  /*2dc0*/  LDS R10, [R33+0x3c00] ;  /* 0x003c0000210a7984 */ /* 0x000ee80000000800 */
[----:B------:R-:W4:Y:S04]  /*2dd0*/  LDS R12, [R33+0x4000] ;  /* 0x00400000210c7984 */ /* 0x000f280000000800 */
[----:B------:R-:W5:Y:S01]  /*2de0*/  LDS R13, [R33+0x4400] ;  /* 0x00440000210d7984 */ /* 0x000f620000000800 */
[----:B-1----:R-:W-:-:S03]  /*2df0*/  @!P0 LOP3.LUT R7, R7, 0x80000000, RZ, 0x3c, !PT ;  /* 0x8000000007078812 */ /* 0x002fc600078e3cff */
[----:B------:R-:W1:Y:S04]  /*2e00*/  @!P1 LDS R14, [R33] ;  /* 0x00000000210e9984 */ /* 0x000e680000000800 */
[----:B------:R2:W-:Y:S01]  /*2e10*/  @!P4 STG.E desc[UR8][R2.64+0x1c00], R15 ;  /* 0x001c000f0200c986 */ /* 0x0005e2000c101908 */
[----:B------:R-:W-:Y:S02]  /*2e20*/  ISETP.GE.U32.AND.EX P4, PT, RZ, UR5, PT, P6 ;  /* 0x00000005ff007c0c */ /* 0x000fe4000bf86160 */
[----:B------:R-:W-:Y:S01]  /*2e30*/  ISETP.GE.U32.AND.EX P6, PT, RZ, UR5, PT, P5 ;  /* 0x00000005ff007c0c */ /* 0x000fe2000bfc6150 */
[----:B------:R-:W-:Y:S01]  /*2e40*/  @!P3 STG.E desc[UR8][R2.64+0x2400], R5 ;  /* 0x002400050200b986 */ /* 0x000fe2000c101908 */
[----:B------:R-:W-:-:S03]  /*2e50*/  ISETP.GE.U32.AND P5, PT, R16, UR4, PT ;  /* 0x0000000410007c0c */ /* 0x000fc6000bfa6070 */
[----:B------:R0:W-:Y:S01]  /*2e60*/  @!P2 STG.E desc[UR8][R2.64+0x2000], R17 ;  /* 0x002000110200a986 */ /* 0x0001e2000c101908 */
[----:B------:R-:W-:Y:S02]  /*2e70*/  ISETP.GE.U32.AND P2, PT, R4, UR4, PT ;  /* 0x0000000404007c0c */ /* 0x000fe4000bf46070 */
[C---:B------:R-:W-:Y:S01]  /*2e80*/  LOP3.LUT R4, R0.reuse, 0x1000, RZ, 0xfc, !PT ;  /* 0x0000100000047812 */ /* 0x040fe200078efcff */
[----:B--2---:R-:W-:Y:S01]  /*2e90*/  VIADD R15, R0, 0xf00 ;  /* 0x00000f00000f7836 */ /* 0x004fe20000000000 */
[----:B------:R-:W-:Y:S01]  /*2ea0*/  ISETP.GE.U32.AND.EX P5, PT, RZ, UR5, PT, P5 ;  /* 0x00000005ff007c0c */ /* 0x000fe2000bfa6150 */
[----:B------:R-:W-:Y:S01]  /*2eb0*/  @!P0 STG.E desc[UR8][R2.64+0x3000], R7 ;  /* 0x0030000702008986 */ /* 0x000fe2000c101908 */
[----:B------:R-:W-:Y:S02]  /*2ec0*/  @!P4 LOP3.LUT R11, R11, 0x80000000, RZ, 0x3c, !PT ;  /* 0x800000000b0bc812 */ /* 0x000fe400078e3cff */
[----:B------:R-:W-:Y:S02]  /*2ed0*/  ISETP.GE.U32.AND P3, PT, R15, UR4, PT ;  /* 0x000000040f007c0c */ /* 0x000fe4000bf66070 */
[----:B------:R-:W-:Y:S01]  /*2ee0*/  @!P6 LOP3.LUT R15, R6, 0x80000000, RZ, 0x3c, !PT ;  /* 0x80000000060fe812 */ /* 0x000fe200078e3cff */
[----:B------:R-:W-:Y:S01]  /*2ef0*/  VIADD R6, R0, 0x1100 ;  /* 0x0000110000067836 */ /* 0x000fe20000000000 */
[----:B------:R3:W-:Y:S01]  /*2f00*/  @!P4 STG.E desc[UR8][R2.64+0x2800], R11 ;  /* 0x0028000b0200c986 */ /* 0x0007e2000c101908 */
[----:B------:R-:W-:Y:S01]  /*2f10*/  ISETP.GE.U32.AND P4, PT, R4, UR4, PT ;  /* 0x0000000404007c0c */ /* 0x000fe2000bf86070 */
[----:B------:R-:W-:Y:S01]  /*2f20*/  VIADD R0, R0, 0x1200 ;  /* 0x0000120000007836 */ /* 0x000fe20000000000 */
[----:B------:R-:W-:Y:S01]  /*2f30*/  ISETP.GE.U32.AND.EX P2, PT, RZ, UR5, PT, P2 ;  /* 0x00000005ff007c0c */ /* 0x000fe2000bf46120 */
[----:B------:R4:W-:Y:S01]  /*2f40*/  @!P6 STG.E desc[UR8][R2.64+0x2c00], R15 ;  /* 0x002c000f0200e986 */ /* 0x0009e2000c101908 */
[----:B------:R-:W-:-:S02]  /*2f50*/  ISETP.GE.U32.AND P6, PT, R6, UR4, PT ;  /* 0x0000000406007c0c */ /* 0x000fc4000bfc6070 */
[----:B------:R-:W-:Y:S02]  /*2f60*/  ISETP.GE.U32.AND.EX P3, PT, RZ, UR5, PT, P3 ;  /* 0x00000005ff007c0c */ /* 0x000fe4000bf66130 */
[----:B------:R-:W-:Y:S02]  /*2f70*/  ISETP.GE.U32.AND.EX P4, PT, RZ, UR5, PT, P4 ;  /* 0x00000005ff007c0c */ /* 0x000fe4000bf86140 */
[----:B------:R-:W-:Y:S02]  /*2f80*/  ISETP.GE.U32.AND.EX P6, PT, RZ, UR5, PT, P6 ;  /* 0x00000005ff007c0c */ /* 0x000fe4000bfc6160 */
[----:B------:R-:W-:Y:S02]  /*2f90*/  ISETP.GE.U32.AND P0, PT, R0, UR4, PT ;  /* 0x0000000400007c0c */ /* 0x000fe4000bf06070 */
[----:B0-----:R-:W-:Y:S02]  /*2fa0*/  @!P5 LOP3.LUT R17, R8, 0x80000000, RZ, 0x3c, !PT ;  /* 0x800000000811d812 */ /* 0x001fe400078e3cff */
[----:B------:R-:W-:-:S02]  /*2fb0*/  ISETP.GE.U32.AND.EX P0, PT, RZ, UR5, PT, P0 ;  /* 0x00000005ff007c0c */ /* 0x000fc4000bf06100 */
[----:B------:R-:W-:Y:S01]  /*2fc0*/  @!P2 LOP3.LUT R9, R9, 0x80000000, RZ, 0x3c, !PT ;  /* 0x800000000909a812 */ /* 0x000fe200078e3cff */
[----:B------:R0:W-:Y:S01]  /*2fd0*/  @!P5 STG.E desc[UR8][R2.64+0x3400], R17 ;  /* 0x003400110200d986 */ /* 0x0001e2000c101908 */
[----:B---3--:R-:W-:Y:S02]  /*2fe0*/  @!P3 LOP3.LUT R11, R10, 0x80000000, RZ, 0x3c, !PT ;  /* 0x800000000a0bb812 */ /* 0x008fe400078e3cff */
[----:B----4-:R-:W-:Y:S01]  /*2ff0*/  @!P4 LOP3.LUT R15, R12, 0x80000000, RZ, 0x3c, !PT ;  /* 0x800000000c0fc812 */ /* 0x010fe200078e3cff */
[----:B------:R0:W-:Y:S01]  /*3000*/  @!P2 STG.E desc[UR8][R2.64+0x3800], R9 ;  /* 0x003800090200a986 */ /* 0x0001e2000c101908 */
[----:B-----5:R-:W-:Y:S02]  /*3010*/  @!P6 LOP3.LUT R13, R13, 0x80000000, RZ, 0x3c, !PT ;  /* 0x800000000d0de812 */ /* 0x020fe400078e3cff */
[----:B-1----:R-:W-:Y:S01]  /*3020*/  @!P1 LOP3.LUT R5, R14, 0x80000000, RZ, 0x3c, !PT ;  /* 0x800000000e059812 */ /* 0x002fe200078e3cff */
[----:B------:R0:W-:Y:S04]  /*3030*/  @!P3 STG.E desc[UR8][R2.64+0x3c00], R11 ;  /* 0x003c000b0200b986 */ /* 0x0001e8000c101908 */
[----:B------:R0:W-:Y:S04]  /*3040*/  @!P4 STG.E desc[UR8][R2.64+0x4000], R15 ;  /* 0x0040000f0200c986 */ /* 0x0001e8000c101908 */
[----:B------:R0:W-:Y:S04]  /*3050*/  @!P6 STG.E desc[UR8][R2.64+0x4400], R13 ;  /* 0x0044000d0200e986 */ /* 0x0001e8000c101908 */
[----:B------:R0:W-:Y:S01]  /*3060*/  @!P1 STG.E desc[UR8][R2.64], R5 ;  /* 0x0000000502009986 */ /* 0x0001e2000c101908 */
[----:B------:R-:W-:Y:S05]  /*3070*/  @P0 EXIT ;  /* 0x000000000000094d */ /* 0x000fea0003800000 */
[----:B------:R-:W0:Y:S02]  /*3080*/  LDS R33, [R33+0x4800] ;  /* 0x0048000021217984 */ /* 0x000e240000000800 */
[----:B0-----:R-:W-:-:S05]  /*3090*/  LOP3.LUT R5, R33, 0x80000000, RZ, 0x3c, !PT ;  /* 0x8000000021057812 */ /* 0x001fca00078e3cff */
[----:B------:R-:W-:Y:S01]  /*30a0*/  STG.E desc[UR8][R2.64+0x4800], R5 ;  /* 0x0048000502007986 */ /* 0x000fe2000c101908 */
[----:B------:R-:W-:Y:S05]  /*30b0*/  EXIT ;  /* 0x000000000000794d */ /* 0x000fea0003800000 */
.L_x_207:
        /* <DEDUP_REMOVED lines=12> */
.L_x_437:


//--------------------- .text._ZN3cub18CUB_300001_SM_10006detail10radix_sort29DeviceRadixSortOnesweepKernelINS1_5radix10policy_hubIiNS0_8NullTypeEyE10Policy1000ELNS0_9SortOrderE0EiS6_yiiNS1_21identity_decomposer_tEEEvPT5_SC_PT3_PKSD_PT1_PKSH_PT2_PKSL_T4_iiT6_ --------------------------
	.section	.text._ZN3cub18CUB_300001_SM_10006detail10radix_sort29DeviceRadixSortOnesweepKernelINS1_5radix10policy_hubIiNS0_8NullTypeEyE10Policy1000ELNS0_9SortOrderE0EiS6_yiiNS1_21identity_decomposer_tEEEvPT5_SC_PT3_PKSD_PT1_PKSH_PT2_PKSL_T4_iiT6_,"ax",@progbits
	.align	128
        .global         _ZN3cub18CUB_300001_SM_10006detail10radix_sort29DeviceRadixSortOnesweepKernelINS1_5radix10policy_hubIiNS0_8NullTypeEyE10Policy1000ELNS0_9SortOrderE0EiS6_yiiNS1_21identity_decomposer_tEEEvPT5_SC_PT3_PKSD_PT1_PKSH_PT2_PKSL_T4_iiT6_
        .type           _ZN3cub18CUB_300001_SM_10006detail10radix_sort29DeviceRadixSortOnesweepKernelINS1_5radix10policy_hubIiNS0_8NullTypeEyE10Policy1000ELNS0_9SortOrderE0EiS6_yiiNS1_21identity_decomposer_tEEEvPT5_SC_PT3_PKSD_PT1_PKSH_PT2_PKSL_T4_iiT6_,@function
        .size           _ZN3cub18CUB_300001_SM_10006detail10radix_sort29DeviceRadixSortOnesweepKernelINS1_5radix10policy_hubIiNS0_8NullTypeEyE10Policy1000ELNS0_9SortOrderE0EiS6_yiiNS1_21identity_decomposer_tEEEvPT5_SC_PT3_PKSD_PT1_PKSH_PT2_PKSL_T4_iiT6_,(.L_x_438 - _ZN3cub18CUB_300001_SM_10006detail10radix_sort29DeviceRadixSortOnesweepKernelINS1_5radix10policy_hubIiNS0_8NullTypeEyE10Policy1000ELNS0_9SortOrderE0EiS6_yiiNS1_21identity_decomposer_tEEEvPT5_SC_PT3_PKSD_PT1_PKSH_PT2_PKSL_T4_iiT6_)
        .other          _ZN3cub18CUB_300001_SM_10006detail10radix_sort29DeviceRadixSortOnesweepKernelINS1_5radix10policy_hubIiNS0_8NullTypeEyE10Policy1000ELNS0_9SortOrderE0EiS6_yiiNS1_21identity_decomposer_tEEEvPT5_SC_PT3_PKSD_PT1_PKSH_PT2_PKSL_T4_iiT6_,@"STO_CUDA_ENTRY STV_DEFAULT"
_ZN3cub18CUB_300001_SM_10006detail10radix_sort29DeviceRadixSortOnesweepKernelINS1_5radix10policy_hubIiNS0_8NullTypeEyE10Policy1000ELNS0_9SortOrderE0EiS6_yiiNS1_21identity_decomposer_tEEEvPT5_SC_PT3_PKSD_PT1_PKSH_PT2_PKSL_T4_iiT6_:
.text._ZN3cub18CUB_300001_SM_10006detail10radix_sort29DeviceRadixSortOnesweepKernelINS1_5radix10policy_hubIiNS0_8NullTypeEyE10Policy1000ELNS0_9SortOrderE0EiS6_yiiNS1_21identity_decomposer_tEEEvPT5_SC_PT3_PKSD_PT1_PKSH_PT2_PKSL_T4_iiT6_:
        /* <DEDUP_REMOVED lines=13> */
.L_x_209:
[----:B------:R-:W-:Y:S05]  /*00d0*/  BSYNC.RECONVERGENT B0 ;  /* 0x0000000000007941 */ /* 0x000fea0003800200 */
.L_x_208:
        /* <DEDUP_REMOVED lines=41> */
.L_x_210:
[C---:B------:R-:W-:Y:S01]  /*0370*/  LOP3.LUT R0, R3.reuse, 0x1f, RZ, 0xc0, !PT ;  /* 0x0000001f03007812 */ /* 0x040fe200078ec0ff */
[----:B------:R-:W1:Y:S01]  /*0380*/  LDCU.64 UR12, c[0x0][0x3a8] ;  /* 0x00007500ff0c77ac */ /* 0x000e620008000a00 */
[----:B------:R-:W-:Y:S01]  /*0390*/  LOP3.LUT R5, R3, 0x3e0, RZ, 0xc0, !PT ;  /* 0x000003e003057812 */ /* 0x000fe200078ec0ff */
[----:B------:R-:W-:Y:S01]  /*03a0*/  IMAD.MOV.U32 R44, RZ, RZ, 0x7fffffff ;  /* 0x7fffffffff2c7424 */ /* 0x000fe200078e00ff */
[----:B------:R-:W-:Y:S01]  /*03b0*/  UIADD3 UR5, UPT, UPT, -UR6, UR5, URZ ;  /* 0x0000000506057290 */ /* 0x000fe2000fffe1ff */
[----:B------:R-:W-:Y:S02]  /*03c0*/  IMAD.MOV.U32 R42, RZ, RZ, 0x7fffffff ;  /* 0x7fffffffff2a7424 */ /* 0x000fe400078e00ff */
[----:B------:R-:W-:Y:S02]  /*03d0*/  IMAD R7, R5, 0x13, R0 ;  /* 0x0000001305077824 */ /* 0x000fe400078e0200 */
[----:B------:R-:W-:Y:S02]  /*03e0*/  IMAD.MOV.U32 R43, RZ, RZ, 0x7fffffff ;  /* 0x7fffffffff2b7424 */ /* 0x000fe400078e00ff */
        /* <DEDUP_REMOVED lines=17> */
[----:B------:R-:W-:Y:S01]  /*0500*/  IMAD.MOV.U32 R8, RZ, RZ, 0x7fffffff ;  /* 0x7fffffffff087424 */ /* 0x000fe200078e00ff */
        /* <DEDUP_REMOVED lines=9> */
[----:B------:R-:W-:-:S03]  /*05a0*/  IMAD.MOV.U32 R10, RZ, RZ, 0x7fffffff ;  /* 0x7fffffffff0a7424 */ /* 0x000fc600078e00ff */
[----:B------:R-:W-:Y:S01]  /*05b0*/  ISETP.GE.AND P4, PT, R0, UR5, PT ;  /* 0x0000000500007c0c */ /* 0x000fe2000bf86270 */
[C---:B------:R-:W-:Y:S01]  /*05c0*/  VIADD R0, R7.reuse, 0x180 ;  /* 0x0000018007007836 */ /* 0x040fe20000000000 */
[----:B------:R1:W5:Y:S01]  /*05d0*/  @!P2 LDG.E R43, desc[UR8][R4.64+0x80] ;  /* 0x00008008042ba981 */ /* 0x000362000c1e1900 */
[----:B------:R-:W-:Y:S01]  /*05e0*/  ISETP.GE.AND P2, PT, R6, UR5, PT ;  /* 0x0000000506007c0c */ /* 0x000fe2000bf46270 */
[----:B------:R-:W-:Y:S02]  /*05f0*/  IMAD.MOV.U32 R12, RZ, RZ, 0x7fffffff ;  /* 0x7fffffffff0c7424 */ /* 0x000fe400078e00ff */
[----:B------:R1:W5:Y:S01]  /*0600*/  @!P6 LDG.E R10, desc[UR8][R4.64+0x280] ;  /* 0x00028008040ae981 */ /* 0x000362000c1e1900 */
[----:B------:R-:W-:Y:S01]  /*0610*/  ISETP.GE.AND P6, PT, R0, UR5, PT ;  /* 0x0000000500007c0c */ /* 0x000fe2000bfc6270 */
[C---:B------:R-:W-:Y:S02]  /*0620*/  VIADD R0, R7.reuse, 0x1a0 ;  /* 0x000001a007007836 */ /* 0x040fe40000000000 */
[----:B------:R-:W-:Y:S01]  /*0630*/  IMAD.MOV.U32 R9, RZ, RZ, 0x7fffffff ;  /* 0x7fffffffff097424 */ /* 0x000fe200078e00ff */
[----:B------:R1:W5:Y:S01]  /*0640*/  @!P0 LDG.E R12, desc[UR8][R4.64+0x300] ;  /* 0x00030008040c8981 */ /* 0x000362000c1e1900 */
[----:B------:R-:W-:Y:S01]  /*0650*/  VIADD R6, R7, 0x160 ;  /* 0x0000016007067836 */ /* 0x000fe20000000000 */
[----:B------:R-:W-:Y:S01]  /*0660*/  ISETP.GE.AND P0, PT, R0, UR5, PT ;  /* 0x0000000500007c0c */ /* 0x000fe2000bf06270 */
[----:B------:R-:W-:-:S02]  /*0670*/  IMAD.MOV.U32 R14, RZ, RZ, 0x7fffffff ;  /* 0x7fffffffff0e7424 */ /* 0x000fc400078e00ff */
[C---:B------:R-:W-:Y:S01]  /*0680*/  VIADD R0, R7.reuse, 0x1e0 ;  /* 0x000001e007007836 */ /* 0x040fe20000000000 */
[----:B------:R1:W5:Y:S01]  /*0690*/  @!P5 LDG.E R9, desc[UR8][R4.64+0x200] ;  /* 0x000200080409d981 */ /* 0x000362000c1e1900 */
[----:B------:R-:W-:Y:S01]  /*06a0*/  ISETP.GE.AND P5, PT, R6, UR5, PT ;  /* 0x0000000506007c0c */ /* 0x000fe2000bfa6270 */
[----:B------:R-:W-:Y:S02]  /*06b0*/  IMAD.MOV.U32 R13, RZ, RZ, 0x7fffffff ;  /* 0x7fffffffff0d7424 */ /* 0x000fe400078e00ff */
[----:B------:R1:W5:Y:S01]  /*06c0*/  @!P2 LDG.E R14, desc[UR8][R4.64+0x400] ;  /* 0x00040008040ea981 */ /* 0x000362000c1e1900 */
[----:B------:R-:W-:Y:S01]  /*06d0*/  IMAD.MOV.U32 R15, RZ, RZ, 0x7fffffff ;  /* 0x7fffffffff0f7424 */ /* 0x000fe200078e00ff */
[----:B------:R-:W-:Y:S01]  /*06e0*/  ISETP.GE.AND P2, PT, R0, UR5, PT ;  /* 0x0000000500007c0c */ /* 0x000fe2000bf46270 */
[C---:B------:R-:W-:Y:S01]  /*06f0*/  VIADD R6, R7.reuse, 0x1c0 ;  /* 0x000001c007067836 */ /* 0x040fe20000000000 */
[----:B------:R1:W5:Y:S01]  /*0700*/  @!P1 LDG.E R13, desc[UR8][R4.64+0x380] ;  /* 0x00038008040d9981 */ /* 0x000362000c1e1900 */
[----:B------:R-:W-:-:S02]  /*0710*/  VIADD R0, R7, 0x200 ;  /* 0x0000020007007836 */ /* 0x000fc40000000000 */
[----:B------:R-:W-:Y:S01]  /*0720*/  IMAD.MOV.U32 R16, RZ, RZ, 0x7fffffff ;  /* 0x7fffffffff107424 */ /* 0x000fe200078e00ff */
[----:B------:R1:W5:Y:S01]  /*0730*/  @!P3 LDG.E R15, desc[UR8][R4.64+0x480] ;  /* 0x00048008040fb981 */ /* 0x000362000c1e1900 */
[----:B------:R-:W-:Y:S01]  /*0740*/  IMAD.MOV.U32 R17, RZ, RZ, 0x7fffffff ;  /* 0x7fffffffff117424 */ /* 0x000fe200078e00ff */
        /* <DEDUP_REMOVED lines=8> */
[----:B------:R-:W-:-:S02]  /*07d0*/  IMAD.MOV.U32 R18, RZ, RZ, 0x7fffffff ;  /* 0x7fffffffff127424 */ /* 0x000fc400078e00ff */
[----:B------:R-:W-:Y:S02]  /*07e0*/  IMAD.MOV.U32 R19, RZ, RZ, 0x7fffffff ;  /* 0x7fffffffff137424 */ /* 0x000fe400078e00ff */
[----:B------:R-:W-:Y:S02]  /*07f0*/  IMAD.MOV.U32 R20, RZ, RZ, 0x7fffffff ;  /* 0x7fffffffff147424 */ /* 0x000fe400078e00ff */
[----:B------:R-:W-:Y:S01]  /*0800*/  IMAD.MOV.U32 R21, RZ, RZ, 0x7fffffff ;  /* 0x7fffffffff157424 */ /* 0x000fe200078e00ff */
[----:B------:R1:W5:Y:S01]  /*0810*/  @!P6 LDG.E R18, desc[UR8][R4.64+0x600] ;  /* 0x000600080412e981 */ /* 0x000362000c1e1900 */
[----:B------:R-:W-:Y:S02]  /*0820*/  IMAD.MOV.U32 R22, RZ, RZ, 0x7fffffff ;  /* 0x7fffffffff167424 */ /* 0x000fe400078e00ff */
[----:B------:R-:W-:Y:S01]  /*0830*/  IMAD.MOV.U32 R23, RZ, RZ, 0x7fffffff ;  /* 0x7fffffffff177424 */ /* 0x000fe200078e00ff */
[----:B------:R1:W5:Y:S01]  /*0840*/  @!P0 LDG.E R19, desc[UR8][R4.64+0x680] ;  /* 0x0006800804138981 */ /* 0x000362000c1e1900 */
[----:B------:R-:W-:-:S03]  /*0850*/  IMAD.MOV.U32 R24, RZ, RZ, 0x7fffffff ;  /* 0x7fffffffff187424 */ /* 0x000fc600078e00ff */
[----:B------:R1:W5:Y:S04]  /*0860*/  @!P1 LDG.E R20, desc[UR8][R4.64+0x700] ;  /* 0x0007000804149981 */ /* 0x000368000c1e1900 */
[----:B------:R1:W5:Y:S04]  /*0870*/  @!P2 LDG.E R21, desc[UR8][R4.64+0x780] ;  /* 0x000780080415a981 */ /* 0x000368000c1e1900 */
[----:B------:R1:W5:Y:S04]  /*0880*/  @!P3 LDG.E R22, desc[UR8][R4.64+0x800] ;  /* 0x000800080416b981 */ /* 0x000368000c1e1900 */
[----:B------:R1:W5:Y:S04]  /*0890*/  @!P4 LDG.E R23, desc[UR8][R4.64+0x880] ;  /* 0x000880080417c981 */ /* 0x000368000c1e1900 */
[----:B------:R1:W5:Y:S02]  /*08a0*/  @!P5 LDG.E R24, desc[UR8][R4.64+0x900] ;  /* 0x000900080418d981 */ /* 0x000364000c1e1900 */
.L_x_211:
        /* <DEDUP_REMOVED lines=20> */
.L_x_214:
        /* <DEDUP_REMOVED lines=21> */
.L_x_213:
[----:B------:R-:W-:Y:S05]  /*0b40*/  BSYNC.RECONVERGENT B0 ;  /* 0x0000000000007941 */ /* 0x000fea0003800200 */
.L_x_212:
        /* <DEDUP_REMOVED lines=18> */
.L_x_218:
[----:B------:R-:W-:Y:S05]  /*0c70*/  BSYNC.RECONVERGENT B1 ;  /* 0x0000000000017941 */ /* 0x000fea0003800200 */
.L_x_217:
        /* <DEDUP_REMOVED lines=14> */
.L_x_219:
[----:B------:R-:W-:Y:S01]  /*0d60*/  VIADD R6, R6, 0x1 ;  /* 0x0000000106067836 */ /* 0x000fe20000000000 */
[----:B------:R0:W-:Y:S04]  /*0d70*/  STS [R5], RZ ;  /* 0x000000ff05007388 */ /* 0x0001e80000000800 */
[----:B------:R-:W-:Y:S01]  /*0d80*/  ISETP.NE.AND P0, PT, R6, RZ, PT ;  /* 0x000000ff0600720c */ /* 0x000fe20003f05270 */
[----:B0-----:R-:W-:-:S12]  /*0d90*/  VIADD R5, R5, 0x80 ;  /* 0x0000008005057836 */ /* 0x001fd80000000000 */
[----:B------:R-:W-:Y:S05]  /*0da0*/  @P0 BRA `(.L_x_219) ;  /* 0xfffffffc00ec0947 */ /* 0x000fea000383ffff */
.L_x_216:
[----:B------:R-:W-:Y:S05]  /*0db0*/  BSYNC.RECONVERGENT B0 ;  /* 0x0000000000007941 */ /* 0x000fea0003800200 */
.L_x_215:
        /* <DEDUP_REMOVED lines=139> */
.L_x_221:
[----:B------:R-:W-:Y:S05]  /*1670*/  BSYNC.RECONVERGENT B0 ;  /* 0x0000000000007941 */ /* 0x000fea0003800200 */
.L_x_220:
        /* <DEDUP_REMOVED lines=31> */
.L_x_230:
[----:B0-----:R-:W0:Y:S01]  /*1870*/  LDC.64 R6, c[0x0][0x380] ;  /* 0x0000e000ff067b82 */ /* 0x001e220000000a00 */
[----:B------:R-:W-:Y:S01]  /*1880*/  VIADD R31, R28, 0xffffffff ;  /* 0xffffffff1c1f7836 */ /* 0x000fe20000000000 */
[----:B------:R-:W-:Y:S03]  /*1890*/  BSSY B2, `(.L_x_227) ;  /* 0x0000008000027945 */ /* 0x000fe60003800000 */
[----:B------:R-:W-:-:S04]  /*18a0*/  IMAD R29, R31, 0x100, R3 ;  /* 0x000001001f1d7824 */ /* 0x000fc800078e0203 */
[----:B0-----:R-:W-:-:S07]  /*18b0*/  IMAD.WIDE R6, R29, 0x4, R6 ;  /* 0x000000041d067825 */ /* 0x001fce00078e0206 */
.L_x_228:
[----:B------:R-:W-:Y:S05]  /*18c0*/  YIELD ;  /* 0x0000000000007946 */ /* 0x000fea0003800000 */
[----:B------:R0:W-:Y:S06]  /*18d0*/  MEMBAR.SC.CTA ;  /* 0x0000000000007992 */ /* 0x0001ec0000000000 */
[----:B0-----:R-:W2:Y:S02]  /*18e0*/  LDG.E.STRONG.SYS R29, desc[UR8][R6.64] ;  /* 0x00000008061d7981 */ /* 0x001ea4000c1f5900 */
[----:B--2---:R-:W-:-:S13]  /*18f0*/  ISETP.NE.AND P0, PT, R29, RZ, PT ;  /* 0x000000ff1d00720c */ /* 0x004fda0003f05270 */
[----:B------:R-:W-:Y:S05]  /*1900*/  @!P0 BRA `(.L_x_228) ;  /* 0xfffffffc00ec8947 */ /* 0x000fea000383ffff */
[----:B------:R-:W-:Y:S05]  /*1910*/  BSYNC B2 ;  /* 0x0000000000027941 */ /* 0x000fea0003800000 */
.L_x_227:
[----:B------:R-:W-:Y:S01]  /*1920*/  BSSY.RECONVERGENT B2, `(.L_x_229) ;  /* 0x0000006000027945 */ /* 0x000fe20003800200 */
[C---:B------:R-:W-:Y:S02]  /*1930*/  ISETP.GT.AND P0, PT, R29.reuse, -0x1, PT ;  /* 0xffffffff1d00780c */ /* 0x040fe40003f04270 */
[----:B------:R-:W-:Y:S01]  /*1940*/  LOP3.LUT R29, R29, 0x3fffffff, RZ, 0xc0, !PT ;  /* 0x3fffffff1d1d7812 */ /* 0x000fe200078ec0ff */
[----:B------:R-:W-:Y:S05]  /*1950*/  WARPSYNC.EXCLUSIVE R25 ;  /* 0x0000000019007348 */ /* 0x000fea0003a00000 */
[----:B------:R-:W-:-:S05]  /*1960*/  IMAD.IADD R26, R29, 0x1, R26 ;  /* 0x000000011d1a7824 */ /* 0x000fca00078e021a */
[----:B------:R-:W-:-:S07]  /*1970*/  VOTE.ANY R25, PT, P0 ;  /* 0x0000000000197806 */ /* 0x000fce00000e0100 */
[----:B------:R-:W-:Y:S05]  /*1980*/  BSYNC.RECONVERGENT B2 ;  /* 0x0000000000027941 */ /* 0x000fea0003800200 */
.L_x_229:
[----:B------:R-:W-:Y:S01]  /*1990*/  ISETP.GT.U32.AND P1, PT, R28, 0x1, PT ;  /* 0x000000011c00780c */ /* 0x000fe20003f24070 */
[----:B------:R-:W-:-:S12]  /*19a0*/  IMAD.MOV.U32 R28, RZ, RZ, R31 ;  /* 0x000000ffff1c7224 */ /* 0x000fd800078e001f */
[----:B------:R-:W-:Y:S05]  /*19b0*/  @P0 BRA P1, `(.L_x_230) ;  /* 0xfffffffc00ac0947 */ /* 0x000fea000083ffff */
[----:B------:R-:W-:Y:S05]  /*19c0*/  BSYNC B0 ;  /* 0x0000000000007941 */ /* 0x000fea0003800000 */
.L_x_226:
[----:B------:R1:W2:Y:S02]  /*19d0*/  LDS.64 R6, [R11+0x7200] ;  /* 0x007200000b067984 */ /* 0x0002a40000000a00 */
.L_x_225:
[C---:B------:R-:W-:Y:S01]  /*19e0*/  IMAD.IADD R29, R26.reuse, 0x1, -R27 ;  /* 0x000000011a1d7824 */ /* 0x040fe200078e0a1b */
[----:B------:R-:W-:-:S04]  /*19f0*/  LOP3.LUT R25, R26, 0x80000000, RZ, 0xfc, !PT ;  /* 0x800000001a197812 */ /* 0x000fc800078efcff */
[C---:B0-2---:R-:W-:Y:S01]  /*1a00*/  IADD3 R6, P0, PT, R29.reuse, R6, RZ ;  /* 0x000000061d067210 */ /* 0x045fe20007f1e0ff */
[----:B------:R0:W-:Y:S03]  /*1a10*/  STG.E.STRONG.SYS desc[UR8][R4.64], R25 ;  /* 0x0000001904007986 */ /* 0x0001e6000c115908 */
[----:B------:R-:W-:-:S05]  /*1a20*/  LEA.HI.X.SX32 R7, R29, R7, 0x1, P0 ;  /* 0x000000071d077211 */ /* 0x000fca00000f0eff */
[----:B------:R0:W-:Y:S04]  /*1a30*/  STS.64 [R11+0x7200], R6 ;  /* 0x007200060b007388 */ /* 0x0001e80000000a00 */
.L_x_224:
[----:B------:R-:W-:Y:S05]  /*1a40*/  BSYNC B1 ;  /* 0x0000000000017941 */ /* 0x000fea0003800000 */
.L_x_223:
        /* <DEDUP_REMOVED lines=15> */
.L_x_231:
        /* <DEDUP_REMOVED lines=33> */
.L_x_232:
        /* <DEDUP_REMOVED lines=68> */
.L_x_222:
        /* <DEDUP_REMOVED lines=39> */
.L_x_326:
        /* <DEDUP_REMOVED lines=25> */
.L_x_233:
        /* <DEDUP_REMOVED lines=45> */
.L_x_236:
[----:B------:R-:W-:Y:S05]  /*2860*/  BSYNC.RECONVERGENT B0 ;  /* 0x0000000000007941 */ /* 0x000fea0003800200 */
.L_x_235:
        /* <DEDUP_REMOVED lines=41> */
.L_x_238:
[----:B------:R-:W-:Y:S05]  /*2b00*/  BSYNC.RECONVERGENT B0 ;  /* 0x0000000000007941 */ /* 0x000fea0003800200 */
.L_x_237:
        /* <DEDUP_REMOVED lines=37> */
.L_x_240:
[----:B------:R-:W-:Y:S05]  /*2d60*/  BSYNC.RECONVERGENT B0 ;  /* 0x0000000000007941 */ /* 0x000fea0003800200 */
.L_x_239:
        /* <DEDUP_REMOVED lines=37> */
.L_x_242:
[----:B------:R-:W-:Y:S05]  /*2fc0*/  BSYNC.RECONVERGENT B0 ;  /* 0x0000000000007941 */ /* 0x000fea0003800200 */
.L_x_241:
        /* <DEDUP_REMOVED lines=37> */
.L_x_244:
[----:B------:R-:W-:Y:S05]  /*3220*/  BSYNC.RECONVERGENT B0 ;  /* 0x0000000000007941 */ /* 0x000fea0003800200 */
.L_x_243:
        /* <DEDUP_REMOVED lines=37> */
.L_x_246:
[----:B------:R-:W-:Y:S05]  /*3480*/  BSYNC.RECONVERGENT B0 ;  /* 0x0000000000007941 */ /* 0x000fea0003800200 */
.L_x_245:
        /* <DEDUP_REMOVED lines=37> */
.L_x_248:
[----:B------:R-:W-:Y:S05]  /*36e0*/  BSYNC.RECONVERGENT B0 ;  /* 0x0000000000007941 */ /* 0x000fea0003800200 */
.L_x_247:
        /* <DEDUP_REMOVED lines=35> */
.L_x_250:
[----:B------:R-:W-:Y:S05]  /*3920*/  BSYNC.RECONVERGENT B0 ;  /* 0x0000000000007941 */ /* 0x000fea0003800200 */
.L_x_249:
        /* <DEDUP_REMOVED lines=35> */
.L_x_252:
[----:B------:R-:W-:Y:S05]  /*3b60*/  BSYNC.RECONVERGENT B0 ;  /* 0x0000000000007941 */ /* 0x000fea0003800200 */
.L_x_251:
        /* <DEDUP_REMOVED lines=37> */
.L_x_254:
[----:B------:R-:W-:Y:S05]  /*3dc0*/  BSYNC.RECONVERGENT B0 ;  /* 0x0000000000007941 */ /* 0x000fea0003800200 */
.L_x_253:
        /* <DEDUP_REMOVED lines=37> */
.L_x_256:
[----:B------:R-:W-:Y:S05]  /*4020*/  BSYNC.RECONVERGENT B0 ;  /* 0x0000000000007941 */ /* 0x000fea0003800200 */
.L_x_255:
        /* <DEDUP_REMOVED lines=37> */
.L_x_258:
[----:B------:R-:W-:Y:S05]  /*4280*/  BSYNC.RECONVERGENT B0 ;  /* 0x0000000000007941 */ /* 0x000fea0003800200 */
.L_x_257:
        /* <DEDUP_REMOVED lines=39> */
.L_x_260:
[----:B------:R-:W-:Y:S05]  /*4500*/  BSYNC.RECONVERGENT B0 ;  /* 0x0000000000007941 */ /* 0x000fea0003800200 */
.L_x_259:
        /* <DEDUP_REMOVED lines=39> */
.L_x_262:
[----:B------:R-:W-:Y:S05]  /*4780*/  BSYNC.RECONVERGENT B0 ;  /* 0x0000000000007941 */ /* 0x000fea0003800200 */
.L_x_261:
        /* <DEDUP_REMOVED lines=39> */
.L_x_264:
[----:B------:R-:W-:Y:S05]  /*4a00*/  BSYNC.RECONVERGENT B0 ;  /* 0x0000000000007941 */ /* 0x000fea0003800200 */
.L_x_263:
        /* <DEDUP_REMOVED lines=39> */
.L_x_266:
[----:B------:R-:W-:Y:S05]  /*4c80*/  BSYNC.RECONVERGENT B0 ;  /* 0x0000000000007941 */ /* 0x000fea0003800200 */
.L_x_265:
        /* <DEDUP_REMOVED lines=39> */
.L_x_268:
[----:B------:R-:W-:Y:S05]  /*4f00*/  BSYNC.RECONVERGENT B0 ;  /* 0x0000000000007941 */ /* 0x000fea0003800200 */
.L_x_267:
        /* <DEDUP_REMOVED lines=39> */
.L_x_270:
[----:B------:R-:W-:Y:S05]  /*5180*/  BSYNC.RECONVERGENT B0 ;  /* 0x0000000000007941 */ /* 0x000fea0003800200 */
.L_x_269:
        /* <DEDUP_REMOVED lines=39> */
.L_x_272:
[----:B------:R-:W-:Y:S05]  /*5400*/  BSYNC.RECONVERGENT B0 ;  /* 0x0000000000007941 */ /* 0x000fea0003800200 */
.L_x_271:
        /* <DEDUP_REMOVED lines=35> */
.L_x_274:
[----:B------:R-:W-:Y:S05]  /*5640*/  BSYNC.RECONVERGENT B0 ;  /* 0x0000000000007941 */ /* 0x000fea0003800200 */
.L_x_273:
        /* <DEDUP_REMOVED lines=67> */
.L_x_282:
[----:B-1----:R-:W1:Y:S01]  /*5a80*/  LDC.64 R4, c[0x0][0x380] ;  /* 0x0000e000ff047b82 */ /* 0x002e620000000a00 */
[----:B------:R-:W-:Y:S01]  /*5a90*/  VIADD R11, R7, 0xffffffff ;  /* 0xffffffff070b7836 */ /* 0x000fe20000000000 */
[----:B------:R-:W-:Y:S03]  /*5aa0*/  BSSY B2, `(.L_x_279) ;  /* 0x0000008000027945 */ /* 0x000fe60003800000 */
[----:B------:R-:W-:-:S04]  /*5ab0*/  IMAD R9, R11, 0x100, R3 ;  /* 0x000001000b097824 */ /* 0x000fc800078e0203 */
[----:B-1----:R-:W-:-:S07]  /*5ac0*/  IMAD.WIDE R4, R9, 0x4, R4 ;  /* 0x0000000409047825 */ /* 0x002fce00078e0204 */
.L_x_280:
[----:B------:R-:W-:Y:S05]  /*5ad0*/  YIELD ;  /* 0x0000000000007946 */ /* 0x000fea0003800000 */
[----:B------:R1:W-:Y:S06]  /*5ae0*/  MEMBAR.SC.CTA ;  /* 0x0000000000007992 */ /* 0x0003ec0000000000 */
[----:B-1----:R-:W2:Y:S02]  /*5af0*/  LDG.E.STRONG.SYS R8, desc[UR8][R4.64] ;  /* 0x0000000804087981 */ /* 0x002ea4000c1f5900 */
[----:B--2---:R-:W-:-:S13]  /*5b00*/  ISETP.NE.AND P0, PT, R8, RZ, PT ;  /* 0x000000ff0800720c */ /* 0x004fda0003f05270 */
[----:B------:R-:W-:Y:S05]  /*5b10*/  @!P0 BRA `(.L_x_280) ;  /* 0xfffffffc00ec8947 */ /* 0x000fea000383ffff */
[----:B------:R-:W-:Y:S05]  /*5b20*/  BSYNC B2 ;  /* 0x0000000000027941 */ /* 0x000fea0003800000 */
.L_x_279:
[----:B------:R-:W-:Y:S01]  /*5b30*/  BSSY.RECONVERGENT B2, `(.L_x_281) ;  /* 0x0000006000027945 */ /* 0x000fe20003800200 */
[C---:B------:R-:W-:Y:S02]  /*5b40*/  ISETP.GT.AND P0, PT, R8.reuse, -0x1, PT ;  /* 0xffffffff0800780c */ /* 0x040fe40003f04270 */
[----:B------:R-:W-:Y:S01]  /*5b50*/  LOP3.LUT R5, R8, 0x3fffffff, RZ, 0xc0, !PT ;  /* 0x3fffffff08057812 */ /* 0x000fe200078ec0ff */
[----:B------:R-:W-:Y:S05]  /*5b60*/  WARPSYNC.EXCLUSIVE R6 ;  /* 0x0000000006007348 */ /* 0x000fea0003a00000 */
[----:B------:R-:W-:-:S05]  /*5b70*/  IMAD.IADD R0, R5, 0x1, R0 ;  /* 0x0000000105007824 */ /* 0x000fca00078e0200 */
[----:B------:R-:W-:-:S07]  /*5b80*/  VOTE.ANY R6, PT, P0 ;  /* 0x0000000000067806 */ /* 0x000fce00000e0100 */
[----:B------:R-:W-:Y:S05]  /*5b90*/  BSYNC.RECONVERGENT B2 ;  /* 0x0000000000027941 */ /* 0x000fea0003800200 */
.L_x_281:
[----:B------:R-:W-:Y:S01]  /*5ba0*/  ISETP.GT.U32.AND P1, PT, R7, 0x1, PT ;  /* 0x000000010700780c */ /* 0x000fe20003f24070 */
[----:B------:R-:W-:-:S12]  /*5bb0*/  IMAD.MOV.U32 R7, RZ, RZ, R11 ;  /* 0x000000ffff077224 */ /* 0x000fd800078e000b */
[----:B------:R-:W-:Y:S05]  /*5bc0*/  @P0 BRA P1, `(.L_x_282) ;  /* 0xfffffffc00ac0947 */ /* 0x000fea000083ffff */
[----:B------:R-:W-:Y:S05]  /*5bd0*/  BSYNC B0 ;  /* 0x0000000000007941 */ /* 0x000fea0003800000 */
.L_x_278:
[----:B------:R2:W3:Y:S02]  /*5be0*/  LDS.64 R4, [R13+0x7200] ;  /* 0x007200000d047984 */ /* 0x0004e40000000a00 */
.L_x_277:
        /* <DEDUP_REMOVED lines=10> */
.L_x_276:
[----:B------:R-:W-:Y:S05]  /*5c90*/  BSYNC B1 ;  /* 0x0000000000017941 */ /* 0x000fea0003800000 */
.L_x_275:
        /* <DEDUP_REMOVED lines=20> */
.L_x_283:
        /* <DEDUP_REMOVED lines=234> */
.L_x_284:
        /* <DEDUP_REMOVED lines=31> */
.L_x_286:
[----:B------:R-:W-:Y:S05]  /*6e70*/  BSYNC.RECONVERGENT B0 ;  /* 0x0000000000007941 */ /* 0x000fea0003800200 */
.L_x_285:
        /* <DEDUP_REMOVED lines=18> */
.L_x_288:
[----:B------:R-:W-:Y:S05]  /*6fa0*/  BSYNC.RECONVERGENT B0 ;  /* 0x0000000000007941 */ /* 0x000fea0003800200 */
.L_x_287:
        /* <DEDUP_REMOVED lines=18> */
.L_x_290:
[----:B------:R-:W-:Y:S05]  /*70d0*/  BSYNC.RECONVERGENT B0 ;  /* 0x0000000000007941 */ /* 0x000fea0003800200 */
.L_x_289:
        /* <DEDUP_REMOVED lines=18> */
.L_x_292:
[----:B------:R-:W-:Y:S05]  /*7200*/  BSYNC.RECONVERGENT B0 ;  /* 0x0000000000007941 */ /* 0x000fea0003800200 */
.L_x_291:
        /* <DEDUP_REMOVED lines=18> */
.L_x_294:
[----:B------:R-:W-:Y:S05]  /*7330*/  BSYNC.RECONVERGENT B0 ;  /* 0x0000000000007941 */ /* 0x000fea0003800200 */
.L_x_293:
        /* <DEDUP_REMOVED lines=18> */
.L_x_296:
[----:B------:R-:W-:Y:S05]  /*7460*/  BSYNC.RECONVERGENT B0 ;  /* 0x0000000000007941 */ /* 0x000fea0003800200 */
.L_x_295:
        /* <DEDUP_REMOVED lines=18> */
.L_x_298:
[----:B------:R-:W-:Y:S05]  /*7590*/  BSYNC.RECONVERGENT B0 ;  /* 0x0000000000007941 */ /* 0x000fea0003800200 */
.L_x_297:
        /* <DEDUP_REMOVED lines=18> */
.L_x_300:
[----:B------:R-:W-:Y:S05]  /*76c0*/  BSYNC.RECONVERGENT B0 ;  /* 0x0000000000007941 */ /* 0x000fea0003800200 */
.L_x_299:
        /* <DEDUP_REMOVED lines=18> */
.L_x_302:
[----:B------:R-:W-:Y:S05]  /*77f0*/  BSYNC.RECONVERGENT B0 ;  /* 0x0000000000007941 */ /* 0x000fea0003800200 */
.L_x_301:
        /* <DEDUP_REMOVED lines=18> */
.L_x_304:
[----:B------:R-:W-:Y:S05]  /*7920*/  BSYNC.RECONVERGENT B0 ;  /* 0x0000000000007941 */ /* 0x000fea0003800200 */
.L_x_303:
        /* <DEDUP_REMOVED lines=18> */
.L_x_306:
[----:B------:R-:W-:Y:S05]  /*7a50*/  BSYNC.RECONVERGENT B0 ;  /* 0x0000000000007941 */ /* 0x000fea0003800200 */
.L_x_305:
        /* <DEDUP_REMOVED lines=17> */
.L_x_308:
[----:B------:R-:W-:Y:S05]  /*7b70*/  BSYNC.RECONVERGENT B0 ;  /* 0x0000000000007941 */ /* 0x000fea0003800200 */
.L_x_307:
        /* <DEDUP_REMOVED lines=16> */
.L_x_310:
[----:B------:R-:W-:Y:S05]  /*7c80*/  BSYNC.RECONVERGENT B0 ;  /* 0x0000000000007941 */ /* 0x000fea0003800200 */
.L_x_309:
        /* <DEDUP_REMOVED lines=16> */
.L_x_312:
[----:B------:R-:W-:Y:S05]  /*7d90*/  BSYNC.RECONVERGENT B0 ;  /* 0x0000000000007941 */ /* 0x000fea0003800200 */
.L_x_311:
        /* <DEDUP_REMOVED lines=16> */
.L_x_314:
[----:B------:R-:W-:Y:S05]  /*7ea0*/  BSYNC.RECONVERGENT B0 ;  /* 0x0000000000007941 */ /* 0x000fea0003800200 */
.L_x_313:
        /* <DEDUP_REMOVED lines=16> */
.L_x_316:
[----:B------:R-:W-:Y:S05]  /*7fb0*/  BSYNC.RECONVERGENT B0 ;  /* 0x0000000000007941 */ /* 0x000fea0003800200 */
.L_x_315:
        /* <DEDUP_REMOVED lines=16> */
.L_x_318:
[----:B------:R-:W-:Y:S05]  /*80c0*/  BSYNC.RECONVERGENT B0 ;  /* 0x0000000000007941 */ /* 0x000fea0003800200 */
.L_x_317:
        /* <DEDUP_REMOVED lines=16> */
.L_x_320:
[----:B------:R-:W-:Y:S05]  /*81d0*/  BSYNC.RECONVERGENT B0 ;  /* 0x0000000000007941 */ /* 0x000fea0003800200 */
.L_x_319:
        /* <DEDUP_REMOVED lines=18> */
.L_x_234:
[----:B------:R-:W-:Y:S02]  /*8300*/  IMAD.MOV.U32 R50, RZ, RZ, R19 ;  /* 0x000000ffff327224 */ /* 0x000fe400078e0013 */
[----:B------:R-:W-:Y:S02]  /*8310*/  IMAD.MOV.U32 R49, RZ, RZ, 0x1 ;  /* 0x00000001ff317424 */ /* 0x000fe400078e00ff */
[----:B------:R-:W-:Y:S02]  /*8320*/  IMAD.MOV.U32 R52, RZ, RZ, RZ ;  /* 0x000000ffff347224 */ /* 0x000fe400078e00ff */
[----:B------:R-:W-:-:S07]  /*8330*/  IMAD.MOV.U32 R47, RZ, RZ, -0x1 ;  /* 0xffffffffff2f7424 */ /* 0x000fce00078e00ff */
[----:B------:R-:W-:Y:S05]  /*8340*/  WARPSYNC.COLLECTIVE R47, `(.L_x_321) ;  /* 0x000000002f087348 */ /* 0x000fea0003c00000 */
[----:B------:R0:W1:Y:S02]  /*8350*/  SHFL.UP P0, R48, R50, R49, R52 ;  /* 0x0400003132307389 */ /* 0x0000640000000034 */
[----:B01----:R-:W-:Y:S05]  /*8360*/  ENDCOLLECTIVE ;  /* 0x000000000000791b */ /* 0x003fea0003800000 */
.L_x_321:
[----:B------:R-:W-:Y:S02]  /*8370*/  IMAD.MOV.U32 R49, RZ, RZ, 0x2 ;  /* 0x00000002ff317424 */ /* 0x000fe400078e00ff */
[----:B------:R-:W-:-:S04]  /*8380*/  IMAD.MOV.U32 R20, RZ, RZ, R48 ;  /* 0x000000ffff147224 */ /* 0x000fc800078e0030 */
[----:B------:R-:W-:-:S04]  /*8390*/  @P0 IMAD.IADD R20, R19, 0x1, R20 ;  /* 0x0000000113140824 */ /* 0x000fc800078e0214 */
[----:B------:R-:W-:-:S07]  /*83a0*/  IMAD.MOV.U32 R50, RZ, RZ, R20 ;  /* 0x000000ffff327224 */ /* 0x000fce00078e0014 */
[----:B------:R-:W-:Y:S05]  /*83b0*/  WARPSYNC.COLLECTIVE R47, `(.L_x_322) ;  /* 0x000000002f087348 */ /* 0x000fea0003c00000 */
[----:B------:R0:W1:Y:S02]  /*83c0*/  SHFL.UP P0, R48, R50, R49, R52 ;  /* 0x0400003132307389 */ /* 0x0000640000000034 */
[----:B01----:R-:W-:Y:S05]  /*83d0*/  ENDCOLLECTIVE ;  /* 0x000000000000791b */ /* 0x003fea0003800000 */
.L_x_322:
[----:B------:R-:W-:Y:S02]  /*83e0*/  IMAD.MOV.U32 R49, RZ, RZ, 0x4 ;  /* 0x00000004ff317424 */ /* 0x000fe400078e00ff */
[----:B------:R-:W-:-:S04]  /*83f0*/  IMAD.MOV.U32 R21, RZ, RZ, R48 ;  /* 0x000000ffff157224 */ /* 0x000fc800078e0030 */
[----:B------:R-:W-:-:S04]  /*8400*/  @P0 IMAD.IADD R21, R20, 0x1, R21 ;  /* 0x0000000114150824 */ /* 0x000fc800078e0215 */
[----:B------:R-:W-:-:S07]  /*8410*/  IMAD.MOV.U32 R50, RZ, RZ, R21 ;  /* 0x000000ffff327224 */ /* 0x000fce00078e0015 */
[----:B------:R-:W-:Y:S05]  /*8420*/  WARPSYNC.COLLECTIVE R47, `(.L_x_323) ;  /* 0x000000002f087348 */ /* 0x000fea0003c00000 */
[----:B------:R0:W1:Y:S02]  /*8430*/  SHFL.UP P0, R48, R50, R49, R52 ;  /* 0x0400003132307389 */ /* 0x0000640000000034 */
[----:B01----:R-:W-:Y:S05]  /*8440*/  ENDCOLLECTIVE ;  /* 0x000000000000791b */ /* 0x003fea0003800000 */
.L_x_323:
[----:B------:R-:W-:Y:S02]  /*8450*/  IMAD.MOV.U32 R49, RZ, RZ, 0x8 ;  /* 0x00000008ff317424 */ /* 0x000fe400078e00ff */
[----:B------:R-:W-:-:S04]  /*8460*/  IMAD.MOV.U32 R22, RZ, RZ, R48 ;  /* 0x000000ffff167224 */ /* 0x000fc800078e0030 */
[----:B------:R-:W-:-:S04]  /*8470*/  @P0 IMAD.IADD R22, R21, 0x1, R22 ;  /* 0x0000000115160824 */ /* 0x000fc800078e0216 */
[----:B------:R-:W-:-:S07]  /*8480*/  IMAD.MOV.U32 R50, RZ, RZ, R22 ;  /* 0x000000ffff327224 */ /* 0x000fce00078e0016 */
[----:B------:R-:W-:Y:S05]  /*8490*/  WARPSYNC.COLLECTIVE R47, `(.L_x_324) ;  /* 0x000000002f087348 */ /* 0x000fea0003c00000 */
[----:B------:R0:W1:Y:S02]  /*84a0*/  SHFL.UP P0, R48, R50, R49, R52 ;  /* 0x0400003132307389 */ /* 0x0000640000000034 */
[----:B01----:R-:W-:Y:S05]  /*84b0*/  ENDCOLLECTIVE ;  /* 0x000000000000791b */ /* 0x003fea0003800000 */
.L_x_324:
[----:B------:R-:W-:Y:S02]  /*84c0*/  IMAD.MOV.U32 R49, RZ, RZ, 0x10 ;  /* 0x00000010ff317424 */ /* 0x000fe400078e00ff */
[----:B------:R-:W-:-:S04]  /*84d0*/  IMAD.MOV.U32 R23, RZ, RZ, R48 ;  /* 0x000000ffff177224 */ /* 0x000fc800078e0030 */
[----:B------:R-:W-:-:S04]  /*84e0*/  @P0 IMAD.IADD R23, R22, 0x1, R23 ;  /* 0x0000000116170824 */ /* 0x000fc800078e0217 */
[----:B------:R-:W-:-:S07]  /*84f0*/  IMAD.MOV.U32 R50, RZ, RZ, R23 ;  /* 0x000000ffff327224 */ /* 0x000fce00078e0017 */
[----:B------:R-:W-:Y:S05]  /*8500*/  WARPSYNC.COLLECTIVE R47, `(.L_x_325) ;  /* 0x000000002f087348 */ /* 0x000fea0003c00000 */
[----:B------:R0:W1:Y:S02]  /*8510*/  SHFL.UP P0, R48, R50, R49, R52 ;  /* 0x0400003132307389 */ /* 0x0000640000000034 */
[----:B01----:R-:W-:Y:S05]  /*8520*/  ENDCOLLECTIVE ;  /* 0x000000000000791b */ /* 0x003fea0003800000 */
.L_x_325:
[----:B------:R-:W-:Y:S05]  /*8530*/  BRA `(.L_x_326) ;  /* 0xffffff9c00b07947 */ /* 0x000fea000383ffff */
.L_x_327:
        /* <DEDUP_REMOVED lines=12> */
.L_x_438:


//--------------------- .text._ZN3cub18CUB_300001_SM_10006detail10radix_sort33DeviceRadixSortExclusiveSumKernelINS1_5radix10policy_hubIiNS0_8NullTypeEyE10Policy1000EyEEvPT0_ --------------------------
	.section	.text._ZN3cub18CUB_300001_SM_10006detail10radix_sort33DeviceRadixSortExclusiveSumKernelINS1_5radix10policy_hubIiNS0_8NullTypeEyE10Policy1000EyEEvPT0_,"ax",@progbits
	.align	128
        .global         _ZN3cub18CUB_300001_SM_10006detail10radix_sort33DeviceRadixSortExclusiveSumKernelINS1_5radix10policy_hubIiNS0_8NullTypeEyE10Policy1000EyEEvPT0_
        .type           _ZN3cub18CUB_300001_SM_10006detail10radix_sort33DeviceRadixSortExclusiveSumKernelINS1_5radix10policy_hubIiNS0_8NullTypeEyE10Policy1000EyEEvPT0_,@function
        .size           _ZN3cub18CUB_300001_SM_10006detail10radix_sort33DeviceRadixSortExclusiveSumKernelINS1_5radix10policy_hubIiNS0_8NullTypeEyE10Policy1000EyEEvPT0_,(.L_x_439 - _ZN3cub18CUB_300001_SM_10006detail10radix_sort33DeviceRadixSortExclusiveSumKernelINS1_5radix10policy_hubIiNS0_8NullTypeEyE10Policy1000EyEEvPT0_)
        .other          _ZN3cub18CUB_300001_SM_10006detail10radix_sort33DeviceRadixSortExclusiveSumKernelINS1_5radix10policy_hubIiNS0_8NullTypeEyE10Policy1000EyEEvPT0_,@"STO_CUDA_ENTRY STV_DEFAULT"
_ZN3cub18CUB_300001_SM_10006detail10radix_sort33DeviceRadixSortExclusiveSumKernelINS1_5radix10policy_hubIiNS0_8NullTypeEyE10Policy1000EyEEvPT0_:
.text._ZN3cub18CUB_300001_SM_10006detail10radix_sort33DeviceRadixSortExclusiveSumKernelINS1_5radix10policy_hubIiNS0_8NullTypeEyE10Policy1000EyEEvPT0_:
[----:B------:R-:W-:Y:S01]  /*0000*/  LDC R1, c[0x0][0x37c] ;  /* 0x0000df00ff017b82 */ /* 0x000fe20000000800 */
[----:B------:R-:W0:Y:S07]  /*0010*/  S2R R18, SR_TID.X ;  /* 0x0000000000127919 */ /* 0x000e2e0000002100 */
[----:B------:R-:W1:Y:S01]  /*0020*/  LDC.64 R16, c[0x0][0x380] ;  /* 0x0000e000ff107b82 */ /* 0x000e620000000a00 */
[----:B------:R-:W2:Y:S01]  /*0030*/  LDCU.64 UR4, c[0x0][0x358] ;  /* 0x00006b00ff0477ac */ /* 0x000ea20008000a00 */
[----:B------:R-:W3:Y:S01]  /*0040*/  S2R R5, SR_CTAID.X ;  /* 0x0000000000057919 */ /* 0x000ee20000002500 */
[----:B0-----:R-:W-:Y:S01]  /*0050*/  ISETP.GT.U32.AND P1, PT, R18, 0xff, PT ;  /* 0x000000ff1200780c */ /* 0x001fe20003f24070 */
[----:B---3--:R-:W-:-:S04]  /*0060*/  IMAD R5, R5, 0x100, R18 ;  /* 0x0000010005057824 */ /* 0x008fc800078e0212 */
[----:B-1----:R-:W-:-:S08]  /*0070*/  IMAD.WIDE R16, R5, 0x8, R16 ;  /* 0x0000000805107825 */ /* 0x002fd000078e0210 */
[----:B--2---:R-:W2:Y:S01]  /*0080*/  @!P1 LDG.E.64 R2, desc[UR4][R16.64] ;  /* 0x0000000410029981 */ /* 0x004ea2000c1e1b00 */
[----:B------:R-:W-:Y:S02]  /*0090*/  MOV R0, 0x400 ;  /* 0x0000040000007802 */ /* 0x000fe40000000f00 */
[C---:B------:R-:W-:Y:S01]  /*00a0*/  ISETP.GT.U32.AND P0, PT, R18.reuse, 0x1f, PT ;  /* 0x0000001f1200780c */ /* 0x040fe20003f04070 */
[----:B------:R-:W0:Y:S02]  /*00b0*/  S2R R5, SR_CgaCtaId ;  /* 0x0000000000057919 */ /* 0x000e240000008800 */
[----:B0-----:R-:W-:Y:S02]  /*00c0*/  LEA R5, R5, R0, 0x18 ;  /* 0x0000000005057211 */ /* 0x001fe400078ec0ff */
[----:B------:R-:W-:-:S05]  /*00d0*/  LEA.HI R0, R18, R18, RZ, 0x1d ;  /* 0x0000001212007211 */ /* 0x000fca00078fe8ff */
[----:B------:R-:W-:-:S05]  /*00e0*/  IMAD R0, R0, 0x8, R5 ;  /* 0x0000000800007824 */ /* 0x000fca00078e0205 */
[----:B--2---:R0:W-:Y:S01]  /*00f0*/  STS.64 [R0+0x10], R2 ;  /* 0x0000100200007388 */ /* 0x0041e20000000a00 */
[----:B------:R-:W-:Y:S06]  /*0100*/  BAR.SYNC.DEFER_BLOCKING 0x0 ;  /* 0x0000000000007b1d */ /* 0x000fec0000010000 */
[----:B------:R-:W-:Y:S05]  /*0110*/  @P0 BRA `(.L_x_328) ;  /* 0x0000000400240947 */ /* 0x000fea0003800000 */
[----:B------:R-:W-:Y:S01]  /*0120*/  IMAD R18, R18, 0x48, R5 ;  /* 0x0000004812127824 */ /* 0x000fe200078e0205 */
[----:B------:R-:W-:-:S04]  /*0130*/  UMOV UR6, 0xffffffff ;  /* 0xffffffff00067882 */ /* 0x000fc80000000000 */
[----:B------:R-:W-:Y:S04]  /*0140*/  LDS.64 R14, [R18+0x10] ;  /* 0x00001000120e7984 */ /* 0x000fe80000000a00 */
[----:B------:R-:W-:Y:S04]  /*0150*/  LDS.64 R12, [R18+0x18] ;  /* 0x00001800120c7984 */ /* 0x000fe80000000a00 */
[----:B------:R-:W1:Y:S04]  /*0160*/  LDS.64 R10, [R18+0x20] ;  /* 0x00002000120a7984 */ /* 0x000e680000000a00 */
[----:B------:R-:W-:Y:S04]  /*0170*/  LDS.64 R8, [R18+0x28] ;  /* 0x0000280012087984 */ /* 0x000fe80000000a00 */
[----:B------:R-:W2:Y:S04]  /*0180*/  LDS.64 R6, [R18+0x30] ;  /* 0x0000300012067984 */ /* 0x000ea80000000a00 */
[----:B------:R-:W-:Y:S04]  /*0190*/  LDS.64 R4, [R18+0x38] ;  /* 0x0000380012047984 */ /* 0x000fe80000000a00 */
[----:B0-----:R-:W0:Y:S04]  /*01a0*/  LDS.64 R2, [R18+0x40] ;  /* 0x0000400012027984 */ /* 0x001e280000000a00 */
[----:B------:R-:W3:Y:S01]  /*01b0*/  LDS.64 R20, [R18+0x48] ;  /* 0x0000480012147984 */ /* 0x000ee20000000a00 */
[----:B-1----:R-:W-:-:S04]  /*01c0*/  IADD3 R19, P3, P4, R10, R12, R14 ;  /* 0x0000000c0a137210 */ /* 0x002fc80007c7e00e */
[----:B------:R-:W-:Y:S02]  /*01d0*/  IADD3.X R23, PT, PT, R11, R13, R15, P3, P4 ;  /* 0x0000000d0b177210 */ /* 0x000fe40001fe840f */
[----:B--2---:R-:W-:-:S04]  /*01e0*/  IADD3 R19, P0, P2, R6, R19, R8 ;  /* 0x0000001306137210 */ /* 0x004fc80007a1e008 */
[----:B------:R-:W-:Y:S02]  /*01f0*/  IADD3.X R23, PT, PT, R7, R23, R9, P0, P2 ;  /* 0x0000001707177210 */ /* 0x000fe400007e4409 */
[----:B0-----:R-:W-:-:S04]  /*0200*/  IADD3 R19, P3, P4, R2, R19, R4 ;  /* 0x0000001302137210 */ /* 0x001fc80007c7e004 */
[----:B---3--:R-:W-:Y:S02]  /*0210*/  IADD3 R20, P0, PT, R20, R19, RZ ;  /* 0x0000001314147210 */ /* 0x008fe40007f1e0ff */
[----:B------:R-:W-:-:S05]  /*0220*/  IADD3.X R19, PT, PT, R3, R23, R5, P3, P4 ;  /* 0x0000001703137210 */ /* 0x000fca0001fe8405 */
[----:B------:R-:W-:Y:S01]  /*0230*/  IMAD.X R19, R21, 0x1, R19, P0 ;  /* 0x0000000115137824 */ /* 0x000fe200000e0613 */
[----:B------:R-:W-:Y:S06]  /*0240*/  BRA.DIV UR6, `(.L_x_329) ;  /* 0x0000000206f07947 */ /* 0x000fec000b800000 */
[----:B------:R-:W0:Y:S04]  /*0250*/  SHFL.UP PT, R27, R20, 0x1, RZ ;  /* 0x04200000141b7989 */ /* 0x000e2800000e00ff */
[----:B------:R-:W1:Y:S01]  /*0260*/  SHFL.UP P0, R25, R19, 0x1, RZ ;  /* 0x0420000013197989 */ /* 0x000e6200000000ff */
[----:B0-----:R-:W-:-:S04]  /*0270*/  IADD3 R22, P2, PT, R27, R20, RZ ;  /* 0x000000141b167210 */ /* 0x001fc80007f5e0ff */
[----:B-1----:R-:W-:Y:S01]  /*0280*/  SEL R27, R22, R27, P0 ;  /* 0x0000001b161b7207 */ /* 0x002fe20000000000 */
[----:B------:R-:W-:-:S04]  /*0290*/  IMAD.X R26, R25, 0x1, R19, P2 ;  /* 0x00000001191a7824 */ /* 0x000fc800010e0613 */
[----:B------:R-:W0:Y:S01]  /*02a0*/  SHFL.UP PT, R28, R27, 0x2, RZ ;  /* 0x044000001b1c7989 */ /* 0x000e2200000e00ff */
[----:B------:R-:W-:-:S05]  /*02b0*/  SEL R26, R26, R25, P0 ;  /* 0x000000191a1a7207 */ /* 0x000fca0000000000 */
[----:B------:R-:W1:Y:S01]  /*02c0*/  SHFL.UP P0, R25, R26, 0x2, RZ ;  /* 0x044000001a197989 */ /* 0x000e6200000000ff */
[----:B0-----:R-:W-:-:S05]  /*02d0*/  IADD3 R21, P2, PT, R28, R27, RZ ;  /* 0x0000001b1c157210 */ /* 0x001fca0007f5e0ff */
[----:B-1----:R-:W-:Y:S01]  /*02e0*/  IMAD.X R22, R25, 0x1, R26, P2 ;  /* 0x0000000119167824 */ /* 0x002fe200010e061a */
[----:B------:R-:W-:-:S04]  /*02f0*/  SEL R28, R21, R28, P0 ;  /* 0x0000001c151c7207 */ /* 0x000fc80000000000 */
[----:B------:R-:W-:Y:S01]  /*0300*/  SEL R29, R22, R25, P0 ;  /* 0x00000019161d7207 */ /* 0x000fe20000000000 */
        /* <DEDUP_REMOVED lines=12> */
[----:B------:R0:W1:Y:S04]  /*03d0*/  SHFL.UP PT, R28, R27, 0x10, RZ ;  /* 0x060000001b1c7989 */ /* 0x00006800000e00ff */
[----:B------:R0:W2:Y:S02]  /*03e0*/  SHFL.UP P0, R25, R26, 0x10, RZ ;  /* 0x060000001a197989 */ /* 0x0000a400000000ff */
.L_x_340:
[----:B-1----:R-:W-:-:S04]  /*03f0*/  IADD3 R21, P2, PT, R28, R27, RZ ;  /* 0x0000001b1c157210 */ /* 0x002fc80007f5e0ff */
[----:B--2---:R-:W-:Y:S01]  /*0400*/  SEL R21, R21, R28, P0 ;  /* 0x0000001c15157207 */ /* 0x004fe20000000000 */
[----:B------:R-:W-:-:S05]  /*0410*/  IMAD.X R22, R25, 0x1, R26, P2 ;  /* 0x0000000119167824 */ /* 0x000fca00010e061a */
[----:B------:R-:W-:Y:S02]  /*0420*/  SEL R22, R22, R25, P0 ;  /* 0x0000001916167207 */ /* 0x000fe40000000000 */
[----:B------:R-:W-:-:S05]  /*0430*/  IADD3 R20, P0, PT, R21, -R20, RZ ;  /* 0x8000001415147210 */ /* 0x000fca0007f1e0ff */
[----:B------:R-:W-:Y:S01]  /*0440*/  IMAD.X R21, R22, 0x1, ~R19, P0 ;  /* 0x0000000116157824 */ /* 0x000fe200000e0e13 */
[----:B------:R-:W-:-:S04]  /*0450*/  IADD3 R14, P0, PT, R14, R20, RZ ;  /* 0x000000140e0e7210 */ /* 0x000fc80007f1e0ff */
[----:B------:R1:W-:Y:S01]  /*0460*/  STS.64 [R18+0x10], R20 ;  /* 0x0000101412007388 */ /* 0x0003e20000000a00 */
[----:B------:R-:W-:Y:S01]  /*0470*/  IMAD.X R15, R15, 0x1, R21, P0 ;  /* 0x000000010f0f7824 */ /* 0x000fe200000e0615 */
        /* <DEDUP_REMOVED lines=17> */
[----:B------:R-:W-:-:S05]  /*0590*/  IMAD.X R3, R3, 0x1, R5, P0 ;  /* 0x0000000103037824 */ /* 0x000fca00000e0605 */
[----:B------:R1:W-:Y:S03]  /*05a0*/  STS.64 [R18+0x48], R2 ;  /* 0x0000480212007388 */ /* 0x0003e60000000a00 */
.L_x_328:
[----:B------:R-:W-:Y:S05]  /*05b0*/  WARPSYNC.ALL ;  /* 0x0000000000007948 */ /* 0x000fea0003800000 */
[----:B------:R-:W-:Y:S06]  /*05c0*/  BAR.SYNC.DEFER_BLOCKING 0x0 ;  /* 0x0000000000007b1d */ /* 0x000fec0000010000 */
[----:B------:R-:W-:Y:S05]  /*05d0*/  @P1 EXIT ;  /* 0x000000000000194d */ /* 0x000fea0003800000 */
[----:B01----:R-:W0:Y:S04]  /*05e0*/  LDS.64 R2, [R0+0x10] ;  /* 0x0000100000027984 */ /* 0x003e280000000a00 */
[----:B0-----:R-:W-:Y:S01]  /*05f0*/  STG.E.64 desc[UR4][R16.64], R2 ;  /* 0x0000000210007986 */ /* 0x001fe2000c101b04 */
[----:B------:R-:W-:Y:S05]  /*0600*/  EXIT ;  /* 0x000000000000794d */ /* 0x000fea0003800000 */
.L_x_329:
[----:B------:R-:W-:Y:S02]  /*0610*/  IMAD.MOV.U32 R24, RZ, RZ, R20 ;  /* 0x000000ffff187224 */ /* 0x000fe400078e0014 */
[----:B------:R-:W-:Y:S02]  /*0620*/  IMAD.MOV.U32 R23, RZ, RZ, 0x1 ;  /* 0x00000001ff177424 */ /* 0x000fe400078e00ff */
[----:B------:R-:W-:Y:S02]  /*0630*/  IMAD.MOV.U32 R22, RZ, RZ, RZ ;  /* 0x000000ffff167224 */ /* 0x000fe400078e00ff */
[----:B------:R-:W-:-:S07]  /*0640*/  IMAD.MOV.U32 R21, RZ, RZ, -0x1 ;  /* 0xffffffffff157424 */ /* 0x000fce00078e00ff */
[----:B------:R-:W-:Y:S05]  /*0650*/  WARPSYNC.COLLECTIVE R21, `(.L_x_330) ;  /* 0x0000000015087348 */ /* 0x000fea0003c00000 */
[----:B------:R0:W1:Y:S02]  /*0660*/  SHFL.UP P0, R25, R24, R23, R22 ;  /* 0x0400001718197389 */ /* 0x0000640000000016 */
[----:B01----:R-:W-:Y:S05]  /*0670*/  ENDCOLLECTIVE ;  /* 0x000000000000791b */ /* 0x003fea0003800000 */
.L_x_330:
[----:B------:R-:W-:Y:S02]  /*0680*/  IMAD.MOV.U32 R24, RZ, RZ, R19 ;  /* 0x000000ffff187224 */ /* 0x000fe400078e0013 */
[----:B------:R-:W-:-:S07]  /*0690*/  IMAD.MOV.U32 R27, RZ, RZ, R25 ;  /* 0x000000ffff1b7224 */ /* 0x000fce00078e0019 */
[----:B------:R-:W-:Y:S05]  /*06a0*/  WARPSYNC.COLLECTIVE R21, `(.L_x_331) ;  /* 0x0000000015087348 */ /* 0x000fea0003c00000 */
[----:B------:R0:W1:Y:S02]  /*06b0*/  SHFL.UP P0, R25, R24, R23, R22 ;  /* 0x0400001718197389 */ /* 0x0000640000000016 */
[----:B01----:R-:W-:Y:S05]  /*06c0*/  ENDCOLLECTIVE ;  /* 0x000000000000791b */ /* 0x003fea0003800000 */
.L_x_331:
[----:B------:R-:W-:Y:S01]  /*06d0*/  IADD3 R26, P2, PT, R27, R20, RZ ;  /* 0x000000141b1a7210 */ /* 0x000fe20007f5e0ff */
[----:B------:R-:W-:-:S03]  /*06e0*/  IMAD.MOV.U32 R23, RZ, RZ, 0x2 ;  /* 0x00000002ff177424 */ /* 0x000fc600078e00ff */
[----:B------:R-:W-:Y:S01]  /*06f0*/  SEL R27, R26, R27, P0 ;  /* 0x0000001b1a1b7207 */ /* 0x000fe20000000000 */
[----:B------:R-:W-:-:S04]  /*0700*/  IMAD.X R26, R25, 0x1, R19, P2 ;  /* 0x00000001191a7824 */ /* 0x000fc800010e0613 */
[----:B------:R-:W-:Y:S01]  /*0710*/  IMAD.MOV.U32 R24, RZ, RZ, R27 ;  /* 0x000000ffff187224 */ /* 0x000fe200078e001b */
[----:B------:R-:W-:-:S07]  /*0720*/  SEL R26, R26, R25, P0 ;  /* 0x000000191a1a7207 */ /* 0x000fce0000000000 */
[----:B------:R-:W-:Y:S05]  /*0730*/  WARPSYNC.COLLECTIVE R21, `(.L_x_332) ;  /* 0x0000000015087348 */ /* 0x000fea0003c00000 */
[----:B------:R0:W1:Y:S02]  /*0740*/  SHFL.UP P0, R25, R24, R23, R22 ;  /* 0x0400001718197389 */ /* 0x0000640000000016 */
[----:B01----:R-:W-:Y:S05]  /*0750*/  ENDCOLLECTIVE ;  /* 0x000000000000791b */ /* 0x003fea0003800000 */
.L_x_332:
[----:B------:R-:W-:Y:S02]  /*0760*/  IMAD.MOV.U32 R24, RZ, RZ, R26 ;  /* 0x000000ffff187224 */ /* 0x000fe400078e001a */
[----:B------:R-:W-:-:S07]  /*0770*/  IMAD.MOV.U32 R28, RZ, RZ, R25 ;  /* 0x000000ffff1c7224 */ /* 0x000fce00078e0019 */
[----:B------:R-:W-:Y:S05]  /*0780*/  WARPSYNC.COLLECTIVE R21, `(.L_x_333) ;  /* 0x0000000015087348 */ /* 0x000fea0003c00000 */
[----:B------:R0:W1:Y:S02]  /*0790*/  SHFL.UP P0, R25, R24, R23, R22 ;  /* 0x0400001718197389 */ /* 0x0000640000000016 */
[----:B01----:R-:W-:Y:S05]  /*07a0*/  ENDCOLLECTIVE ;  /* 0x000000000000791b */ /* 0x003fea0003800000 */
.L_x_333:
        /* <DEDUP_REMOVED lines=9> */
.L_x_334:
[----:B------:R-:W-:Y:S02]  /*0840*/  IMAD.MOV.U32 R24, RZ, RZ, R29 ;  /* 0x000000ffff187224 */ /* 0x000fe400078e001d */
[----:B------:R-:W-:-:S07]  /*0850*/  IMAD.MOV.U32 R27, RZ, RZ, R25 ;  /* 0x000000ffff1b7224 */ /* 0x000fce00078e0019 */
[----:B------:R-:W-:Y:S05]  /*0860*/  WARPSYNC.COLLECTIVE R21, `(.L_x_335) ;  /* 0x0000000015087348 */ /* 0x000fea0003c00000 */
[----:B------:R0:W1:Y:S02]  /*0870*/  SHFL.UP P0, R25, R24, R23, R22 ;  /* 0x0400001718197389 */ /* 0x0000640000000016 */
[----:B01----:R-:W-:Y:S05]  /*0880*/  ENDCOLLECTIVE ;  /* 0x000000000000791b */ /* 0x003fea0003800000 */
.L_x_335:
        /* <DEDUP_REMOVED lines=9> */
.L_x_336:
[----:B------:R-:W-:Y:S02]  /*0920*/  IMAD.MOV.U32 R24, RZ, RZ, R29 ;  /* 0x000000ffff187224 */ /* 0x000fe400078e001d */
[----:B------:R-:W-:-:S07]  /*0930*/  IMAD.MOV.U32 R27, RZ, RZ, R25 ;  /* 0x000000ffff1b7224 */ /* 0x000fce00078e0019 */
[----:B------:R-:W-:Y:S05]  /*0940*/  WARPSYNC.COLLECTIVE R21, `(.L_x_337) ;  /* 0x0000000015087348 */ /* 0x000fea0003c00000 */
[----:B------:R0:W1:Y:S02]  /*0950*/  SHFL.UP P0, R25, R24, R23, R22 ;  /* 0x0400001718197389 */ /* 0x0000640000000016 */
[----:B01----:R-:W-:Y:S05]  /*0960*/  ENDCOLLECTIVE ;  /* 0x000000000000791b */ /* 0x003fea0003800000 */
.L_x_337:
        /* <DEDUP_REMOVED lines=9> */
.L_x_338:
[----:B------:R-:W-:Y:S02]  /*0a00*/  IMAD.MOV.U32 R24, RZ, RZ, R26 ;  /* 0x000000ffff187224 */ /* 0x000fe400078e001a */
[----:B------:R-:W-:-:S07]  /*0a10*/  IMAD.MOV.U32 R28, RZ, RZ, R25 ;  /* 0x000000ffff1c7224 */ /* 0x000fce00078e0019 */
[----:B------:R-:W-:Y:S05]  /*0a20*/  WARPSYNC.COLLECTIVE R21, `(.L_x_339) ;  /* 0x0000000015087348 */ /* 0x000fea0003c00000 */
[----:B------:R0:W1:Y:S02]  /*0a30*/  SHFL.UP P0, R25, R24, R23, R22 ;  /* 0x0400001718197389 */ /* 0x0000640000000016 */
[----:B01----:R-:W-:Y:S05]  /*0a40*/  ENDCOLLECTIVE ;  /* 0x000000000000791b */ /* 0x003fea0003800000 */
.L_x_339:
[----:B------:R-:W-:Y:S05]  /*0a50*/  BRA `(.L_x_340) ;  /* 0xfffffff800647947 */ /* 0x000fea000383ffff */
.L_x_341:
        /* <DEDUP_REMOVED lines=10> */
.L_x_439:


//--------------------- .text._ZN3cub18CUB_300001_SM_10006detail10radix_sort30DeviceRadixSortHistogramKernelINS1_5radix10policy_hubIiNS0_8NullTypeEyE10Policy1000ELNS0_9SortOrderE0EiyNS1_21identity_decomposer_tEEEvPT2_PKT1_SB_iiT3_ --------------------------
	.section	.text._ZN3cub18CUB_300001_SM_10006detail10radix_sort30DeviceRadixSortHistogramKernelINS1_5radix10policy_hubIiNS0_8NullTypeEyE10Policy1000ELNS0_9SortOrderE0EiyNS1_21identity_decomposer_tEEEvPT2_PKT1_SB_iiT3_,"ax",@progbits
	.align	128
        .global         _ZN3cub18CUB_300001_SM_10006detail10radix_sort30DeviceRadixSortHistogramKernelINS1_5radix10policy_hubIiNS0_8NullTypeEyE10Policy1000ELNS0_9SortOrderE0EiyNS1_21identity_decomposer_tEEEvPT2_PKT1_SB_iiT3_
        .type           _ZN3cub18CUB_300001_SM_10006detail10radix_sort30DeviceRadixSortHistogramKernelINS1_5radix10policy_hubIiNS0_8NullTypeEyE10Policy1000ELNS0_9SortOrderE0EiyNS1_21identity_decomposer_tEEEvPT2_PKT1_SB_iiT3_,@function
        .size           _ZN3cub18CUB_300001_SM_10006detail10radix_sort30DeviceRadixSortHistogramKernelINS1_5radix10policy_hubIiNS0_8NullTypeEyE10Policy1000ELNS0_9SortOrderE0EiyNS1_21identity_decomposer_tEEEvPT2_PKT1_SB_iiT3_,(.L_x_440 - _ZN3cub18CUB_300001_SM_10006detail10radix_sort30DeviceRadixSortHistogramKernelINS1_5radix10policy_hubIiNS0_8NullTypeEyE10Policy1000ELNS0_9SortOrderE0EiyNS1_21identity_decomposer_tEEEvPT2_PKT1_SB_iiT3_)
        .other          _ZN3cub18CUB_300001_SM_10006detail10radix_sort30DeviceRadixSortHistogramKernelINS1_5radix10policy_hubIiNS0_8NullTypeEyE10Policy1000ELNS0_9SortOrderE0EiyNS1_21identity_decomposer_tEEEvPT2_PKT1_SB_iiT3_,@"STO_CUDA_ENTRY STV_DEFAULT"
_ZN3cub18CUB_300001_SM_10006detail10radix_sort30DeviceRadixSortHistogramKernelINS1_5radix10policy_hubIiNS0_8NullTypeEyE10Policy1000ELNS0_9SortOrderE0EiyNS1_21identity_decomposer_tEEEvPT2_PKT1_SB_iiT3_:
.text._ZN3cub18CUB_300001_SM_10006detail10radix_sort30DeviceRadixSortHistogramKernelINS1_5radix10policy_hubIiNS0_8NullTypeEyE10Policy1000ELNS0_9SortOrderE0EiyNS1_21identity_decomposer_tEEEvPT2_PKT1_SB_iiT3_:
        /* <DEDUP_REMOVED lines=42> */
.L_x_425:
        /* <DEDUP_REMOVED lines=9> */
.L_x_345:
        /* <DEDUP_REMOVED lines=21> */
.L_x_344:
        /* <DEDUP_REMOVED lines=19> */
.L_x_347:
        /* <DEDUP_REMOVED lines=18> */
.L_x_346:
[----:B------:R-:W-:-:S13]  /*06d0*/  ISETP.GT.U32.AND P2, PT, R4, 0x7f, PT ;  /* 0x0000007f0400780c */ /* 0x000fda0003f44070 */
[----:B------:R-:W-:Y:S05]  /*06e0*/  @P2 BRA `(.L_x_343) ;  /* 0x0000000000e02947 */ /* 0x000fea0003800000 */
[----:B--23--:R-:W-:Y:S01]  /*06f0*/  HFMA2 R3, -RZ, RZ, 0, 0 ;  /* 0x00000000ff037431 */ /* 0x00cfe200000001ff */
[----:B------:R-:W-:Y:S06]  /*0700*/  @!P1 BRA `(.L_x_348) ;  /* 0x0000000000589947 */ /* 0x000fec0003800000 */
[----:B------:R-:W-:-:S07]  /*0710*/  IMAD.MOV.U32 R3, RZ, RZ, RZ ;  /* 0x000000ffff037224 */ /* 0x000fce00078e00ff */
.L_x_349:
        /* <DEDUP_REMOVED lines=21> */
.L_x_348:
        /* <DEDUP_REMOVED lines=14> */
.L_x_350:
        /* <DEDUP_REMOVED lines=18> */
.L_x_343:
[----:B------:R-:W-:Y:S05]  /*0a70*/  BSYNC.RECONVERGENT B0 ;  /* 0x0000000000007941 */ /* 0x000fea0003800200 */
.L_x_342:
        /* <DEDUP_REMOVED lines=16> */
.L_x_356:
        /* <DEDUP_REMOVED lines=36> */
.L_x_352:
        /* <DEDUP_REMOVED lines=11> */
[----:B------:R-:W-:-:S03]  /*0e70*/  IMAD.MOV.U32 R12, RZ, RZ, 0x7fffffff ;  /* 0x7fffffffff0c7424 */ /* 0x000fc600078e00ff */
[----:B------:R-:W-:Y:S01]  /*0e80*/  ISETP.GE.AND P5, PT, R5, UR17, PT ;  /* 0x0000001105007c0c */ /* 0x000fe2000bfa6270 */
[----:B------:R-:W-:Y:S01]  /*0e90*/  VIADD R5, R4, 0x300 ;  /* 0x0000030004057836 */ /* 0x000fe20000000000 */
[----:B------:R-:W-:-:S04]  /*0ea0*/  LEA R2, P0, R3, UR18, 0x2 ;  /* 0x0000001203027c11 */ /* 0x000fc8000f8010ff */
[----:B------:R-:W-:Y:S01]  /*0eb0*/  LEA.HI.X R3, R3, UR19, R6, 0x2, P0 ;  /* 0x0000001303037c11 */ /* 0x000fe200080f1406 */
[----:B------:R-:W-:Y:S01]  /*0ec0*/  IMAD.MOV.U32 R11, RZ, RZ, 0x7fffffff ;  /* 0x7fffffffff0b7424 */ /* 0x000fe200078e00ff */
[----:B------:R-:W-:-:S03]  /*0ed0*/  IADD3 R6, PT, PT, R4, 0x280, RZ ;  /* 0x0000028004067810 */ /* 0x000fc60007ffe0ff */
[----:B------:R1:W5:Y:S01]  /*0ee0*/  @!P1 LDG.E R12, desc[UR20][R2.64] ;  /* 0x00000014020c9981 */ /* 0x000362000c1e1900 */
[----:B------:R-:W-:Y:S01]  /*0ef0*/  ISETP.GE.AND P1, PT, R5, UR17, PT ;  /* 0x0000001105007c0c */ /* 0x000fe2000bf26270 */
[----:B------:R-:W-:Y:S01]  /*0f00*/  VIADD R5, R4, 0x380 ;  /* 0x0000038004057836 */ /* 0x000fe20000000000 */
[----:B------:R-:W-:Y:S01]  /*0f10*/  ISETP.GE.AND P0, PT, R6, UR17, PT ;  /* 0x0000001106007c0c */ /* 0x000fe2000bf06270 */
[----:B------:R-:W-:Y:S01]  /*0f20*/  IMAD.MOV.U32 R9, RZ, RZ, 0x7fffffff ;  /* 0x7fffffffff097424 */ /* 0x000fe200078e00ff */
[----:B------:R1:W5:Y:S02]  /*0f30*/  @!P2 LDG.E R11, desc[UR20][R2.64+0x200] ;  /* 0x00020014020ba981 */ /* 0x000364000c1e1900 */
[----:B------:R-:W-:Y:S01]  /*0f40*/  ISETP.GE.AND P2, PT, R5, UR17, PT ;  /* 0x0000001105007c0c */ /* 0x000fe2000bf46270 */
[----:B------:R-:W-:Y:S02]  /*0f50*/  VIADD R5, R4, 0x480 ;  /* 0x0000048004057836 */ /* 0x000fe40000000000 */
[----:B------:R-:W-:Y:S01]  /*0f60*/  IMAD.MOV.U32 R10, RZ, RZ, 0x7fffffff ;  /* 0x7fffffffff0a7424 */ /* 0x000fe200078e00ff */
[----:B------:R1:W5:Y:S01]  /*0f70*/  @!P4 LDG.E R9, desc[UR20][R2.64+0x600] ;  /* 0x000600140209c981 */ /* 0x000362000c1e1900 */
[----:B------:R-:W-:-:S02]  /*0f80*/  MOV R8, 0x7fffffff ;  /* 0x7fffffff00087802 */ /* 0x000fc40000000f00 */
[C---:B------:R-:W-:Y:S02]  /*0f90*/  LOP3.LUT R6, R4.reuse, 0x400, RZ, 0xfc, !PT ;  /* 0x0000040004067812 */ /* 0x040fe400078efcff */
[----:B------:R-:W-:Y:S01]  /*0fa0*/  ISETP.GE.AND P4, PT, R5, UR17, PT ;  /* 0x0000001105007c0c */ /* 0x000fe2000bf86270 */
[----:B------:R-:W-:Y:S01]  /*0fb0*/  VIADD R5, R4, 0x500 ;  /* 0x0000050004057836 */ /* 0x000fe20000000000 */
[----:B------:R1:W5:Y:S01]  /*0fc0*/  @!P3 LDG.E R10, desc[UR20][R2.64+0x400] ;  /* 0x00040014020ab981 */ /* 0x000362000c1e1900 */
[----:B------:R-:W-:Y:S01]  /*0fd0*/  ISETP.GE.AND P3, PT, R6, UR17, PT ;  /* 0x0000001106007c0c */ /* 0x000fe2000bf66270 */
[----:B------:R-:W-:Y:S02]  /*0fe0*/  IMAD.MOV.U32 R6, RZ, RZ, 0x7fffffff ;  /* 0x7fffffffff067424 */ /* 0x000fe400078e00ff */
[----:B------:R1:W5:Y:S01]  /*0ff0*/  @!P5 LDG.E R8, desc[UR20][R2.64+0x800] ;  /* 0x000800140208d981 */ /* 0x000362000c1e1900 */
[----:B------:R-:W-:Y:S01]  /*1000*/  ISETP.GE.AND P5, PT, R5, UR17, PT ;  /* 0x0000001105007c0c */ /* 0x000fe2000bfa6270 */
[----:B------:R-:W-:-:S02]  /*1010*/  VIADD R5, R4, 0x600 ;  /* 0x0000060004057836 */ /* 0x000fc40000000000 */
[----:B------:R-:W-:Y:S01]  /*1020*/  IMAD.MOV.U32 R7, RZ, RZ, 0x7fffffff ;  /* 0x7fffffffff077424 */ /* 0x000fe200078e00ff */
[----:B------:R1:W5:Y:S01]  /*1030*/  @!P1 LDG.E R6, desc[UR20][R2.64+0xc00] ;  /* 0x000c001402069981 */ /* 0x000362000c1e1900 */
[C---:B------:R-:W-:Y:S01]  /*1040*/  VIADD R13, R4.reuse, 0x580 ;  /* 0x00000580040d7836 */ /* 0x040fe20000000000 */
[----:B------:R-:W-:Y:S01]  /*1050*/  ISETP.GE.AND P1, PT, R5, UR17, PT ;  /* 0x0000001105007c0c */ /* 0x000fe2000bf26270 */
[----:B------:R-:W-:Y:S02]  /*1060*/  IMAD.MOV.U32 R5, RZ, RZ, 0x7fffffff ;  /* 0x7fffffffff057424 */ /* 0x000fe400078e00ff */
[----:B------:R-:W-:Y:S01]  /*1070*/  IMAD.MOV.U32 R19, RZ, RZ, 0x7fffffff ;  /* 0x7fffffffff137424 */ /* 0x000fe200078e00ff */
[----:B------:R1:W5:Y:S01]  /*1080*/  @!P0 LDG.E R7, desc[UR20][R2.64+0xa00] ;  /* 0x000a001402078981 */ /* 0x000362000c1e1900 */
[----:B------:R-:W-:Y:S01]  /*1090*/  IMAD.MOV.U32 R18, RZ, RZ, 0x7fffffff ;  /* 0x7fffffffff127424 */ /* 0x000fe200078e00ff */
        /* <DEDUP_REMOVED lines=9> */
[----:B------:R-:W-:Y:S01]  /*1130*/  IMAD.MOV.U32 R17, RZ, RZ, 0x7fffffff ;  /* 0x7fffffffff117424 */ /* 0x000fe200078e00ff */
[----:B------:R-:W-:Y:S01]  /*1140*/  MOV R14, 0x7fffffff ;  /* 0x7fffffff000e7802 */ /* 0x000fe20000000f00 */
[----:B------:R-:W-:Y:S02]  /*1150*/  IMAD.MOV.U32 R16, RZ, RZ, 0x7fffffff ;  /* 0x7fffffffff107424 */ /* 0x000fe400078e00ff */
        /* <DEDUP_REMOVED lines=9> */
.L_x_353:
        /* <DEDUP_REMOVED lines=24> */
.L_x_355:
        /* <DEDUP_REMOVED lines=73> */
.L_x_354:
[----:B------:R-:W-:Y:S05]  /*1800*/  BRA.U !UP0, `(.L_x_356) ;  /* 0xfffffff108dc7547 */ /* 0x000fea000b83ffff */
.L_x_351:
        /* <DEDUP_REMOVED lines=9> */
.L_x_376:
        /* <DEDUP_REMOVED lines=16> */
.L_x_361:
[----:B------:R-:W-:Y:S05]  /*19a0*/  BSYNC.RECONVERGENT B1 ;  /* 0x0000000000017941 */ /* 0x000fea0003800200 */
.L_x_360:
        /* <DEDUP_REMOVED lines=15> */
.L_x_363:
[----:B------:R-:W-:Y:S05]  /*1aa0*/  BSYNC.RECONVERGENT B1 ;  /* 0x0000000000017941 */ /* 0x000fea0003800200 */
.L_x_362:
[----:B------:R-:W-:Y:S04]  /*1ab0*/  BSSY.RECONVERGENT B1, `(.L_x_364) ;  /* 0x0000007000017945 */ /* 0x000fe80003800200 */
[----:B------:R-:W-:Y:S05]  /*1ac0*/  @!P0 BRA `(.L_x_365) ;  /* 0x0000000000148947 */ /* 0x000fea0003800000 */
[----:B01----:R-:W-:Y:S02]  /*1ad0*/  IMAD R17, R5, 0x100, R4 ;  /* 0x0000010005117824 */ /* 0x003fe400078e0204 */
[----:B------:R-:W-:-:S03]  /*1ae0*/  IMAD.MOV.U32 R23, RZ, RZ, RZ ;  /* 0x000000ffff177224 */ /* 0x000fc600078e00ff */
[----:B------:R-:W-:-:S05]  /*1af0*/  IADD3 R17, PT, PT, R17, 0x200, RZ ;  /* 0x0000020011117810 */ /* 0x000fca0007ffe0ff */
[----:B------:R-:W-:-:S05]  /*1b00*/  IMAD.WIDE.U32 R16, R17, 0x8, R2 ;  /* 0x0000000811107825 */ /* 0x000fca00078e0002 */
[----:B------:R2:W-:Y:S02]  /*1b10*/  REDG.E.ADD.64.STRONG.GPU desc[UR20][R16.64], R22 ;  /* 0x000000161000798e */ /* 0x0005e4000c12e514 */
.L_x_365:
[----:B------:R-:W-:Y:S05]  /*1b20*/  BSYNC.RECONVERGENT B1 ;  /* 0x0000000000017941 */ /* 0x000fea0003800200 */
.L_x_364:
[----:B------:R-:W-:Y:S04]  /*1b30*/  BSSY.RECONVERGENT B1, `(.L_x_366) ;  /* 0x0000007000017945 */ /* 0x000fe80003800200 */
[----:B------:R-:W-:Y:S05]  /*1b40*/  @!P1 BRA `(.L_x_367) ;  /* 0x0000000000149947 */ /* 0x000fea0003800000 */
[----:B012---:R-:W-:Y:S02]  /*1b50*/  IMAD R17, R5, 0x100, R4 ;  /* 0x0000010005117824 */ /* 0x007fe400078e0204 */
[----:B------:R-:W-:Y:S02]  /*1b60*/  IMAD.MOV.U32 R15, RZ, RZ, RZ ;  /* 0x000000ffff0f7224 */ /* 0x000fe400078e00ff */
[----:B------:R-:W-:-:S04]  /*1b70*/  VIADD R17, R17, 0x300 ;  /* 0x0000030011117836 */ /* 0x000fc80000000000 */
[----:B------:R-:W-:-:S05]  /*1b80*/  IMAD.WIDE.U32 R16, R17, 0x8, R2 ;  /* 0x0000000811107825 */ /* 0x000fca00078e0002 */
[----:B------:R3:W-:Y:S02]  /*1b90*/  REDG.E.ADD.64.STRONG.GPU desc[UR20][R16.64], R14 ;  /* 0x0000000e1000798e */ /* 0x0007e4000c12e514 */
.L_x_367:
[----:B------:R-:W-:Y:S05]  /*1ba0*/  BSYNC.RECONVERGENT B1 ;  /* 0x0000000000017941 */ /* 0x000fea0003800200 */
.L_x_366:
[----:B------:R-:W-:Y:S04]  /*1bb0*/  BSSY.RECONVERGENT B1, `(.L_x_368) ;  /* 0x0000007000017945 */ /* 0x000fe80003800200 */
[----:B------:R-:W-:Y:S05]  /*1bc0*/  @!P2 BRA `(.L_x_369) ;  /* 0x000000000014a947 */ /* 0x000fea0003800000 */
[----:B---3--:R-:W-:Y:S02]  /*1bd0*/  IMAD R15, R5, 0x100, R4 ;  /* 0x00000100050f7824 */ /* 0x008fe400078e0204 */
[----:B------:R-:W-:Y:S02]  /*1be0*/  HFMA2 R13, -RZ, RZ, 0, 0 ;  /* 0x00000000ff0d7431 */ /* 0x000fe400000001ff */
[----:B------:R-:W-:-:S04]  /*1bf0*/  VIADD R15, R15, 0x400 ;  /* 0x000004000f0f7836 */ /* 0x000fc80000000000 */
[----:B------:R-:W-:-:S05]  /*1c00*/  IMAD.WIDE.U32 R14, R15, 0x8, R2 ;  /* 0x000000080f0e7825 */ /* 0x000fca00078e0002 */
[----:B------:R4:W-:Y:S02]  /*1c10*/  REDG.E.ADD.64.STRONG.GPU desc[UR20][R14.64], R12 ;  /* 0x0000000c0e00798e */ /* 0x0009e4000c12e514 */
.L_x_369:
[----:B------:R-:W-:Y:S05]  /*1c20*/  BSYNC.RECONVERGENT B1 ;  /* 0x0000000000017941 */ /* 0x000fea0003800200 */
.L_x_368:
[----:B------:R-:W-:Y:S04]  /*1c30*/  BSSY.RECONVERGENT B1, `(.L_x_370) ;  /* 0x0000007000017945 */ /* 0x000fe80003800200 */
[----:B------:R-:W-:Y:S05]  /*1c40*/  @!P3 BRA `(.L_x_371) ;  /* 0x000000000014b947 */ /* 0x000fea0003800000 */
[----:B----4-:R-:W-:Y:S02]  /*1c50*/  IMAD R13, R5, 0x100, R4 ;  /* 0x00000100050d7824 */ /* 0x010fe400078e0204 */
[----:B------:R-:W-:Y:S02]  /*1c60*/  IMAD.MOV.U32 R7, RZ, RZ, RZ ;  /* 0x000000ffff077224 */ /* 0x000fe400078e00ff */
[----:B------:R-:W-:-:S04]  /*1c70*/  VIADD R13, R13, 0x500 ;  /* 0x000005000d0d7836 */ /* 0x000fc80000000000 */
[----:B------:R-:W-:-:S05]  /*1c80*/  IMAD.WIDE.U32 R12, R13, 0x8, R2 ;  /* 0x000000080d0c7825 */ /* 0x000fca00078e0002 */
[----:B------:R4:W-:Y:S02]  /*1c90*/  REDG.E.ADD.64.STRONG.GPU desc[UR20][R12.64], R6 ;  /* 0x000000060c00798e */ /* 0x0009e4000c12e514 */
.L_x_371:
[----:B------:R-:W-:Y:S05]  /*1ca0*/  BSYNC.RECONVERGENT B1 ;  /* 0x0000000000017941 */ /* 0x000fea0003800200 */
.L_x_370:
[----:B------:R-:W-:Y:S04]  /*1cb0*/  BSSY.RECONVERGENT B1, `(.L_x_372) ;  /* 0x0000007000017945 */ /* 0x000fe80003800200 */
[----:B------:R-:W-:Y:S05]  /*1cc0*/  @!P4 BRA `(.L_x_373) ;  /* 0x000000000014c947 */ /* 0x000fea0003800000 */
[----:B----4-:R-:W-:Y:S02]  /*1cd0*/  IMAD R7, R5, 0x100, R4 ;  /* 0x0000010005077824 */ /* 0x010fe400078e0204 */
[----:B------:R-:W-:Y:S02]  /*1ce0*/  IMAD.MOV.U32 R9, RZ, RZ, RZ ;  /* 0x000000ffff097224 */ /* 0x000fe400078e00ff */
[----:B------:R-:W-:-:S04]  /*1cf0*/  VIADD R7, R7, 0x600 ;  /* 0x0000060007077836 */ /* 0x000fc80000000000 */
[----:B------:R-:W-:-:S05]  /*1d00*/  IMAD.WIDE.U32 R6, R7, 0x8, R2 ;  /* 0x0000000807067825 */ /* 0x000fca00078e0002 */
[----:B------:R4:W-:Y:S02]  /*1d10*/  REDG.E.ADD.64.STRONG.GPU desc[UR20][R6.64], R8 ;  /* 0x000000080600798e */ /* 0x0009e4000c12e514 */
.L_x_373:
[----:B------:R-:W-:Y:S05]  /*1d20*/  BSYNC.RECONVERGENT B1 ;  /* 0x0000000000017941 */ /* 0x000fea0003800200 */
.L_x_372:
[----:B------:R-:W-:Y:S04]  /*1d30*/  BSSY.RECONVERGENT B1, `(.L_x_374) ;  /* 0x0000007000017945 */ /* 0x000fe80003800200 */
[----:B------:R-:W-:Y:S05]  /*1d40*/  @!P5 BRA `(.L_x_375) ;  /* 0x000000000014d947 */ /* 0x000fea0003800000 */
[----:B----4-:R-:W-:Y:S01]  /*1d50*/  LEA R7, R5, R4, 0x8 ;  /* 0x0000000405077211 */ /* 0x010fe200078e40ff */
[----:B------:R-:W-:-:S04]  /*1d60*/  IMAD.MOV.U32 R11, RZ, RZ, RZ ;  /* 0x000000ffff0b7224 */ /* 0x000fc800078e00ff */
[----:B------:R-:W-:-:S04]  /*1d70*/  VIADD R7, R7, 0x700 ;  /* 0x0000070007077836 */ /* 0x000fc80000000000 */
[----:B------:R-:W-:-:S05]  /*1d80*/  IMAD.WIDE.U32 R6, R7, 0x8, R2 ;  /* 0x0000000807067825 */ /* 0x000fca00078e0002 */
[----:B------:R4:W-:Y:S02]  /*1d90*/  REDG.E.ADD.64.STRONG.GPU desc[UR20][R6.64], R10 ;  /* 0x0000000a0600798e */ /* 0x0009e4000c12e514 */
.L_x_375:
[----:B------:R-:W-:Y:S05]  /*1da0*/  BSYNC.RECONVERGENT B1 ;  /* 0x0000000000017941 */ /* 0x000fea0003800200 */
.L_x_374:
[----:B------:R-:W-:-:S05]  /*1db0*/  VIADD R5, R5, 0x8 ;  /* 0x0000000805057836 */ /* 0x000fca0000000000 */
[----:B------:R-:W-:-:S13]  /*1dc0*/  ISETP.NE.AND P0, PT, R5, UR27, PT ;  /* 0x0000001b05007c0c */ /* 0x000fda000bf05270 */
[----:B------:R-:W-:Y:S05]  /*1dd0*/  @P0 BRA `(.L_x_376) ;  /* 0xfffffff800b00947 */ /* 0x000fea000383ffff */
[----:B------:R-:W-:-:S07]  /*1de0*/  IMAD.U32 R3, RZ, RZ, UR27 ;  /* 0x0000001bff037e24 */ /* 0x000fce000f8e00ff */
.L_x_359:
        /* <DEDUP_REMOVED lines=24> */
.L_x_380:
[----:B------:R-:W-:Y:S05]  /*1f70*/  BSYNC.RECONVERGENT B1 ;  /* 0x0000000000017941 */ /* 0x000fea0003800200 */
.L_x_379:
        /* <DEDUP_REMOVED lines=9> */
.L_x_382:
[----:B------:R-:W-:Y:S05]  /*2010*/  BSYNC.RECONVERGENT B1 ;  /* 0x0000000000017941 */ /* 0x000fea0003800200 */
.L_x_381:
        /* <DEDUP_REMOVED lines=8> */
.L_x_384:
[----:B------:R-:W-:Y:S05]  /*20a0*/  BSYNC.RECONVERGENT B1 ;  /* 0x0000000000017941 */ /* 0x000fea0003800200 */
.L_x_383:
        /* <DEDUP_REMOVED lines=9> */
.L_x_386:
[----:B------:R-:W-:Y:S05]  /*2140*/  BSYNC.RECONVERGENT B1 ;  /* 0x0000000000017941 */ /* 0x000fea0003800200 */
.L_x_385:
[----:B------:R-:W-:-:S07]  /*2150*/  VIADD R3, R3, 0x4 ;  /* 0x0000000403037836 */ /* 0x000fce0000000000 */
.L_x_378:
        /* <DEDUP_REMOVED lines=18> */
.L_x_390:
[----:B------:R-:W-:Y:S05]  /*2280*/  BSYNC.RECONVERGENT B2 ;  /* 0x0000000000027941 */ /* 0x000fea0003800200 */
.L_x_389:
        /* <DEDUP_REMOVED lines=9> */
.L_x_392:
[----:B------:R-:W-:Y:S05]  /*2320*/  BSYNC.RECONVERGENT B2 ;  /* 0x0000000000027941 */ /* 0x000fea0003800200 */
.L_x_391:
[----:B------:R-:W-:-:S07]  /*2330*/  VIADD R3, R3, 0x2 ;  /* 0x0000000203037836 */ /* 0x000fce0000000000 */
.L_x_388:
        /* <DEDUP_REMOVED lines=12> */
.L_x_387:
[----:B------:R-:W-:Y:S05]  /*2400*/  BSYNC.RECONVERGENT B1 ;  /* 0x0000000000017941 */ /* 0x000fea0003800200 */
.L_x_377:
[----:B------:R-:W-:-:S13]  /*2410*/  ISETP.GT.U32.AND P0, PT, R4, 0x7f, PT ;  /* 0x0000007f0400780c */ /* 0x000fda0003f04070 */
[----:B------:R-:W-:Y:S05]  /*2420*/  @P0 BRA `(.L_x_358) ;  /* 0x0000000800900947 */ /* 0x000fea0003800000 */
[----:B------:R-:W-:Y:S01]  /*2430*/  UISETP.GE.U32.AND UP0, UPT, UR22, 0x7, UPT ;  /* 0x000000071600788c */ /* 0x000fe2000bf06070 */
[----:B0-----:R-:W-:-:S08]  /*2440*/  IMAD.MOV.U32 R3, RZ, RZ, RZ ;  /* 0x000000ffff037224 */ /* 0x001fd000078e00ff */
[----:B------:R-:W-:Y:S05]  /*2450*/  BRA.U !UP0, `(.L_x_393) ;  /* 0x0000000508147547 */ /* 0x000fea000b800000 */
[----:B------:R-:W0:Y:S01]  /*2460*/  LDC.64 R2, c[0x0][0x380] ;  /* 0x0000e000ff027b82 */ /* 0x000e220000000a00 */
[----:B------:R-:W-:-:S07]  /*2470*/  IMAD.MOV.U32 R9, RZ, RZ, RZ ;  /* 0x000000ffff097224 */ /* 0x000fce00078e00ff */
.L_x_410:
        /* <DEDUP_REMOVED lines=18> */
.L_x_395:
[----:B------:R-:W-:Y:S05]  /*25a0*/  BSYNC.RECONVERGENT B1 ;  /* 0x0000000000017941 */ /* 0x000fea0003800200 */
.L_x_394:
[----:B------:R-:W-:Y:S04]  /*25b0*/  BSSY.RECONVERGENT B1, `(.L_x_396) ;  /* 0x0000005000017945 */ /* 0x000fe80003800200 */
[----:B------:R-:W-:Y:S05]  /*25c0*/  @!P1 BRA `(.L_x_397) ;  /* 0x00000000000c9947 */ /* 0x000fea0003800000 */
[----:B0-----:R-:W-:Y:S02]  /*25d0*/  IMAD.MOV.U32 R14, RZ, RZ, R13 ;  /* 0x000000ffff0e7224 */ /* 0x001fe400078e000d */
[----:B------:R-:W-:-:S05]  /*25e0*/  IMAD.MOV.U32 R15, RZ, RZ, RZ ;  /* 0x000000ffff0f7224 */ /* 0x000fca00078e00ff */
[----:B------:R1:W-:Y:S02]  /*25f0*/  REDG.E.ADD.64.STRONG.GPU desc[UR20][R6.64+0xc00], R14 ;  /* 0x000c000e0600798e */ /* 0x0003e4000c12e514 */
.L_x_397:
[----:B------:R-:W-:Y:S05]  /*2600*/  BSYNC.RECONVERGENT B1 ;  /* 0x0000000000017941 */ /* 0x000fea0003800200 */
.L_x_396:
        /* <DEDUP_REMOVED lines=12> */
.L_x_399:
[----:B------:R-:W-:Y:S05]  /*26d0*/  BSYNC.RECONVERGENT B1 ;  /* 0x0000000000017941 */ /* 0x000fea0003800200 */
.L_x_398:
[----:B------:R-:W-:Y:S04]  /*26e0*/  BSSY.RECONVERGENT B1, `(.L_x_400) ;  /* 0x0000005000017945 */ /* 0x000fe80003800200 */
[----:B------:R-:W-:Y:S05]  /*26f0*/  @!P1 BRA `(.L_x_401) ;  /* 0x00000000000c9947 */ /* 0x000fea0003800000 */
[----:B012---:R-:W-:Y:S02]  /*2700*/  IMAD.MOV.U32 R14, RZ, RZ, R18 ;  /* 0x000000ffff0e7224 */ /* 0x007fe400078e0012 */
[----:B------:R-:W-:-:S05]  /*2710*/  IMAD.MOV.U32 R15, RZ, RZ, RZ ;  /* 0x000000ffff0f7224 */ /* 0x000fca00078e00ff */
[----:B------:R3:W-:Y:S02]  /*2720*/  REDG.E.ADD.64.STRONG.GPU desc[UR20][R6.64+0x1c00], R14 ;  /* 0x001c000e0600798e */ /* 0x0007e4000c12e514 */
.L_x_401:
[----:B------:R-:W-:Y:S05]  /*2730*/  BSYNC.RECONVERGENT B1 ;  /* 0x0000000000017941 */ /* 0x000fea0003800200 */
.L_x_400:
[----:B------:R-:W-:Y:S04]  /*2740*/  BSSY.RECONVERGENT B1, `(.L_x_402) ;  /* 0x0000005000017945 */ /* 0x000fe80003800200 */
[----:B------:R-:W-:Y:S05]  /*2750*/  @!P2 BRA `(.L_x_403) ;  /* 0x00000000000ca947 */ /* 0x000fea0003800000 */
[----:B0123--:R-:W-:Y:S01]  /*2760*/  MOV R14, R19 ;  /* 0x00000013000e7202 */ /* 0x00ffe20000000f00 */
[----:B------:R-:W-:-:S05]  /*2770*/  IMAD.MOV.U32 R15, RZ, RZ, RZ ;  /* 0x000000ffff0f7224 */ /* 0x000fca00078e00ff */
[----:B------:R4:W-:Y:S02]  /*2780*/  REDG.E.ADD.64.STRONG.GPU desc[UR20][R6.64+0x2400], R14 ;  /* 0x0024000e0600798e */ /* 0x0009e4000c12e514 */
.L_x_403:
[----:B------:R-:W-:Y:S05]  /*2790*/  BSYNC.RECONVERGENT B1 ;  /* 0x0000000000017941 */ /* 0x000fea0003800200 */
.L_x_402:
[----:B------:R-:W-:Y:S04]  /*27a0*/  BSSY.RECONVERGENT B1, `(.L_x_404) ;  /* 0x0000004000017945 */ /* 0x000fe80003800200 */
[----:B------:R-:W-:Y:S05]  /*27b0*/  @!P3 BRA `(.L_x_405) ;  /* 0x000000000008b947 */ /* 0x000fea0003800000 */
[----:B------:R-:W-:-:S05]  /*27c0*/  IMAD.MOV.U32 R17, RZ, RZ, RZ ;  /* 0x000000ffff117224 */ /* 0x000fca00078e00ff */
[----:B------:R0:W-:Y:S02]  /*27d0*/  REDG.E.ADD.64.STRONG.GPU desc[UR20][R6.64+0x2c00], R16 ;  /* 0x002c00100600798e */ /* 0x0001e4000c12e514 */
.L_x_405:
[----:B------:R-:W-:Y:S05]  /*27e0*/  BSYNC.RECONVERGENT B1 ;  /* 0x0000000000017941 */ /* 0x000fea0003800200 */
.L_x_404:
[----:B------:R-:W-:Y:S04]  /*27f0*/  BSSY.RECONVERGENT B1, `(.L_x_406) ;  /* 0x0000004000017945 */ /* 0x000fe80003800200 */
[----:B------:R-:W-:Y:S05]  /*2800*/  @!P4 BRA `(.L_x_407) ;  /* 0x000000000008c947 */ /* 0x000fea0003800000 */
[----:B------:R-:W-:-:S05]  /*2810*/  IMAD.MOV.U32 R13, RZ, RZ, RZ ;  /* 0x000000ffff0d7224 */ /* 0x000fca00078e00ff */
[----:B------:R0:W-:Y:S02]  /*2820*/  REDG.E.ADD.64.STRONG.GPU desc[UR20][R6.64+0x3400], R12 ;  /* 0x0034000c0600798e */ /* 0x0001e4000c12e514 */
.L_x_407:
[----:B------:R-:W-:Y:S05]  /*2830*/  BSYNC.RECONVERGENT B1 ;  /* 0x0000000000017941 */ /* 0x000fea0003800200 */
.L_x_406:
[----:B------:R-:W-:Y:S04]  /*2840*/  BSSY.RECONVERGENT B1, `(.L_x_408) ;  /* 0x0000004000017945 */ /* 0x000fe80003800200 */
[----:B------:R-:W-:Y:S05]  /*2850*/  @!P5 BRA `(.L_x_409) ;  /* 0x000000000008d947 */ /* 0x000fea0003800000 */
[----:B------:R-:W-:-:S05]  /*2860*/  IMAD.MOV.U32 R11, RZ, RZ, RZ ;  /* 0x000000ffff0b7224 */ /* 0x000fca00078e00ff */
[----:B------:R0:W-:Y:S02]  /*2870*/  REDG.E.ADD.64.STRONG.GPU desc[UR20][R6.64+0x3c00], R10 ;  /* 0x003c000a0600798e */ /* 0x0001e4000c12e514 */
.L_x_409:
[----:B------:R-:W-:Y:S05]  /*2880*/  BSYNC.RECONVERGENT B1 ;  /* 0x0000000000017941 */ /* 0x000fea0003800200 */
.L_x_408:
[----:B------:R-:W-:Y:S05]  /*2890*/  @P0 BRA `(.L_x_410) ;  /* 0xfffffff800f80947 */ /* 0x000fea000383ffff */
[----:B------:R-:W-:-:S07]  /*28a0*/  IMAD.U32 R3, RZ, RZ, UR27 ;  /* 0x0000001bff037e24 */ /* 0x000fce000f8e00ff */
.L_x_393:
        /* <DEDUP_REMOVED lines=20> */
.L_x_413:
[----:B------:R-:W-:Y:S05]  /*29f0*/  BSYNC.RECONVERGENT B1 ;  /* 0x0000000000017941 */ /* 0x000fea0003800200 */
.L_x_412:
        /* <DEDUP_REMOVED lines=9> */
.L_x_415:
[----:B------:R-:W-:Y:S05]  /*2a90*/  BSYNC.RECONVERGENT B1 ;  /* 0x0000000000017941 */ /* 0x000fea0003800200 */
.L_x_414:
        /* <DEDUP_REMOVED lines=8> */
.L_x_417:
[----:B------:R-:W-:Y:S05]  /*2b20*/  BSYNC.RECONVERGENT B1 ;  /* 0x0000000000017941 */ /* 0x000fea0003800200 */
.L_x_416:
        /* <DEDUP_REMOVED lines=9> */
.L_x_419:
[----:B------:R-:W-:Y:S05]  /*2bc0*/  BSYNC.RECONVERGENT B1 ;  /* 0x0000000000017941 */ /* 0x000fea0003800200 */
.L_x_418:
[----:B------:R-:W-:-:S07]  /*2bd0*/  VIADD R3, R3, 0x4 ;  /* 0x0000000403037836 */ /* 0x000fce0000000000 */
.L_x_411:
        /* <DEDUP_REMOVED lines=17> */
.L_x_422:
[----:B------:R-:W-:Y:S05]  /*2cf0*/  BSYNC.RECONVERGENT B1 ;  /* 0x0000000000017941 */ /* 0x000fea0003800200 */
.L_x_421:
        /* <DEDUP_REMOVED lines=9> */
.L_x_424:
[----:B------:R-:W-:Y:S05]  /*2d90*/  BSYNC.RECONVERGENT B1 ;  /* 0x0000000000017941 */ /* 0x000fea0003800200 */
.L_x_423:
[----:B------:R-:W-:-:S07]  /*2da0*/  VIADD R3, R3, 0x2 ;  /* 0x0000000203037836 */ /* 0x000fce0000000000 */
.L_x_420:
        /* <DEDUP_REMOVED lines=12> */
.L_x_358:
[----:B------:R-:W-:Y:S05]  /*2e70*/  BSYNC.RECONVERGENT B0 ;  /* 0x0000000000007941 */ /* 0x000fea0003800200 */
.L_x_357:
[----:B------:R-:W-:Y:S01]  /*2e80*/  BAR.SYNC.DEFER_BLOCKING 0x0 ;  /* 0x0000000000007b1d */ /* 0x000fe20000010000 */
[----:B------:R-:W-:-:S04]  /*2e90*/  UIADD3 UR6, UP0, UPT, UR6, 0x1, URZ ;  /* 0x0000000106067890 */ /* 0x000fc8000ff1e0ff */
[----:B------:R-:W-:Y:S02]  /*2ea0*/  UIADD3.X UR7, UPT, UPT, URZ, UR7, URZ, UP0, !UPT ;  /* 0x00000007ff077290 */ /* 0x000fe400087fe4ff */
[----:B------:R-:W-:-:S04]  /*2eb0*/  UISETP.NE.U32.AND UP0, UPT, UR6, UR11, UPT ;  /* 0x0000000b0600728c */ /* 0x000fc8000bf05070 */
[----:B------:R-:W-:-:S09]  /*2ec0*/  UISETP.NE.AND.EX UP0, UPT, UR7, UR12, UPT, UP0 ;  /* 0x0000000c0700728c */ /* 0x000fd2000bf05300 */
[----:B------:R-:W-:Y:S05]  /*2ed0*/  BRA.U UP0, `(.L_x_425) ;  /* 0xffffffd100f07547 */ /* 0x000fea000b83ffff */
[----:B------:R-:W-:Y:S05]  /*2ee0*/  EXIT ;  /* 0x000000000000794d */ /* 0x000fea0003800000 */
.L_x_426:
        /* <DEDUP_REMOVED lines=9> */
.L_x_440:


//--------------------- .text._ZN3cub18CUB_300001_SM_10006detail10radix_sort31DeviceRadixSortSingleTileKernelINS1_5radix10policy_hubIiNS0_8NullTypeEyE10Policy1000ELNS0_9SortOrderE0EiS6_yNS1_21identity_decomposer_tEEEvPKT1_PSB_PKT2_PSF_T3_iiT4_ --------------------------
	.section	.text._ZN3cub18CUB_300001_SM_10006detail10radix_sort31DeviceRadixSortSingleTileKernelINS1_5radix10policy_hubIiNS0_8NullTypeEyE10Policy1000ELNS0_9SortOrderE0EiS6_yNS1_21identity_decomposer_tEEEvPKT1_PSB_PKT2_PSF_T3_iiT4_,"ax",@progbits
	.align	128
        .global         _ZN3cub18CUB_300001_SM_10006detail10radix_sort31DeviceRadixSortSingleTileKernelINS1_5radix10policy_hubIiNS0_8NullTypeEyE10Policy1000ELNS0_9SortOrderE0EiS6_yNS1_21identity_decomposer_tEEEvPKT1_PSB_PKT2_PSF_T3_iiT4_
        .type           _ZN3cub18CUB_300001_SM_10006detail10radix_sort31DeviceRadixSortSingleTileKernelINS1_5radix10policy_hubIiNS0_8NullTypeEyE10Policy1000ELNS0_9SortOrderE0EiS6_yNS1_21identity_decomposer_tEEEvPKT1_PSB_PKT2_PSF_T3_iiT4_,@function
        .size           _ZN3cub18CUB_300001_SM_10006detail10radix_sort31DeviceRadixSortSingleTileKernelINS1_5radix10policy_hubIiNS0_8NullTypeEyE10Policy1000ELNS0_9SortOrderE0EiS6_yNS1_21identity_decomposer_tEEEvPKT1_PSB_PKT2_PSF_T3_iiT4_,(.L_x_441 - _ZN3cub18CUB_300001_SM_10006detail10radix_sort31DeviceRadixSortSingleTileKernelINS1_5radix10policy_hubIiNS0_8NullTypeEyE10Policy1000ELNS0_9SortOrderE0EiS6_yNS1_21identity_decomposer_tEEEvPKT1_PSB_PKT2_PSF_T3_iiT4_)
        .other          _ZN3cub18CUB_300001_SM_10006detail10radix_sort31DeviceRadixSortSingleTileKernelINS1_5radix10policy_hubIiNS0_8NullTypeEyE10Policy1000ELNS0_9SortOrderE0EiS6_yNS1_21identity_decomposer_tEEEvPKT1_PSB_PKT2_PSF_T3_iiT4_,@"STO_CUDA_ENTRY STV_DEFAULT"
_ZN3cub18CUB_300001_SM_10006detail10radix_sort31DeviceRadixSortSingleTileKernelINS1_5radix10policy_hubIiNS0_8NullTypeEyE10Policy1000ELNS0_9SortOrderE0EiS6_yNS1_21identity_decomposer_tEEEvPKT1_PSB_PKT2_PSF_T3_iiT4_:
.text._ZN3cub18CUB_300001_SM_10006detail10radix_sort31DeviceRadixSortSingleTileKernelINS1_5radix10policy_hubIiNS0_8NullTypeEyE10Policy1000ELNS0_9SortOrderE0EiS6_yNS1_21identity_decomposer_tEEEvPKT1_PSB_PKT2_PSF_T3_iiT4_:
[----:B------:R-:W-:Y:S01]  /*0000*/  LDC R1, c[0x0][0x37c] ;  /* 0x0000df00ff017b82 */ /* 0x000fe20000000800 */
[----:B------:R-:W0:Y:S01]  /*0010*/  S2R R0, SR_TID.X ;  /* 0x0000000000007919 */ /* 0x000e220000002100 */
[----:B------:R-:W1:Y:S06]  /*0020*/  LDCU UR4, c[0x0][0x3a0] ;  /* 0x00007400ff0477ac */ /* 0x000e6c0008000800 */
[----:B------:R-:W2:Y:S01]  /*0030*/  LDC.64 R4, c[0x0][0x380] ;  /* 0x0000e000ff047b82 */ /* 0x000ea20000000a00 */
[----:B------:R-:W3:Y:S01]  /*0040*/  LDCU.64 UR8, c[0x0][0x358] ;  /* 0x00006b00ff0877ac */ /* 0x000ee20008000a00 */
[----:B------:R-:W-:-:S02]  /*0050*/  IMAD.MOV.U32 R13, RZ, RZ, -0x1 ;  /* 0xffffffffff0d7424 */ /* 0x000fc400078e00ff */
[----:B------:R-:W-:Y:S02]  /*0060*/  IMAD.MOV.U32 R14, RZ, RZ, -0x1 ;  /* 0xffffffffff0e7424 */ /* 0x000fe400078e00ff */
[----:B------:R-:W-:Y:S02]  /*0070*/  IMAD.MOV.U32 R20, RZ, RZ, -0x1 ;  /* 0xffffffffff147424 */ /* 0x000fe400078e00ff */
[----:B------:R-:W-:Y:S01]  /*0080*/  IMAD.MOV.U32 R21, RZ, RZ, -0x1 ;  /* 0xffffffffff157424 */ /* 0x000fe200078e00ff */
[----:B------:R-:W4:Y:S01]  /*0090*/  S2UR UR6, SR_CgaCtaId ;  /* 0x00000000000679c3 */ /* 0x000f220000008800 */
[----:B------:R-:W2:Y:S01]  /*00a0*/  S2R R23, SR_LANEID ;  /* 0x0000000000177919 */ /* 0x000ea20000000000 */
[----:B------:R-:W-:Y:S01]  /*00b0*/  IMAD.MOV.U32 R25, RZ, RZ, -0x1 ;  /* 0xffffffffff197424 */ /* 0x000fe200078e00ff */
        /* <DEDUP_REMOVED lines=20> */
[----:B------:R-:W-:Y:S01]  /*0200*/  ISETP.GE.AND P6, PT, R2, UR4, PT ;  /* 0x0000000402007c0c */ /* 0x000fe2000bfc6270 */
[----:B------:R-:W-:-:S03]  /*0210*/  IMAD.MOV.U32 R2, RZ, RZ, -0x1 ;  /* 0xffffffffff027424 */ /* 0x000fc600078e00ff */
[----:B------:R-:W-:Y:S01]  /*0220*/  ISETP.GE.AND P0, PT, R3, UR4, PT ;  /* 0x0000000403007c0c */ /* 0x000fe2000bf06270 */
[----:B------:R-:W-:Y:S02]  /*0230*/  IMAD.MOV.U32 R3, RZ, RZ, -0x1 ;  /* 0xffffffffff037424 */ /* 0x000fe400078e00ff */
[----:B------:R-:W-:-:S06]  /*0240*/  VIADD R15, R7, 0xb ;  /* 0x0000000b070f7836 */ /* 0x000fcc0000000000 */
[----:B------:R-:W4:Y:S01]  /*0250*/  @!P6 LDG.E R17, desc[UR8][R4.64+0x14] ;  /* 0x000014080411e981 */ /* 0x000f22000c1e1900 */
[----:B--2---:R-:W-:Y:S01]  /*0260*/  @!P1 LOP3.LUT R2, R12, 0x80000000, RZ, 0x3c, !PT ;  /* 0x800000000c029812 */ /* 0x004fe200078e3cff */
[----:B------:R-:W-:Y:S01]  /*0270*/  IMAD.MOV.U32 R12, RZ, RZ, -0x1 ;  /* 0xffffffffff0c7424 */ /* 0x000fe200078e00ff */
        /* <DEDUP_REMOVED lines=19> */
[----:B------:R-:W-:Y:S01]  /*03b0*/  IMAD.MOV.U32 R15, RZ, RZ, -0x1 ;  /* 0xffffffffff0f7424 */ /* 0x000fe200078e00ff */
[----:B------:R-:W-:Y:S01]  /*03c0*/  @!P6 LOP3.LUT R15, R17, 0x80000000, RZ, 0x3c, !PT ;  /* 0x80000000110fe812 */ /* 0x000fe200078e3cff */
[C---:B------:R-:W-:Y:S01]  /*03d0*/  VIADD R18, R7.reuse, 0xd ;  /* 0x0000000d07127836 */ /* 0x040fe20000000000 */
[----:B------:R-:W-:Y:S01]  /*03e0*/  ISETP.GE.AND P6, PT, R16, UR4, PT ;  /* 0x0000000410007c0c */ /* 0x000fe2000bfc6270 */
[----:B------:R-:W-:Y:S02]  /*03f0*/  IMAD.MOV.U32 R16, RZ, RZ, -0x1 ;  /* 0xffffffffff107424 */ /* 0x000fe400078e00ff */
[----:B------:R-:W-:Y:S02]  /*0400*/  IMAD.MOV.U32 R17, RZ, RZ, -0x1 ;  /* 0xffffffffff117424 */ /* 0x000fe400078e00ff */
[----:B------:R-:W-:-:S08]  /*0410*/  VIADD R19, R7, 0xe ;  /* 0x0000000e07137836 */ /* 0x000fd00000000000 */
[----:B------:R-:W5:Y:S01]  /*0420*/  @!P6 LDG.E R24, desc[UR8][R4.64+0x30] ;  /* 0x000030080418e981 */ /* 0x000f62000c1e1900 */
[----:B--2---:R-:W-:Y:S01]  /*0430*/  @!P0 LOP3.LUT R16, R6, 0x80000000, RZ, 0x3c, !PT ;  /* 0x8000000006108812 */ /* 0x004fe200078e3cff */
[C---:B------:R-:W-:Y:S01]  /*0440*/  VIADD R6, R7.reuse, 0xf ;  /* 0x0000000f07067836 */ /* 0x040fe20000000000 */
[----:B------:R-:W-:Y:S01]  /*0450*/  ISETP.GE.AND P0, PT, R18, UR4, PT ;  /* 0x0000000412007c0c */ /* 0x000fe2000bf06270 */
[----:B------:R-:W-:Y:S01]  /*0460*/  IMAD.MOV.U32 R18, RZ, RZ, -0x1 ;  /* 0xffffffffff127424 */ /* 0x000fe200078e00ff */
[----:B---3--:R-:W-:Y:S01]  /*0470*/  @!P1 LOP3.LUT R17, R8, 0x80000000, RZ, 0x3c, !PT ;  /* 0x8000000008119812 */ /* 0x008fe200078e3cff */
[----:B------:R-:W-:Y:S01]  /*0480*/  VIADD R8, R7, 0x10 ;  /* 0x0000001007087836 */ /* 0x000fe20000000000 */
[----:B----4-:R-:W-:Y:S02]  /*0490*/  @!P2 LOP3.LUT R18, R9, 0x80000000, RZ, 0x3c, !PT ;  /* 0x800000000912a812 */ /* 0x010fe400078e3cff */
[----:B------:R-:W-:Y:S01]  /*04a0*/  ISETP.GE.AND P2, PT, R6, UR4, PT ;  /* 0x0000000406007c0c */ /* 0x000fe2000bf46270 */
[----:B------:R-:W-:-:S02]  /*04b0*/  VIADD R6, R7, 0x11 ;  /* 0x0000001107067836 */ /* 0x000fc40000000000 */
[----:B------:R-:W-:Y:S01]  /*04c0*/  VIADD R7, R7, 0x12 ;  /* 0x0000001207077836 */ /* 0x000fe20000000000 */
[----:B------:R-:W-:Y:S01]  /*04d0*/  ISETP.GE.AND P1, PT, R19, UR4, PT ;  /* 0x0000000413007c0c */ /* 0x000fe2000bf26270 */
[----:B------:R-:W-:Y:S01]  /*04e0*/  IMAD.MOV.U32 R19, RZ, RZ, -0x1 ;  /* 0xffffffffff137424 */ /* 0x000fe200078e00ff */
[----:B-----5:R-:W-:Y:S02]  /*04f0*/  @!P3 LOP3.LUT R19, R10, 0x80000000, RZ, 0x3c, !PT ;  /* 0x800000000a13b812 */ /* 0x020fe400078e3cff */
[----:B------:R-:W-:Y:S02]  /*0500*/  @!P4 LOP3.LUT R20, R11, 0x80000000, RZ, 0x3c, !PT ;  /* 0x800000000b14c812 */ /* 0x000fe400078e3cff */
[----:B------:R-:W-:Y:S02]  /*0510*/  @!P5 LOP3.LUT R21, R22, 0x80000000, RZ, 0x3c, !PT ;  /* 0x800000001615d812 */ /* 0x000fe400078e3cff */
[----:B------:R-:W-:Y:S02]  /*0520*/  ISETP.GE.AND P3, PT, R8, UR4, PT ;  /* 0x0000000408007c0c */ /* 0x000fe4000bf66270 */
        /* <DEDUP_REMOVED lines=13> */
[----:B------:R-:W-:-:S05]  /*0600*/  SHF.R.U32.HI R105, RZ, 0x5, R0 ;  /* 0x00000005ff697819 */ /* 0x000fca0000011600 */
[----:B------:R-:W-:Y:S01]  /*0610*/  LEA R29, R0, UR4, 0x2 ;  /* 0x00000004001d7c11 */ /* 0x000fe2000f8e10ff */
[----:B------:R-:W-:Y:S01]  /*0620*/  IMAD.MOV.U32 R22, RZ, RZ, -0x1 ;  /* 0xffffffffff167424 */ /* 0x000fe200078e00ff */
[----:B------:R-:W-:-:S03]  /*0630*/  @!P6 LOP3.LUT R22, R24, 0x80000000, RZ, 0x3c, !PT ;  /* 0x800000001816e812 */ /* 0x000fc600078e3cff */
[----:B------:R-:W-:Y:S01]  /*0640*/  IMAD R31, R0, 0x80, R29 ;  /* 0x00000080001f7824 */ /* 0x000fe200078e021d */
[----:B------:R-:W-:Y:S01]  /*0650*/  LEA R32, R105, UR4, 0x2 ;  /* 0x0000000469207c11 */ /* 0x000fe2000f8e10ff */
[----:B------:R-:W-:Y:S02]  /*0660*/  IMAD.MOV.U32 R24, RZ, RZ, -0x1 ;  /* 0xffffffffff187424 */ /* 0x000fe400078e00ff */
[----:B------:R-:W-:Y:S02]  /*0670*/  IMAD.MOV.U32 R26, RZ, RZ, -0x1 ;  /* 0xffffffffff1a7424 */ /* 0x000fe400078e00ff */
[----:B------:R-:W-:Y:S02]  /*0680*/  IMAD.MOV.U32 R27, RZ, RZ, -0x1 ;  /* 0xffffffffff1b7424 */ /* 0x000fe400078e00ff */
[----:B------:R-:W-:Y:S02]  /*0690*/  IMAD.MOV.U32 R28, RZ, RZ, -0x1 ;  /* 0xffffffffff1c7424 */ /* 0x000fe400078e00ff */
[----:B------:R-:W-:-:S02]  /*06a0*/  IMAD.MOV.U32 R30, RZ, RZ, -0x1 ;  /* 0xffffffffff1e7424 */ /* 0x000fc400078e00ff */
[----:B------:R-:W-:Y:S01]  /*06b0*/  IMAD R33, R0, -0x38, R31 ;  /* 0xffffffc800217824 */ /* 0x000fe200078e021f */
[----:B------:R-:W-:Y:S01]  /*06c0*/  BAR.SYNC.DEFER_BLOCKING 0x0 ;  /* 0x0000000000007b1d */ /* 0x000fe20000010000 */
[----:B--2---:R-:W-:Y:S02]  /*06d0*/  @!P2 LOP3.LUT R26, R8, 0x80000000, RZ, 0x3c, !PT ;  /* 0x80000000081aa812 */ /* 0x004fe400078e3cff */
[----:B---3--:R-:W-:Y:S02]  /*06e0*/  @!P0 LOP3.LUT R24, R6, 0x80000000, RZ, 0x3c, !PT ;  /* 0x8000000006188812 */ /* 0x008fe400078e3cff */
[----:B----4-:R-:W-:Y:S02]  /*06f0*/  @!P1 LOP3.LUT R25, R7, 0x80000000, RZ, 0x3c, !PT ;  /* 0x8000000007199812 */ /* 0x010fe400078e3cff */
[----:B-----5:R-:W-:Y:S02]  /*0700*/  @!P3 LOP3.LUT R27, R9, 0x80000000, RZ, 0x3c, !PT ;  /* 0x80000000091bb812 */ /* 0x020fe400078e3cff */
[----:B------:R-:W-:-:S02]  /*0710*/  @!P4 LOP3.LUT R28, R10, 0x80000000, RZ, 0x3c, !PT ;  /* 0x800000000a1cc812 */ /* 0x000fc400078e3cff */
[----:B------:R-:W-:-:S07]  /*0720*/  @!P5 LOP3.LUT R30, R11, 0x80000000, RZ, 0x3c, !PT ;  /* 0x800000000b1ed812 */ /* 0x000fce00078e3cff */
.L_x_428:
        /* <DEDUP_REMOVED lines=22> */
[----:B------:R-:W-:Y:S02]  /*0890*/  IADD3 R36, PT, PT, R4, R29, R36 ;  /* 0x0000001d04247210 */ /* 0x000fe40007ffe024 */
        /* <DEDUP_REMOVED lines=11> */
[----:B------:R-:W-:Y:S02]  /*0950*/  IADD3 R37, PT, PT, R6, R29, R4 ;  /* 0x0000001d06257210 */ /* 0x000fe40007ffe004 */
        /* <DEDUP_REMOVED lines=12> */
[----:B------:R-:W-:-:S03]  /*0a20*/  IADD3 R39, PT, PT, R39, R29, R6 ;  /* 0x0000001d27277210 */ /* 0x000fc60007ffe006 */
        /* <DEDUP_REMOVED lines=14> */
[----:B------:R-:W0:Y:S02]  /*0b10*/  LDS.U16 R34, [R36] ;  /* 0x0000000024227984 */ /* 0x000e240000000400 */
[----:B0-----:R-:W-:-:S05]  /*0b20*/  VIADD R5, R34, 0x1 ;  /* 0x0000000122057836 */ /* 0x001fca0000000000 */
[----:B------:R0:W-:Y:S04]  /*0b30*/  STS.U16 [R36], R5 ;  /* 0x0000000524007388 */ /* 0x0001e80000000400 */
[----:B------:R-:W1:Y:S01]  /*0b40*/  LDS.U16 R38, [R37] ;  /* 0x0000000025267984 */ /* 0x000e620000000400 */
[----:B0-----:R-:W-:-:S04]  /*0b50*/  SHF.R.U32.HI R5, RZ, UR6, R13 ;  /* 0x00000006ff057c19 */ /* 0x001fc8000801160d */
[----:B------:R-:W-:-:S05]  /*0b60*/  LOP3.LUT R5, R5, UR4, RZ, 0xc0, !PT ;  /* 0x0000000405057c12 */ /* 0x000fca000f8ec0ff */
[----:B------:R-:W-:Y:S01]  /*0b70*/  IMAD.SHL.U32 R6, R5, 0x400, RZ ;  /* 0x0000040005067824 */ /* 0x000fe200078e00ff */
[----:B------:R-:W-:-:S04]  /*0b80*/  SHF.R.U32.HI R5, RZ, 0x4, R5 ;  /* 0x00000004ff057819 */ /* 0x000fc80000011605 */
[----:B------:R-:W-:Y:S02]  /*0b90*/  LOP3.LUT R8, R6, 0x7c00, RZ, 0xc0, !PT ;  /* 0x00007c0006087812 */ /* 0x000fe400078ec0ff */
[----:B------:R-:W-:-:S04]  /*0ba0*/  LOP3.LUT R5, R5, 0xffffffe, RZ, 0xc0, !PT ;  /* 0x0ffffffe05057812 */ /* 0x000fc800078ec0ff */
[----:B------:R-:W-:Y:S01]  /*0bb0*/  IADD3 R41, PT, PT, R5, R29, R8 ;  /* 0x0000001d05297210 */ /* 0x000fe20007ffe008 */
[----:B-1----:R-:W-:-:S05]  /*0bc0*/  VIADD R4, R38, 0x1 ;  /* 0x0000000126047836 */ /* 0x002fca0000000000 */
[----:B------:R0:W-:Y:S04]  /*0bd0*/  STS.U16 [R37], R4 ;  /* 0x0000000425007388 */ /* 0x0001e80000000400 */
[----:B------:R-:W1:Y:S01]  /*0be0*/  LDS.U16 R40, [R39] ;  /* 0x0000000027287984 */ /* 0x000e620000000400 */
[----:B0-----:R-:W-:-:S04]  /*0bf0*/  SHF.R.U32.HI R4, RZ, UR6, R14 ;  /* 0x00000006ff047c19 */ /* 0x001fc8000801160e */
[----:B------:R-:W-:-:S05]  /*0c00*/  LOP3.LUT R4, R4, UR4, RZ, 0xc0, !PT ;  /* 0x0000000404047c12 */ /* 0x000fca000f8ec0ff */
[----:B------:R-:W-:Y:S01]  /*0c10*/  IMAD.SHL.U32 R5, R4, 0x400, RZ ;  /* 0x0000040004057824 */ /* 0x000fe200078e00ff */
[----:B------:R-:W-:-:S04]  /*0c20*/  SHF.R.U32.HI R4, RZ, 0x4, R4 ;  /* 0x00000004ff047819 */ /* 0x000fc80000011604 */
[----:B------:R-:W-:Y:S02]  /*0c30*/  LOP3.LUT R8, R5, 0x7c00, RZ, 0xc0, !PT ;  /* 0x00007c0005087812 */ /* 0x000fe400078ec0ff */
[----:B------:R-:W-:Y:S02]  /*0c40*/  LOP3.LUT R43, R4, 0xffffffe, RZ, 0xc0, !PT ;  /* 0x0ffffffe042b7812 */ /* 0x000fe400078ec0ff */
[----:B------:R-:W-:Y:S02]  /*0c50*/  SHF.R.U32.HI R5, RZ, UR6, R15 ;  /* 0x00000006ff057c19 */ /* 0x000fe4000801160f */
[----:B------:R-:W-:Y:S02]  /*0c60*/  IADD3 R43, PT, PT, R43, R29, R8 ;  /* 0x0000001d2b2b7210 */ /* 0x000fe40007ffe008 */
[----:B------:R-:W-:Y:S01]  /*0c70*/  LOP3.LUT R5, R5, UR4, RZ, 0xc0, !PT ;  /* 0x0000000405057c12 */ /* 0x000fe2000f8ec0ff */
[----:B-1----:R-:W-:-:S05]  /*0c80*/  VIADD R6, R40, 0x1 ;  /* 0x0000000128067836 */ /* 0x002fca0000000000 */
[----:B------:R0:W-:Y:S04]  /*0c90*/  STS.U16 [R39], R6 ;  /* 0x0000000627007388 */ /* 0x0001e80000000400 */
[----:B------:R-:W1:Y:S01]  /*0ca0*/  LDS.U16 R42, [R41] ;  /* 0x00000000292a7984 */ /* 0x000e620000000400 */
[----:B0-----:R-:W-:Y:S01]  /*0cb0*/  IMAD.SHL.U32 R6, R5, 0x400, RZ ;  /* 0x0000040005067824 */ /* 0x001fe200078e00ff */
        /* <DEDUP_REMOVED lines=135> */
[----:B------:R-:W-:Y:S01]  /*1530*/  IADD3 R71, PT, PT, R71, R29, R8 ;  /* 0x0000001d47477210 */ /* 0x000fe20007ffe008 */
[----:B0-----:R-:W-:Y:S01]  /*1540*/  ULEA UR4, UR6, UR4, 0x18 ;  /* 0x0000000406047291 */ /* 0x001fe2000f8ec0ff */
[----:B-1----:R-:W-:-:S05]  /*1550*/  VIADD R6, R68, 0x1 ;  /* 0x0000000144067836 */ /* 0x002fca0000000000 */
[----:B------:R-:W-:Y:S04]  /*1560*/  STS.U16 [R67], R6 ;  /* 0x0000000643007388 */ /* 0x000fe80000000400 */
[----:B------:R-:W0:Y:S02]  /*1570*/  LDS.U16 R70, [R69] ;  /* 0x0000000045467984 */ /* 0x000e240000000400 */
[----:B0-----:R-:W-:-:S05]  /*1580*/  VIADD R4, R70, 0x1 ;  /* 0x0000000146047836 */ /* 0x001fca0000000000 */
[----:B------:R-:W-:Y:S04]  /*1590*/  STS.U16 [R69], R4 ;  /* 0x0000000445007388 */ /* 0x000fe80000000400 */
[----:B------:R-:W0:Y:S02]  /*15a0*/  LDS.U16 R72, [R71] ;  /* 0x0000000047487984 */ /* 0x000e240000000400 */
[----:B0-----:R-:W-:-:S05]  /*15b0*/  VIADD R6, R72, 0x1 ;  /* 0x0000000148067836 */ /* 0x001fca0000000000 */
[----:B------:R-:W-:Y:S01]  /*15c0*/  STS.U16 [R71], R6 ;  /* 0x0000000647007388 */ /* 0x000fe20000000400 */
        /* <DEDUP_REMOVED lines=178> */
[----:B------:R-:W0:Y:S04]  /*20f0*/  LDS.U16 R5, [R36] ;  /* 0x0000000024057984 */ /* 0x000e280000000400 */
[----:B------:R-:W1:Y:S04]  /*2100*/  LDS.U16 R37, [R37] ;  /* 0x0000000025257984 */ /* 0x000e680000000400 */
[----:B------:R-:W2:Y:S04]  /*2110*/  LDS.U16 R39, [R39] ;  /* 0x0000000027277984 */ /* 0x000ea80000000400 */
[----:B------:R-:W3:Y:S04]  /*2120*/  LDS.U16 R41, [R41] ;  /* 0x0000000029297984 */ /* 0x000ee80000000400 */
[----:B------:R-:W4:Y:S04]  /*2130*/  LDS.U16 R43, [R43] ;  /* 0x000000002b2b7984 */ /* 0x000f280000000400 */
[----:B------:R-:W5:Y:S04]  /*2140*/  LDS.U16 R45, [R45] ;  /* 0x000000002d2d7984 */ /* 0x000f680000000400 */
[----:B------:R-:W5:Y:S04]  /*2150*/  LDS.U16 R47, [R47] ;  /* 0x000000002f2f7984 */ /* 0x000f680000000400 */
[----:B------:R-:W5:Y:S04]  /*2160*/  LDS.U16 R49, [R49] ;  /* 0x0000000031317984 */ /* 0x000f680000000400 */
[----:B------:R-:W5:Y:S04]  /*2170*/  LDS.U16 R51, [R51] ;  /* 0x0000000033337984 */ /* 0x000f680000000400 */
[----:B------:R-:W5:Y:S04]  /*2180*/  LDS.U16 R53, [R53] ;  /* 0x0000000035357984 */ /* 0x000f680000000400 */
[----:B------:R-:W5:Y:S01]  /*2190*/  LDS.U16 R55, [R55] ;  /* 0x0000000037377984 */ /* 0x000f620000000400 */
[----:B0-----:R-:W-:-:S03]  /*21a0*/  IMAD.IADD R5, R34, 0x1, R5 ;  /* 0x0000000122057824 */ /* 0x001fc600078e0205 */
[----:B------:R-:W0:Y:S01]  /*21b0*/  LDS.U16 R57, [R57] ;  /* 0x0000000039397984 */ /* 0x000e220000000400 */
[----:B-1----:R-:W-:-:S03]  /*21c0*/  IMAD.IADD R37, R38, 0x1, R37 ;  /* 0x0000000126257824 */ /* 0x002fc600078e0225 */
[----:B------:R-:W1:Y:S01]  /*21d0*/  LDS.U16 R59, [R59] ;  /* 0x000000003b3b7984 */ /* 0x000e620000000400 */
[----:B--2---:R-:W-:-:S03]  /*21e0*/  IMAD.IADD R39, R40, 0x1, R39 ;  /* 0x0000000128277824 */ /* 0x004fc600078e0227 */
[----:B------:R-:W2:Y:S01]  /*21f0*/  LDS.U16 R61, [R61] ;  /* 0x000000003d3d7984 */ /* 0x000ea20000000400 */
[----:B---3--:R-:W-:-:S03]  /*2200*/  IMAD.IADD R41, R42, 0x1, R41 ;  /* 0x000000012a297824 */ /* 0x008fc600078e0229 */
[----:B------:R-:W3:Y:S01]  /*2210*/  LDS.U16 R63, [R63] ;  /* 0x000000003f3f7984 */ /* 0x000ee20000000400 */
[----:B----4-:R-:W-:-:S03]  /*2220*/  IMAD.IADD R43, R44, 0x1, R43 ;  /* 0x000000012c2b7824 */ /* 0x010fc600078e022b */
[----:B------:R-:W4:Y:S01]  /*2230*/  LDS.U16 R65, [R65] ;  /* 0x0000000041417984 */ /* 0x000f220000000400 */
[----:B-----5:R-:W-:-:S03]  /*2240*/  IMAD.IADD R45, R46, 0x1, R45 ;  /* 0x000000012e2d7824 */ /* 0x020fc600078e022d */
[----:B------:R-:W5:Y:S01]  /*2250*/  LDS.U16 R67, [R67] ;  /* 0x0000000043437984 */ /* 0x000f620000000400 */
[----:B------:R-:W-:-:S03]  /*2260*/  IMAD.IADD R47, R48, 0x1, R47 ;  /* 0x00000001302f7824 */ /* 0x000fc600078e022f */
[----:B------:R-:W5:Y:S01]  /*2270*/  LDS.U16 R69, [R69] ;  /* 0x0000000045457984 */ /* 0x000f620000000400 */
[----:B------:R-:W-:-:S03]  /*2280*/  IMAD.IADD R49, R50, 0x1, R49 ;  /* 0x0000000132317824 */ /* 0x000fc600078e0231 */
[----:B------:R-:W5:Y:S01]  /*2290*/  LDS.U16 R71, [R71] ;  /* 0x0000000047477984 */ /* 0x000f620000000400 */
        /* <DEDUP_REMOVED lines=75> */
.L_x_427:
        /* <DEDUP_REMOVED lines=158> */
.L_x_429:
        /* <DEDUP_REMOVED lines=13> */
.L_x_441:


//--------------------- .text._ZN3cub18CUB_300001_SM_10006detail8for_each13static_kernelINS2_12policy_hub_t12policy_500_tElN6thrust24THRUST_300001_SM_1000_NS8cuda_cub20__uninitialized_copy7functorINS7_6detail15normal_iteratorINS7_10device_ptrIiEEEENS7_7pointerIiNS8_3tagENS7_11use_defaultESI_EEEEEEvT0_T1_ --------------------------
	.section	.text._ZN3cub18CUB_300001_SM_10006detail8for_each13static_kernelINS2_12policy_hub_t12policy_500_tElN6thrust24THRUST_300001_SM_1000_NS8cuda_cub20__uninitialized_copy7functorINS7_6detail15normal_iteratorINS7_10device_ptrIiEEEENS7_7pointerIiNS8_3tagENS7_11use_defaultESI_EEEEEEvT0_T1_,"ax",@progbits
	.align	128
        .global         _ZN3cub18CUB_300001_SM_10006detail8for_each13static_kernelINS2_12policy_hub_t12policy_500_tElN6thrust24THRUST_300001_SM_1000_NS8cuda_cub20__uninitialized_copy7functorINS7_6detail15normal_iteratorINS7_10device_ptrIiEEEENS7_7pointerIiNS8_3tagENS7_11use_defaultESI_EEEEEEvT0_T1_
        .type           _ZN3cub18CUB_300001_SM_10006detail8for_each13static_kernelINS2_12policy_hub_t12policy_500_tElN6thrust24THRUST_300001_SM_1000_NS8cuda_cub20__uninitialized_copy7functorINS7_6detail15normal_iteratorINS7_10device_ptrIiEEEENS7_7pointerIiNS8_3tagENS7_11use_defaultESI_EEEEEEvT0_T1_,@function
        .size           _ZN3cub18CUB_300001_SM_10006detail8for_each13static_kernelINS2_12policy_hub_t12policy_500_tElN6thrust24THRUST_300001_SM_1000_NS8cuda_cub20__uninitialized_copy7functorINS7_6detail15normal_iteratorINS7_10device_ptrIiEEEENS7_7pointerIiNS8_3tagENS7_11use_defaultESI_EEEEEEvT0_T1_,(.L_x_442 - _ZN3cub18CUB_300001_SM_10006detail8for_each13static_kernelINS2_12policy_hub_t12policy_500_tElN6thrust24THRUST_300001_SM_1000_NS8cuda_cub20__uninitialized_copy7functorINS7_6detail15normal_iteratorINS7_10device_ptrIiEEEENS7_7pointerIiNS8_3tagENS7_11use_defaultESI_EEEEEEvT0_T1_)
        .other          _ZN3cub18CUB_300001_SM_10006detail8for_each13static_kernelINS2_12policy_hub_t12policy_500_tElN6thrust24THRUST_300001_SM_1000_NS8cuda_cub20__uninitialized_copy7functorINS7_6detail15normal_iteratorINS7_10device_ptrIiEEEENS7_7pointerIiNS8_3tagENS7_11use_defaultESI_EEEEEEvT0_T1_,@"STO_CUDA_ENTRY STV_DEFAULT"
_ZN3cub18CUB_300001_SM_10006detail8for_each13static_kernelINS2_12policy_hub_t12policy_500_tElN6thrust24THRUST_300001_SM_1000_NS8cuda_cub20__uninitialized_copy7functorINS7_6detail15normal_iteratorINS7_10device_ptrIiEEEENS7_7pointerIiNS8_3tagENS7_11use_defaultESI_EEEEEEvT0_T1_:
.text._ZN3cub18CUB_300001_SM_10006detail8for_each13static_kernelINS2_12policy_hub_t12policy_500_tElN6thrust24THRUST_300001_SM_1000_NS8cuda_cub20__uninitialized_copy7functorINS7_6detail15normal_iteratorINS7_10device_ptrIiEEEENS7_7pointerIiNS8_3tagENS7_11use_defaultESI_EEEEEEvT0_T1_:
[----:B------:R-:W-:Y:S08]  /*0000*/  LDC R1, c[0x0][0x37c] ;  /* 0x0000df00ff017b82 */ /* 0x000ff00000000800 */
[----:B------:R-:W0:Y:S01]  /*0010*/  S2UR UR4, SR_CTAID.X ;  /* 0x00000000000479c3 */ /* 0x000e220000002500 */
[----:B------:R-:W1:Y:S01]  /*0020*/  LDCU.64 UR6, c[0x0][0x380] ;  /* 0x00007000ff0677ac */ /* 0x000e620008000a00 */
[----:B------:R-:W2:Y:S01]  /*0030*/  LDCU.64 UR8, c[0x0][0x358] ;  /* 0x00006b00ff0877ac */ /* 0x000ea20008000a00 */
[----:B0-----:R-:W-:-:S04]  /*0040*/  UIMAD.WIDE.U32 UR4, UR4, 0x200, URZ ;  /* 0x00000200040478a5 */ /* 0x001fc8000f8e00ff */
[----:B-1----:R-:W-:-:S04]  /*0050*/  UIADD3 UR6, UP0, UPT, -UR4, UR6, URZ ;  /* 0x0000000604067290 */ /* 0x002fc8000ff1e1ff */
[----:B------:R-:W-:Y:S02]  /*0060*/  UIADD3.X UR7, UPT, UPT, ~UR5, UR7, URZ, UP0, !UPT ;  /* 0x0000000705077290 */ /* 0x000fe400087fe5ff */
[----:B------:R-:W-:-:S04]  /*0070*/  UISETP.GE.U32.AND UP0, UPT, UR6, 0x200, UPT ;  /* 0x000002000600788c */ /* 0x000fc8000bf06070 */
[----:B------:R-:W-:-:S09]  /*0080*/  UISETP.GE.AND.EX UP0, UPT, UR7, URZ, UPT, UP0 ;  /* 0x000000ff0700728c */ /* 0x000fd2000bf06300 */
[----:B--2---:R-:W-:Y:S05]  /*0090*/  BRA.U !UP0, `(.L_x_430) ;  /* 0x0000000108407547 */ /* 0x004fea000b800000 */
[----:B------:R-:W0:Y:S01]  /*00a0*/  S2R R0, SR_TID.X ;  /* 0x0000000000007919 */ /* 0x000e220000002100 */
[----:B------:R-:W1:Y:S01]  /*00b0*/  LDCU.64 UR10, c[0x0][0x388] ;  /* 0x00007100ff0a77ac */ /* 0x000e620008000a00 */
[----:B0-----:R-:W-:-:S05]  /*00c0*/  IADD3 R0, P0, PT, R0, UR4, RZ ;  /* 0x0000000400007c10 */ /* 0x001fca000ff1e0ff */
[----:B------:R-:W-:Y:S02]  /*00d0*/  IMAD.X R3, RZ, RZ, UR5, P0 ;  /* 0x00000005ff037e24 */ /* 0x000fe400080e06ff */
[----:B------:R-:W-:-:S03]  /*00e0*/  IMAD.SHL.U32 R4, R0, 0x4, RZ ;  /* 0x0000000400047824 */ /* 0x000fc600078e00ff */
[----:B------:R-:W-:Y:S02]  /*00f0*/  SHF.L.U64.HI R0, R0, 0x2, R3 ;  /* 0x0000000200007819 */ /* 0x000fe40000010203 */
[----:B-1----:R-:W-:-:S04]  /*0100*/  IADD3 R2, P0, PT, R4, UR10, RZ ;  /* 0x0000000a04027c10 */ /* 0x002fc8000ff1e0ff */
[----:B------:R-:W-:Y:S01]  /*0110*/  IADD3.X R3, PT, PT, R0, UR11, RZ, P0, !PT ;  /* 0x0000000b00037c10 */ /* 0x000fe200087fe4ff */
[----:B------:R-:W0:Y:S04]  /*0120*/  LDCU.64 UR10, c[0x0][0x390] ;  /* 0x00007200ff0a77ac */ /* 0x000e280008000a00 */
[----:B------:R-:W2:Y:S01]  /*0130*/  LDG.E R7, desc[UR8][R2.64] ;  /* 0x0000000802077981 */ /* 0x000ea2000c1e1900 */
[----:B0-----:R-:W-:-:S04]  /*0140*/  IADD3 R4, P0, PT, R4, UR10, RZ ;  /* 0x0000000a04047c10 */ /* 0x001fc8000ff1e0ff */
[----:B------:R-:W-:-:S05]  /*0150*/  IADD3.X R5, PT, PT, R0, UR11, RZ, P0, !PT ;  /* 0x0000000b00057c10 */ /* 0x000fca00087fe4ff */
[----:B--2---:R-:W-:Y:S04]  /*0160*/  STG.E desc[UR8][R4.64], R7 ;  /* 0x0000000704007986 */ /* 0x004fe8000c101908 */
[----:B------:R-:W2:Y:S04]  /*0170*/  LDG.E R9, desc[UR8][R2.64+0x400] ;  /* 0x0004000802097981 */ /* 0x000ea8000c1e1900 */
[----:B--2---:R-:W-:Y:S01]  /*0180*/  STG.E desc[UR8][R4.64+0x400], R9 ;  /* 0x0004000904007986 */ /* 0x004fe2000c101908 */
[----:B------:R-:W-:Y:S05]  /*0190*/  EXIT ;  /* 0x000000000000794d */ /* 0x000fea0003800000 */
.L_x_430:
[----:B------:R-:W0:Y:S01]  /*01a0*/  S2R R0, SR_TID.X ;  /* 0x0000000000007919 */ /* 0x000e220000002100 */
[----:B------:R-:W-:Y:S01]  /*01b0*/  USHF.R.S32.HI UR7, URZ, 0x1f, UR6 ;  /* 0x0000001fff077899 */ /* 0x000fe20008011406 */
[----:B------:R-:W-:Y:S05]  /*01c0*/  BSSY.RECONVERGENT B0, `(.L_x_431) ;  /* 0x0000015000007945 */ /* 0x000fea0003800200 */
[----:B------:R-:W-:Y:S01]  /*01d0*/  IMAD.U32 R3, RZ, RZ, UR7 ;  /* 0x00000007ff037e24 */ /* 0x000fe2000f8e00ff */
[C---:B0-----:R-:W-:Y:S01]  /*01e0*/  ISETP.LT.U32.AND P0, PT, R0.reuse, UR6, PT ;  /* 0x0000000600007c0c */ /* 0x041fe2000bf01070 */
[----:B------:R-:W-:-:S03]  /*01f0*/  VIADD R2, R0, 0x100 ;  /* 0x0000010000027836 */ /* 0x000fc60000000000 */
[----:B------:R-:W-:Y:S02]  /*0200*/  ISETP.GT.AND.EX P0, PT, R3, RZ, PT, P0 ;  /* 0x000000ff0300720c */ /* 0x000fe40003f04300 */
[----:B------:R-:W-:Y:S01]  /*0210*/  ISETP.LT.U32.AND P1, PT, R2, UR6, PT ;  /* 0x0000000602007c0c */ /* 0x000fe2000bf21070 */
[----:B------:R-:W-:-:S05]  /*0220*/  IMAD.U32 R2, RZ, RZ, UR7 ;  /* 0x00000007ff027e24 */ /* 0x000fca000f8e00ff */
[----:B------:R-:W-:-:S05]  /*0230*/  ISETP.GT.AND.EX P1, PT, R2, RZ, PT, P1 ;  /* 0x000000ff0200720c */ /* 0x000fca0003f24310 */
[----:B------:R-:W-:Y:S08]  /*0240*/  @!P0 BRA `(.L_x_432) ;  /* 0x0000000000308947 */ /* 0x000ff00003800000 */
[----:B------:R-:W0:Y:S01]  /*0250*/  LDCU.64 UR10, c[0x0][0x388] ;  /* 0x00007100ff0a77ac */ /* 0x000e220008000a00 */
[----:B------:R-:W-:-:S05]  /*0260*/  IADD3 R2, P0, PT, R0, UR4, RZ ;  /* 0x0000000400027c10 */ /* 0x000fca000ff1e0ff */
[----:B------:R-:W-:Y:S02]  /*0270*/  IMAD.X R3, RZ, RZ, UR5, P0 ;  /* 0x00000005ff037e24 */ /* 0x000fe400080e06ff */
[----:B------:R-:W-:-:S03]  /*0280*/  IMAD.SHL.U32 R4, R2, 0x4, RZ ;  /* 0x0000000402047824 */ /* 0x000fc600078e00ff */
[----:B------:R-:W-:Y:S02]  /*0290*/  SHF.L.U64.HI R5, R2, 0x2, R3 ;  /* 0x0000000202057819 */ /* 0x000fe40000010203 */
[----:B0-----:R-:W-:-:S04]  /*02a0*/  IADD3 R2, P0, PT, R4, UR10, RZ ;  /* 0x0000000a04027c10 */ /* 0x001fc8000ff1e0ff */
[----:B------:R-:W-:Y:S01]  /*02b0*/  IADD3.X R3, PT, PT, R5, UR11, RZ, P0, !PT ;  /* 0x0000000b05037c10 */ /* 0x000fe200087fe4ff */
[----:B------:R-:W0:Y:S05]  /*02c0*/  LDCU.64 UR10, c[0x0][0x390] ;  /* 0x00007200ff0a77ac */ /* 0x000e2a0008000a00 */
[----:B------:R-:W2:Y:S01]  /*02d0*/  LDG.E R3, desc[UR8][R2.64] ;  /* 0x0000000802037981 */ /* 0x000ea2000c1e1900 */
[----:B0-----:R-:W-:-:S04]  /*02e0*/  IADD3 R4, P0, PT, R4, UR10, RZ ;  /* 0x0000000a04047c10 */ /* 0x001fc8000ff1e0ff */
[----:B------:R-:W-:-:S05]  /*02f0*/  IADD3.X R5, PT, PT, R5, UR11, RZ, P0, !PT ;  /* 0x0000000b05057c10 */ /* 0x000fca00087fe4ff */
[----:B--2---:R0:W-:Y:S04]  /*0300*/  STG.E desc[UR8][R4.64], R3 ;  /* 0x0000000304007986 */ /* 0x0041e8000c101908 */
.L_x_432:
[----:B------:R-:W-:Y:S05]  /*0310*/  BSYNC.RECONVERGENT B0 ;  /* 0x0000000000007941 */ /* 0x000fea0003800200 */
.L_x_431:
[----:B------:R-:W-:Y:S05]  /*0320*/  @!P1 EXIT ;  /* 0x000000000000994d */ /* 0x000fea0003800000 */
[----:B------:R-:W1:Y:S01]  /*0330*/  LDCU.64 UR6, c[0x0][0x388] ;  /* 0x00007100ff0677ac */ /* 0x000e620008000a00 */
[----:B------:R-:W-:-:S05]  /*0340*/  IADD3 R0, P0, PT, R0, UR4, RZ ;  /* 0x0000000400007c10 */ /* 0x000fca000ff1e0ff */
[----:B0-----:R-:W-:Y:S02]  /*0350*/  IMAD.X R3, RZ, RZ, UR5, P0 ;  /* 0x00000005ff037e24 */ /* 0x001fe400080e06ff */
[----:B------:R-:W-:-:S03]  /*0360*/  IMAD.SHL.U32 R4, R0, 0x4, RZ ;  /* 0x0000000400047824 */ /* 0x000fc600078e00ff */
[----:B------:R-:W-:Y:S02]  /*0370*/  SHF.L.U64.HI R0, R0, 0x2, R3 ;  /* 0x0000000200007819 */ /* 0x000fe40000010203 */
[----:B-1----:R-:W-:-:S04]  /*0380*/  IADD3 R2, P0, PT, R4, UR6, RZ ;  /* 0x0000000604027c10 */ /* 0x002fc8000ff1e0ff */
[----:B------:R-:W-:Y:S01]  /*0390*/  IADD3.X R3, PT, PT, R0, UR7, RZ, P0, !PT ;  /* 0x0000000700037c10 */ /* 0x000fe200087fe4ff */
[----:B------:R-:W0:Y:S05]  /*03a0*/  LDCU.64 UR6, c[0x0][0x390] ;  /* 0x00007200ff0677ac */ /* 0x000e2a0008000a00 */
[----:B------:R-:W2:Y:S01]  /*03b0*/  LDG.E R3, desc[UR8][R2.64+0x400] ;  /* 0x0004000802037981 */ /* 0x000ea2000c1e1900 */
[----:B0-----:R-:W-:-:S04]  /*03c0*/  IADD3 R4, P0, PT, R4, UR6, RZ ;  /* 0x0000000604047c10 */ /* 0x001fc8000ff1e0ff */
[----:B------:R-:W-:-:S05]  /*03d0*/  IADD3.X R5, PT, PT, R0, UR7, RZ, P0, !PT ;  /* 0x0000000700057c10 */ /* 0x000fca00087fe4ff */
[----:B--2---:R-:W-:Y:S01]  /*03e0*/  STG.E desc[UR8][R4.64+0x400], R3 ;  /* 0x0004000304007986 */ /* 0x004fe2000c101908 */
[----:B------:R-:W-:Y:S05]  /*03f0*/  EXIT ;  /* 0x000000000000794d */ /* 0x000fea0003800000 */
.L_x_433:
        /* <DEDUP_REMOVED lines=16> */
.L_x_442:


//--------------------- .text._ZN3cub18CUB_300001_SM_10006detail11EmptyKernelIvEEvv --------------------------
	.section	.text._ZN3cub18CUB_300001_SM_10006detail11EmptyKernelIvEEvv,"ax",@progbits
	.align	128
        .global         _ZN3cub18CUB_300001_SM_10006detail11EmptyKernelIvEEvv
        .type           _ZN3cub18CUB_300001_SM_10006detail11EmptyKernelIvEEvv,@function
        .size           _ZN3cub18CUB_300001_SM_10006detail11EmptyKernelIvEEvv,(.L_x_443 - _ZN3cub18CUB_300001_SM_10006detail11EmptyKernelIvEEvv)
        .other          _ZN3cub18CUB_300001_SM_10006detail11EmptyKernelIvEEvv,@"STO_CUDA_ENTRY STV_DEFAULT"
_ZN3cub18CUB_300001_SM_10006detail11EmptyKernelIvEEvv:
.text._ZN3cub18CUB_300001_SM_10006detail11EmptyKernelIvEEvv:
[----:B------:R-:W-:Y:S01]  /*0000*/  LDC R1, c[0x0][0x37c] ;  /* 0x0000df00ff017b82 */ /* 0x000fe20000000800 */
[----:B------:R-:W-:Y:S05]  /*0010*/  EXIT ;  /* 0x000000000000794d */ /* 0x000fea0003800000 */
.L_x_434:
        /* <DEDUP_REMOVED lines=14> */
.L_x_443:


//--------------------- .nv.shared._ZN3cub18CUB_300001_SM_10006detail10radix_sort29DeviceRadixSortOnesweepKernelINS1_5radix10policy_hubIiNS0_8NullTypeEyE10Policy1000ELNS0_9SortOrderE1EiS6_yiiNS1_21identity_decomposer_tEEEvPT5_SC_PT3_PKSD_PT1_PKSH_PT2_PKSL_T4_iiT6_ --------------------------
	.section	.nv.shared._ZN3cub18CUB_300001_SM_10006detail10radix_sort29DeviceRadixSortOnesweepKernelINS1_5radix10policy_hubIiNS0_8NullTypeEyE10Policy1000ELNS0_9SortOrderE1EiS6_yiiNS1_21identity_decomposer_tEEEvPT5_SC_PT3_PKSD_PT1_PKSH_PT2_PKSL_T4_iiT6_,"aw",@nobits
	.sectionflags	@""
	.align	16
.nv.shared._ZN3cub18CUB_300001_SM_10006detail10radix_sort29DeviceRadixSortOnesweepKernelINS1_5radix10policy_hubIiNS0_8NullTypeEyE10Policy1000ELNS0_9SortOrderE1EiS6_yiiNS1_21identity_decomposer_tEEEvPT5_SC_PT3_PKSD_PT1_PKSH_PT2_PKSL_T4_iiT6_:
	.zero		32256


//--------------------- .nv.shared.reserved.0     --------------------------
	.section	.nv.shared.reserved.0,"aw",@nobits
	.weak		__nv_reservedSMEM_offset_0_alias
	.size		__nv_reservedSMEM_offset_0_alias, 0, 64
	.other		__nv_reservedSMEM_offset_0_alias,@"STO_CUDA_RESERVED_SHARED STV_DEFAULT"
__nv_reservedSMEM_offset_0_alias:
	.zero		0
	.zero		64


//--------------------- .nv.global                --------------------------
	.section	.nv.global,"aw",@nobits
.nv.global:
	.type		_ZN34_INTERNAL_e6283b60_4_k_cu_1b39e34d6thrust24THRUST_300001_SM_1000_NS12placeholders2_8E,@object
	.size		_ZN34_INTERNAL_e6283b60_4_k_cu_1b39e34d6thrust24THRUST_300001_SM_1000_NS12placeholders2_8E,(_ZN34_INTERNAL_e6283b60_4_k_cu_1b39e34d4cuda3std3__436_GLOBAL__N__e6283b60_4_k_cu_1b39e34d6ignoreE - _ZN34_INTERNAL_e6283b60_4_k_cu_1b39e34d6thrust24THRUST_300001_SM_1000_NS12placeholders2_8E)
_ZN34_INTERNAL_e6283b60_4_k_cu_1b39e34d6thrust24THRUST_300001_SM_1000_NS12placeholders2_8E:
	.zero		1
	.type		_ZN34_INTERNAL_e6283b60_4_k_cu_1b39e34d4cuda3std3__436_GLOBAL__N__e6283b60_4_k_cu_1b39e34d6ignoreE,@object
	.size		_ZN34_INTERNAL_e6283b60_4_k_cu_1b39e34d4cuda3std3__436_GLOBAL__N__e6283b60_4_k_cu_1b39e34d6ignoreE,(_ZN34_INTERNAL_e6283b60_4_k_cu_1b39e34d4cuda3std6ranges3__45__cpo4dataE - _ZN34_INTERNAL_e6283b60_4_k_cu_1b39e34d4cuda3std3__436_GLOBAL__N__e6283b60_4_k_cu_1b39e34d6ignoreE)
_ZN34_INTERNAL_e6283b60_4_k_cu_1b39e34d4cuda3std3__436_GLOBAL__N__e6283b60_4_k_cu_1b39e34d6ignoreE:
	.zero		1
	.type		_ZN34_INTERNAL_e6283b60_4_k_cu_1b39e34d4cuda3std6ranges3__45__cpo4dataE,@object
	.size		_ZN34_INTERNAL_e6283b60_4_k_cu_1b39e34d4cuda3std6ranges3__45__cpo4dataE,(_ZN34_INTERNAL_e6283b60_4_k_cu_1b39e34d6thrust24THRUST_300001_SM_1000_NS6system3cpp3parE - _ZN34_INTERNAL_e6283b60_4_k_cu_1b39e34d4cuda3std6ranges3__45__cpo4dataE)
_ZN34_INTERNAL_e6283b60_4_k_cu_1b39e34d4cuda3std6ranges3__45__cpo4dataE:
	.zero		1
	.type		_ZN34_INTERNAL_e6283b60_4_k_cu_1b39e34d6thrust24THRUST_300001_SM_1000_NS6system3cpp3parE,@object
	.size		_ZN34_INTERNAL_e6283b60_4_k_cu_1b39e34d6thrust24THRUST_300001_SM_1000_NS6system3cpp3parE,(_ZN34_INTERNAL_e6283b60_4_k_cu_1b39e34d4cuda3std3__45__cpo5beginE - _ZN34_INTERNAL_e6283b60_4_k_cu_1b39e34d6thrust24THRUST_300001_SM_1000_NS6system3cpp3parE)
_ZN34_INTERNAL_e6283b60_4_k_cu_1b39e34d6thrust24THRUST_300001_SM_1000_NS6system3cpp3parE:
	.zero		1
	.type		_ZN34_INTERNAL_e6283b60_4_k_cu_1b39e34d4cuda3std3__45__cpo5beginE,@object
	.size		_ZN34_INTERNAL_e6283b60_4_k_cu_1b39e34d4cuda3std3__45__cpo5beginE,(_ZN34_INTERNAL_e6283b60_4_k_cu_1b39e34d4cuda3std6ranges3__45__cpo5beginE - _ZN34_INTERNAL_e6283b60_4_k_cu_1b39e34d4cuda3std3__45__cpo5beginE)
_ZN34_INTERNAL_e6283b60_4_k_cu_1b39e34d4cuda3std3__45__cpo5beginE:
	.zero		1
	.type		_ZN34_INTERNAL_e6283b60_4_k_cu_1b39e34d4cuda3std6ranges3__45__cpo5beginE,@object
	.size		_ZN34_INTERNAL_e6283b60_4_k_cu_1b39e34d4cuda3std6ranges3__45__cpo5beginE,(_ZN34_INTERNAL_e6283b60_4_k_cu_1b39e34d6thrust24THRUST_300001_SM_1000_NS6deviceE - _ZN34_INTERNAL_e6283b60_4_k_cu_1b39e34d4cuda3std6ranges3__45__cpo5beginE)
_ZN34_INTERNAL_e6283b60_4_k_cu_1b39e34d4cuda3std6ranges3__45__cpo5beginE:
	.zero		1
	.type		_ZN34_INTERNAL_e6283b60_4_k_cu_1b39e34d6thrust24THRUST_300001_SM_1000_NS6deviceE,@object
	.size		_ZN34_INTERNAL_e6283b60_4_k_cu_1b39e34d6thrust24THRUST_300001_SM_1000_NS6deviceE,(_ZN34_INTERNAL_e6283b60_4_k_cu_1b39e34d4cuda3std3__47nulloptE - _ZN34_INTERNAL_e6283b60_4_k_cu_1b39e34d6thrust24THRUST_300001_SM_1000_NS6deviceE)
_ZN34_INTERNAL_e6283b60_4_k_cu_1b39e34d6thrust24THRUST_300001_SM_1000_NS6deviceE:
	.zero		1
	.type		_ZN34_INTERNAL_e6283b60_4_k_cu_1b39e34d4cuda3std3__47nulloptE,@object
	.size		_ZN34_INTERNAL_e6283b60_4_k_cu_1b39e34d4cuda3std3__47nulloptE,(_ZN34_INTERNAL_e6283b60_4_k_cu_1b39e34d4cuda3std6ranges3__45__cpo8distanceE - _ZN34_INTERNAL_e6283b60_4_k_cu_1b39e34d4cuda3std3__47nulloptE)
_ZN34_INTERNAL_e6283b60_4_k_cu_1b39e34d4cuda3std3__47nulloptE:
	.zero		1
	.type		_ZN34_INTERNAL_e6283b60_4_k_cu_1b39e34d4cuda3std6ranges3__45__cpo8distanceE,@object
	.size		_ZN34_INTERNAL_e6283b60_4_k_cu_1b39e34d4cuda3std6ranges3__45__cpo8distanceE,(_ZN34_INTERNAL_e6283b60_4_k_cu_1b39e34d6thrust24THRUST_300001_SM_1000_NS12placeholders2_4E - _ZN34_INTERNAL_e6283b60_4_k_cu_1b39e34d4cuda3std6ranges3__45__cpo8distanceE)
_ZN34_INTERNAL_e6283b60_4_k_cu_1b39e34d4cuda3std6ranges3__45__cpo8distanceE:
	.zero		1
	.type		_ZN34_INTERNAL_e6283b60_4_k_cu_1b39e34d6thrust24THRUST_300001_SM_1000_NS12placeholders2_4E,@object
	.size		_ZN34_INTERNAL_e6283b60_4_k_cu_1b39e34d6thrust24THRUST_300001_SM_1000_NS12placeholders2_4E,(_ZN34_INTERNAL_e6283b60_4_k_cu_1b39e34d4cuda3std3__45__cpo6rbeginE - _ZN34_INTERNAL_e6283b60_4_k_cu_1b39e34d6thrust24THRUST_300001_SM_1000_NS12placeholders2_4E)
_ZN34_INTERNAL_e6283b60_4_k_cu_1b39e34d6thrust24THRUST_300001_SM_1000_NS12placeholders2_4E:
	.zero		1
	.type		_ZN34_INTERNAL_e6283b60_4_k_cu_1b39e34d4cuda3std3__45__cpo6rbeginE,@object
	.size		_ZN34_INTERNAL_e6283b60_4_k_cu_1b39e34d4cuda3std3__45__cpo6rbeginE,(_ZN34_INTERNAL_e6283b60_4_k_cu_1b39e34d4cuda3std6ranges3__45__cpo7advanceE - _ZN34_INTERNAL_e6283b60_4_k_cu_1b39e34d4cuda3std3__45__cpo6rbeginE)
_ZN34_INTERNAL_e6283b60_4_k_cu_1b39e34d4cuda3std3__45__cpo6rbeginE:
	.zero		1
	.type		_ZN34_INTERNAL_e6283b60_4_k_cu_1b39e34d4cuda3std6ranges3__45__cpo7advanceE,@object
	.size		_ZN34_INTERNAL_e6283b60_4_k_cu_1b39e34d4cuda3std6ranges3__45__cpo7advanceE,(_ZN34_INTERNAL_e6283b60_4_k_cu_1b39e34d6thrust24THRUST_300001_SM_1000_NS12placeholders3_10E - _ZN34_INTERNAL_e6283b60_4_k_cu_1b39e34d4cuda3std6ranges3__45__cpo7advanceE)
_ZN34_INTERNAL_e6283b60_4_k_cu_1b39e34d4cuda3std6ranges3__45__cpo7advanceE:
	.zero		1
	.type		_ZN34_INTERNAL_e6283b60_4_k_cu_1b39e34d6thrust24THRUST_300001_SM_1000_NS12placeholders3_10E,@object
	.size		_ZN34_INTERNAL_e6283b60_4_k_cu_1b39e34d6thrust24THRUST_300001_SM_1000_NS12placeholders3_10E,(_ZN34_INTERNAL_e6283b60_4_k_cu_1b39e34d4cuda3std3__48in_placeE - _ZN34_INTERNAL_e6283b60_4_k_cu_1b39e34d6thrust24THRUST_300001_SM_1000_NS12placeholders3_10E)
_ZN34_INTERNAL_e6283b60_4_k_cu_1b39e34d6thrust24THRUST_300001_SM_1000_NS12placeholders3_10E:
	.zero		1
	.type		_ZN34_INTERNAL_e6283b60_4_k_cu_1b39e34d4cuda3std3__48in_placeE,@object
	.size		_ZN34_INTERNAL_e6283b60_4_k_cu_1b39e34d4cuda3std3__48in_placeE,(_ZN34_INTERNAL_e6283b60_4_k_cu_1b39e34d4cuda3std6ranges3__45__cpo4sizeE - _ZN34_INTERNAL_e6283b60_4_k_cu_1b39e34d4cuda3std3__48in_placeE)
_ZN34_INTERNAL_e6283b60_4_k_cu_1b39e34d4cuda3std3__48in_placeE:
	.zero		1
	.type		_ZN34_INTERNAL_e6283b60_4_k_cu_1b39e34d4cuda3std6ranges3__45__cpo4sizeE,@object
	.size		_ZN34_INTERNAL_e6283b60_4_k_cu_1b39e34d4cuda3std6ranges3__45__cpo4sizeE,(_ZN34_INTERNAL_e6283b60_4_k_cu_1b39e34d6thrust24THRUST_300001_SM_1000_NS12placeholders2_2E - _ZN34_INTERNAL_e6283b60_4_k_cu_1b39e34d4cuda3std6ranges3__45__cpo4sizeE)
_ZN34_INTERNAL_e6283b60_4_k_cu_1b39e34d4cuda3std6ranges3__45__cpo4sizeE:
	.zero		1
	.type		_ZN34_INTERNAL_e6283b60_4_k_cu_1b39e34d6thrust24THRUST_300001_SM_1000_NS12placeholders2_2E,@object
	.size		_ZN34_INTERNAL_e6283b60_4_k_cu_1b39e34d6thrust24THRUST_300001_SM_1000_NS12placeholders2_2E,(_ZN34_INTERNAL_e6283b60_4_k_cu_1b39e34d4cuda3std3__45__cpo6cbeginE - _ZN34_INTERNAL_e6283b60_4_k_cu_1b39e34d6thrust24THRUST_300001_SM_1000_NS12placeholders2_2E)
_ZN34_INTERNAL_e6283b60_4_k_cu_1b39e34d6thrust24THRUST_300001_SM_1000_NS12placeholders2_2E:
	.zero		1
	.type		_ZN34_INTERNAL_e6283b60_4_k_cu_1b39e34d4cuda3std3__45__cpo6cbeginE,@object
	.size		_ZN34_INTERNAL_e6283b60_4_k_cu_1b39e34d4cuda3std3__45__cpo6cbeginE,(_ZN34_INTERNAL_e6283b60_4_k_cu_1b39e34d4cuda3std6ranges3__45__cpo6cbeginE - _ZN34_INTERNAL_e6283b60_4_k_cu_1b39e34d4cuda3std3__45__cpo6cbeginE)
_ZN34_INTERNAL_e6283b60_4_k_cu_1b39e34d4cuda3std3__45__cpo6cbeginE:
	.zero		1
	.type		_ZN34_INTERNAL_e6283b60_4_k_cu_1b39e34d4cuda3std6ranges3__45__cpo6cbeginE,@object
	.size		_ZN34_INTERNAL_e6283b60_4_k_cu_1b39e34d4cuda3std6ranges3__45__cpo6cbeginE,(_ZN34_INTERNAL_e6283b60_4_k_cu_1b39e34d6thrust24THRUST_300001_SM_1000_NS12placeholders2_6E - _ZN34_INTERNAL_e6283b60_4_k_cu_1b39e34d4cuda3std6ranges3__45__cpo6cbeginE)
_ZN34_INTERNAL_e6283b60_4_k_cu_1b39e34d4cuda3std6ranges3__45__cpo6cbeginE:
	.zero		1
	.type		_ZN34_INTERNAL_e6283b60_4_k_cu_1b39e34d6thrust24THRUST_300001_SM_1000_NS12placeholders2_6E,@object
	.size		_ZN34_INTERNAL_e6283b60_4_k_cu_1b39e34d6thrust24THRUST_300001_SM_1000_NS12placeholders2_6E,(_ZN34_INTERNAL_e6283b60_4_k_cu_1b39e34d4cuda3std3__45__cpo7crbeginE - _ZN34_INTERNAL_e6283b60_4_k_cu_1b39e34d6thrust24THRUST_300001_SM_1000_NS12placeholders2_6E)
_ZN34_INTERNAL_e6283b60_4_k_cu_1b39e34d6thrust24THRUST_300001_SM_1000_NS12placeholders2_6E:
	.zero		1
	.type		_ZN34_INTERNAL_e6283b60_4_k_cu_1b39e34d4cuda3std3__45__cpo7crbeginE,@object
	.size		_ZN34_INTERNAL_e6283b60_4_k_cu_1b39e34d4cuda3std3__45__cpo7crbeginE,(_ZN34_INTERNAL_e6283b60_4_k_cu_1b39e34d4cuda3std6ranges3__45__cpo4nextE - _ZN34_INTERNAL_e6283b60_4_k_cu_1b39e34d4cuda3std3__45__cpo7crbeginE)
_ZN34_INTERNAL_e6283b60_4_k_cu_1b39e34d4cuda3std3__45__cpo7crbeginE:
	.zero		1
	.type		_ZN34_INTERNAL_e6283b60_4_k_cu_1b39e34d4cuda3std6ranges3__45__cpo4nextE,@object
	.size		_ZN34_INTERNAL_e6283b60_4_k_cu_1b39e34d4cuda3std6ranges3__45__cpo4nextE,(_ZN34_INTERNAL_e6283b60_4_k_cu_1b39e34d4cuda3std6ranges3__45__cpo4swapE - _ZN34_INTERNAL_e6283b60_4_k_cu_1b39e34d4cuda3std6ranges3__45__cpo4nextE)
_ZN34_INTERNAL_e6283b60_4_k_cu_1b39e34d4cuda3std6ranges3__45__cpo4nextE:
	.zero		1
	.type		_ZN34_INTERNAL_e6283b60_4_k_cu_1b39e34d4cuda3std6ranges3__45__cpo4swapE,@object
	.size		_ZN34_INTERNAL_e6283b60_4_k_cu_1b39e34d4cuda3std6ranges3__45__cpo4swapE,(_ZN34_INTERNAL_e6283b60_4_k_cu_1b39e34d6thrust24THRUST_300001_SM_1000_NS8cuda_cub10par_nosyncE - _ZN34_INTERNAL_e6283b60_4_k_cu_1b39e34d4cuda3std6ranges3__45__cpo4swapE)
_ZN34_INTERNAL_e6283b60_4_k_cu_1b39e34d4cuda3std6ranges3__45__cpo4swapE:
	.zero		1
	.type		_ZN34_INTERNAL_e6283b60_4_k_cu_1b39e34d6thrust24THRUST_300001_SM_1000_NS8cuda_cub10par_nosyncE,@object
	.size		_ZN34_INTERNAL_e6283b60_4_k_cu_1b39e34d6thrust24THRUST_300001_SM_1000_NS8cuda_cub10par_nosyncE,(_ZN34_INTERNAL_e6283b60_4_k_cu_1b39e34d6thrust24THRUST_300001_SM_1000_NS3seqE - _ZN34_INTERNAL_e6283b60_4_k_cu_1b39e34d6thrust24THRUST_300001_SM_1000_NS8cuda_cub10par_nosyncE)
_ZN34_INTERNAL_e6283b60_4_k_cu_1b39e34d6thrust24THRUST_300001_SM_1000_NS8cuda_cub10par_nosyncE:
	.zero		1
	.type		_ZN34_INTERNAL_e6283b60_4_k_cu_1b39e34d6thrust24THRUST_300001_SM_1000_NS3seqE,@object
	.size		_ZN34_INTERNAL_e6283b60_4_k_cu_1b39e34d6thrust24THRUST_300001_SM_1000_NS3seqE,(_ZN34_INTERNAL_e6283b60_4_k_cu_1b39e34d4cuda3std3__420unreachable_sentinelE - _ZN34_INTERNAL_e6283b60_4_k_cu_1b39e34d6thrust24THRUST_300001_SM_1000_NS3seqE)
_ZN34_INTERNAL_e6283b60_4_k_cu_1b39e34d6thrust24THRUST_300001_SM_1000_NS3seqE:
	.zero		1
	.type		_ZN34_INTERNAL_e6283b60_4_k_cu_1b39e34d4cuda3std3__420unreachable_sentinelE,@object
	.size		_ZN34_INTERNAL_e6283b60_4_k_cu_1b39e34d4cuda3std3__420unreachable_sentinelE,(_ZN34_INTERNAL_e6283b60_4_k_cu_1b39e34d4cuda3std6ranges3__45__cpo5ssizeE - _ZN34_INTERNAL_e6283b60_4_k_cu_1b39e34d4cuda3std3__420unreachable_sentinelE)
_ZN34_INTERNAL_e6283b60_4_k_cu_1b39e34d4cuda3std3__420unreachable_sentinelE:
	.zero		1
	.type		_ZN34_INTERNAL_e6283b60_4_k_cu_1b39e34d4cuda3std6ranges3__45__cpo5ssizeE,@object
	.size		_ZN34_INTERNAL_e6283b60_4_k_cu_1b39e34d4cuda3std6ranges3__45__cpo5ssizeE,(_ZN34_INTERNAL_e6283b60_4_k_cu_1b39e34d6thrust24THRUST_300001_SM_1000_NS12placeholders2_3E - _ZN34_INTERNAL_e6283b60_4_k_cu_1b39e34d4cuda3std6ranges3__45__cpo5ssizeE)
_ZN34_INTERNAL_e6283b60_4_k_cu_1b39e34d4cuda3std6ranges3__45__cpo5ssizeE:
	.zero		1
	.type		_ZN34_INTERNAL_e6283b60_4_k_cu_1b39e34d6thrust24THRUST_300001_SM_1000_NS12placeholders2_3E,@object
	.size		_ZN34_INTERNAL_e6283b60_4_k_cu_1b39e34d6thrust24THRUST_300001_SM_1000_NS12placeholders2_3E,(_ZN34_INTERNAL_e6283b60_4_k_cu_1b39e34d4cuda3std3__45__cpo4cendE - _ZN34_INTERNAL_e6283b60_4_k_cu_1b39e34d6thrust24THRUST_300001_SM_1000_NS12placeholders2_3E)
_ZN34_INTERNAL_e6283b60_4_k_cu_1b39e34d6thrust24THRUST_300001_SM_1000_NS12placeholders2_3E:
	.zero		1
	.type		_ZN34_INTERNAL_e6283b60_4_k_cu_1b39e34d4cuda3std3__45__cpo4cendE,@object
	.size		_ZN34_INTERNAL_e6283b60_4_k_cu_1b39e34d4cuda3std3__45__cpo4cendE,(_ZN34_INTERNAL_e6283b60_4_k_cu_1b39e34d4cuda3std6ranges3__45__cpo4cendE - _ZN34_INTERNAL_e6283b60_4_k_cu_1b39e34d4cuda3std3__45__cpo4cendE)
_ZN34_INTERNAL_e6283b60_4_k_cu_1b39e34d4cuda3std3__45__cpo4cendE:
	.zero		1
	.type		_ZN34_INTERNAL_e6283b60_4_k_cu_1b39e34d4cuda3std6ranges3__45__cpo4cendE,@object
	.size		_ZN34_INTERNAL_e6283b60_4_k_cu_1b39e34d4cuda3std6ranges3__45__cpo4cendE,(_ZN34_INTERNAL_e6283b60_4_k_cu_1b39e34d6thrust24THRUST_300001_SM_1000_NS12placeholders2_7E - _ZN34_INTERNAL_e6283b60_4_k_cu_1b39e34d4cuda3std6ranges3__45__cpo4cendE)
_ZN34_INTERNAL_e6283b60_4_k_cu_1b39e34d4cuda3std6ranges3__45__cpo4cendE:
	.zero		1
	.type		_ZN34_INTERNAL_e6283b60_4_k_cu_1b39e34d6thrust24THRUST_300001_SM_1000_NS12placeholders2_7E,@object
	.size		_ZN34_INTERNAL_e6283b60_4_k_cu_1b39e34d6thrust24THRUST_300001_SM_1000_NS12placeholders2_7E,(_ZN34_INTERNAL_e6283b60_4_k_cu_1b39e34d4cuda3std3__45__cpo5crendE - _ZN34_INTERNAL_e6283b60_4_k_cu_1b39e34d6thrust24THRUST_300001_SM_1000_NS12placeholders2_7E)
_ZN34_INTERNAL_e6283b60_4_k_cu_1b39e34d6thrust24THRUST_300001_SM_1000_NS12placeholders2_7E:
	.zero		1
	.type		_ZN34_INTERNAL_e6283b60_4_k_cu_1b39e34d4cuda3std3__45__cpo5crendE,@object
	.size		_ZN34_INTERNAL_e6283b60_4_k_cu_1b39e34d4cuda3std3__45__cpo5crendE,(_ZN34_INTERNAL_e6283b60_4_k_cu_1b39e34d4cuda3std6ranges3__45__cpo4prevE - _ZN34_INTERNAL_e6283b60_4_k_cu_1b39e34d4cuda3std3__45__cpo5crendE)
_ZN34_INTERNAL_e6283b60_4_k_cu_1b39e34d4cuda3std3__45__cpo5crendE:
	.zero		1
	.type		_ZN34_INTERNAL_e6283b60_4_k_cu_1b39e34d4cuda3std6ranges3__45__cpo4prevE,@object
	.size		_ZN34_INTERNAL_e6283b60_4_k_cu_1b39e34d4cuda3std6ranges3__45__cpo4prevE,(_ZN34_INTERNAL_e6283b60_4_k_cu_1b39e34d4cuda3std6ranges3__45__cpo9iter_moveE - _ZN34_INTERNAL_e6283b60_4_k_cu_1b39e34d4cuda3std6ranges3__45__cpo4prevE)
_ZN34_INTERNAL_e6283b60_4_k_cu_1b39e34d4cuda3std6ranges3__45__cpo4prevE:
	.zero		1
	.type		_ZN34_INTERNAL_e6283b60_4_k_cu_1b39e34d4cuda3std6ranges3__45__cpo9iter_moveE,@object
	.size		_ZN34_INTERNAL_e6283b60_4_k_cu_1b39e34d4cuda3std6ranges3__45__cpo9iter_moveE,(_ZN34_INTERNAL_e6283b60_4_k_cu_1b39e34d6thrust24THRUST_300001_SM_1000_NS6system6detail10sequential3seqE - _ZN34_INTERNAL_e6283b60_4_k_cu_1b39e34d4cuda3std6ranges3__45__cpo9iter_moveE)
_ZN34_INTERNAL_e6283b60_4_k_cu_1b39e34d4cuda3std6ranges3__45__cpo9iter_moveE:
	.zero		1
	.type		_ZN34_INTERNAL_e6283b60_4_k_cu_1b39e34d6thrust24THRUST_300001_SM_1000_NS6system6detail10sequential3seqE,@object
	.size		_ZN34_INTERNAL_e6283b60_4_k_cu_1b39e34d6thrust24THRUST_300001_SM_1000_NS6system6detail10sequential3seqE,(_ZN34_INTERNAL_e6283b60_4_k_cu_1b39e34d6thrust24THRUST_300001_SM_1000_NS12placeholders2_9E - _ZN34_INTERNAL_e6283b60_4_k_cu_1b39e34d6thrust24THRUST_300001_SM_1000_NS6system6detail10sequential3seqE)
_ZN34_INTERNAL_e6283b60_4_k_cu_1b39e34d6thrust24THRUST_300001_SM_1000_NS6system6detail10sequential3seqE:
	.zero		1
	.type		_ZN34_INTERNAL_e6283b60_4_k_cu_1b39e34d6thrust24THRUST_300001_SM_1000_NS12placeholders2_9E,@object
	.size		_ZN34_INTERNAL_e6283b60_4_k_cu_1b39e34d6thrust24THRUST_300001_SM_1000_NS12placeholders2_9E,(_ZN34_INTERNAL_e6283b60_4_k_cu_1b39e34d4cuda3std3__419piecewise_constructE - _ZN34_INTERNAL_e6283b60_4_k_cu_1b39e34d6thrust24THRUST_300001_SM_1000_NS12placeholders2_9E)
_ZN34_INTERNAL_e6283b60_4_k_cu_1b39e34d6thrust24THRUST_300001_SM_1000_NS12placeholders2_9E:
	.zero		1
	.type		_ZN34_INTERNAL_e6283b60_4_k_cu_1b39e34d4cuda3std3__419piecewise_constructE,@object
	.size		_ZN34_INTERNAL_e6283b60_4_k_cu_1b39e34d4cuda3std3__419piecewise_constructE,(_ZN34_INTERNAL_e6283b60_4_k_cu_1b39e34d4cuda3std6ranges3__45__cpo5cdataE - _ZN34_INTERNAL_e6283b60_4_k_cu_1b39e34d4cuda3std3__419piecewise_constructE)
_ZN34_INTERNAL_e6283b60_4_k_cu_1b39e34d4cuda3std3__419piecewise_constructE:
	.zero		1
	.type		_ZN34_INTERNAL_e6283b60_4_k_cu_1b39e34d4cuda3std6ranges3__45__cpo5cdataE,@object
	.size		_ZN34_INTERNAL_e6283b60_4_k_cu_1b39e34d4cuda3std6ranges3__45__cpo5cdataE,(_ZN34_INTERNAL_e6283b60_4_k_cu_1b39e34d6thrust24THRUST_300001_SM_1000_NS12placeholders2_1E - _ZN34_INTERNAL_e6283b60_4_k_cu_1b39e34d4cuda3std6ranges3__45__cpo5cdataE)
_ZN34_INTERNAL_e6283b60_4_k_cu_1b39e34d4cuda3std6ranges3__45__cpo5cdataE:
	.zero		1
	.type		_ZN34_INTERNAL_e6283b60_4_k_cu_1b39e34d6thrust24THRUST_300001_SM_1000_NS12placeholders2_1E,@object
	.size		_ZN34_INTERNAL_e6283b60_4_k_cu_1b39e34d6thrust24THRUST_300001_SM_1000_NS12placeholders2_1E,(_ZN34_INTERNAL_e6283b60_4_k_cu_1b39e34d4cuda3std3__45__cpo3endE - _ZN34_INTERNAL_e6283b60_4_k_cu_1b39e34d6thrust24THRUST_300001_SM_1000_NS12placeholders2_1E)
_ZN34_INTERNAL_e6283b60_4_k_cu_1b39e34d6thrust24THRUST_300001_SM_1000_NS12placeholders2_1E:
	.zero		1
	.type		_ZN34_INTERNAL_e6283b60_4_k_cu_1b39e34d4cuda3std3__45__cpo3endE,@object
	.size		_ZN34_INTERNAL_e6283b60_4_k_cu_1b39e34d4cuda3std3__45__cpo3endE,(_ZN34_INTERNAL_e6283b60_4_k_cu_1b39e34d4cuda3std6ranges3__45__cpo3endE - _ZN34_INTERNAL_e6283b60_4_k_cu_1b39e34d4cuda3std3__45__cpo3endE)
_ZN34_INTERNAL_e6283b60_4_k_cu_1b39e34d4cuda3std3__45__cpo3endE:
	.zero		1
	.type		_ZN34_INTERNAL_e6283b60_4_k_cu_1b39e34d4cuda3std6ranges3__45__cpo3endE,@object
	.size		_ZN34_INTERNAL_e6283b60_4_k_cu_1b39e34d4cuda3std6ranges3__45__cpo3endE,(_ZN34_INTERNAL_e6283b60_4_k_cu_1b39e34d6thrust24THRUST_300001_SM_1000_NS12placeholders2_5E - _ZN34_INTERNAL_e6283b60_4_k_cu_1b39e34d4cuda3std6ranges3__45__cpo3endE)
_ZN34_INTERNAL_e6283b60_4_k_cu_1b39e34d4cuda3std6ranges3__45__cpo3endE:
	.zero		1
	.type		_ZN34_INTERNAL_e6283b60_4_k_cu_1b39e34d6thrust24THRUST_300001_SM_1000_NS12placeholders2_5E,@object
	.size		_ZN34_INTERNAL_e6283b60_4_k_cu_1b39e34d6thrust24THRUST_300001_SM_1000_NS12placeholders2_5E,(_ZN34_INTERNAL_e6283b60_4_k_cu_1b39e34d4cuda3std3__45__cpo4rendE - _ZN34_INTERNAL_e6283b60_4_k_cu_1b39e34d6thrust24THRUST_300001_SM_1000_NS12placeholders2_5E)
_ZN34_INTERNAL_e6283b60_4_k_cu_1b39e34d6thrust24THRUST_300001_SM_1000_NS12placeholders2_5E:
	.zero		1
	.type		_ZN34_INTERNAL_e6283b60_4_k_cu_1b39e34d4cuda3std3__45__cpo4rendE,@object
	.size		_ZN34_INTERNAL_e6283b60_4_k_cu_1b39e34d4cuda3std3__45__cpo4rendE,(_ZN34_INTERNAL_e6283b60_4_k_cu_1b39e34d4cuda3std6ranges3__45__cpo9iter_swapE - _ZN34_INTERNAL_e6283b60_4_k_cu_1b39e34d4cuda3std3__45__cpo4rendE)
_ZN34_INTERNAL_e6283b60_4_k_cu_1b39e34d4cuda3std3__45__cpo4rendE:
	.zero		1
	.type		_ZN34_INTERNAL_e6283b60_4_k_cu_1b39e34d4cuda3std6ranges3__45__cpo9iter_swapE,@object
	.size		_ZN34_INTERNAL_e6283b60_4_k_cu_1b39e34d4cuda3std6ranges3__45__cpo9iter_swapE,(_ZN34_INTERNAL_e6283b60_4_k_cu_1b39e34d4cuda3std3__48unexpectE - _ZN34_INTERNAL_e6283b60_4_k_cu_1b39e34d4cuda3std6ranges3__45__cpo9iter_swapE)
_ZN34_INTERNAL_e6283b60_4_k_cu_1b39e34d4cuda3std6ranges3__45__cpo9iter_swapE:
	.zero		1
	.type		_ZN34_INTERNAL_e6283b60_4_k_cu_1b39e34d4cuda3std3__48unexpectE,@object
	.size		_ZN34_INTERNAL_e6283b60_4_k_cu_1b39e34d4cuda3std3__48unexpectE,(_ZN34_INTERNAL_e6283b60_4_k_cu_1b39e34d6thrust24THRUST_300001_SM_1000_NS8cuda_cub3parE - _ZN34_INTERNAL_e6283b60_4_k_cu_1b39e34d4cuda3std3__48unexpectE)
_ZN34_INTERNAL_e6283b60_4_k_cu_1b39e34d4cuda3std3__48unexpectE:
	.zero		1
	.type		_ZN34_INTERNAL_e6283b60_4_k_cu_1b39e34d6thrust24THRUST_300001_SM_1000_NS8cuda_cub3parE,@object
	.size		_ZN34_INTERNAL_e6283b60_4_k_cu_1b39e34d6thrust24THRUST_300001_SM_1000_NS8cuda_cub3parE,(.L_29 - _ZN34_INTERNAL_e6283b60_4_k_cu_1b39e34d6thrust24THRUST_300001_SM_1000_NS8cuda_cub3parE)
_ZN34_INTERNAL_e6283b60_4_k_cu_1b39e34d6thrust24THRUST_300001_SM_1000_NS8cuda_cub3parE:
	.zero		1
.L_29:


//--------------------- .nv.shared._ZN3cub18CUB_300001_SM_10006detail10radix_sort30DeviceRadixSortHistogramKernelINS1_5radix10policy_hubIiNS0_8NullTypeEyE10Policy1000ELNS0_9SortOrderE1EiyNS1_21identity_decomposer_tEEEvPT2_PKT1_SB_iiT3_ --------------------------
	.section	.nv.shared._ZN3cub18CUB_300001_SM_10006detail10radix_sort30DeviceRadixSortHistogramKernelINS1_5radix10policy_hubIiNS0_8NullTypeEyE10Policy1000ELNS0_9SortOrderE1EiyNS1_21identity_decomposer_tEEEvPT2_PKT1_SB_iiT3_,"aw",@nobits
	.sectionflags	@""
	.align	4
.nv.shared._ZN3cub18CUB_300001_SM_10006detail10radix_sort30DeviceRadixSortHistogramKernelINS1_5radix10policy_hubIiNS0_8NullTypeEyE10Policy1000ELNS0_9SortOrderE1EiyNS1_21identity_decomposer_tEEEvPT2_PKT1_SB_iiT3_:
	.zero		5120


//--------------------- .nv.shared._ZN3cub18CUB_300001_SM_10006detail10radix_sort31DeviceRadixSortSingleTileKernelINS1_5radix10policy_hubIiNS0_8NullTypeEyE10Policy1000ELNS0_9SortOrderE1EiS6_yNS1_21identity_decomposer_tEEEvPKT1_PSB_PKT2_PSF_T3_iiT4_ --------------------------
	.section	.nv.shared._ZN3cub18CUB_300001_SM_10006detail10radix_sort31DeviceRadixSortSingleTileKernelINS1_5radix10policy_hubIiNS0_8NullTypeEyE10Policy1000ELNS0_9SortOrderE1EiS6_yNS1_21identity_decomposer_tEEEvPKT1_PSB_PKT2_PSF_T3_iiT4_,"aw",@nobits
	.sectionflags	@""
	.align	16
.nv.shared._ZN3cub18CUB_300001_SM_10006detail10radix_sort31DeviceRadixSortSingleTileKernelINS1_5radix10policy_hubIiNS0_8NullTypeEyE10Policy1000ELNS0_9SortOrderE1EiS6_yNS1_21identity_decomposer_tEEEvPKT1_PSB_PKT2_PSF_T3_iiT4_:
	.zero		34880


//--------------------- .nv.shared._ZN3cub18CUB_300001_SM_10006detail10radix_sort29DeviceRadixSortOnesweepKernelINS1_5radix10policy_hubIiNS0_8NullTypeEyE10Policy1000ELNS0_9SortOrderE0EiS6_yiiNS1_21identity_decomposer_tEEEvPT5_SC_PT3_PKSD_PT1_PKSH_PT2_PKSL_T4_iiT6_ --------------------------
	.section	.nv.shared._ZN3cub18CUB_300001_SM_10006detail10radix_sort29DeviceRadixSortOnesweepKernelINS1_5radix10policy_hubIiNS0_8NullTypeEyE10Policy1000ELNS0_9SortOrderE0EiS6_yiiNS1_21identity_decomposer_tEEEvPT5_SC_PT3_PKSD_PT1_PKSH_PT2_PKSL_T4_iiT6_,"aw",@nobits
	.sectionflags	@""
	.align	16
.nv.shared._ZN3cub18CUB_300001_SM_10006detail10radix_sort29DeviceRadixSortOnesweepKernelINS1_5radix10policy_hubIiNS0_8NullTypeEyE10Policy1000ELNS0_9SortOrderE0EiS6_yiiNS1_21identity_decomposer_tEEEvPT5_SC_PT3_PKSD_PT1_PKSH_PT2_PKSL_T4_iiT6_:
	.zero		32256


//--------------------- .nv.shared._ZN3cub18CUB_300001_SM_10006detail10radix_sort33DeviceRadixSortExclusiveSumKernelINS1_5radix10policy_hubIiNS0_8NullTypeEyE10Policy1000EyEEvPT0_ --------------------------
	.section	.nv.shared._ZN3cub18CUB_300001_SM_10006detail10radix_sort33DeviceRadixSortExclusiveSumKernelINS1_5radix10policy_hubIiNS0_8NullTypeEyE10Policy1000EyEEvPT0_,"aw",@nobits
	.sectionflags	@""
	.align	16
.nv.shared._ZN3cub18CUB_300001_SM_10006detail10radix_sort33DeviceRadixSortExclusiveSumKernelINS1_5radix10policy_hubIiNS0_8NullTypeEyE10Policy1000EyEEvPT0_:
	.zero		3360


//--------------------- .nv.shared._ZN3cub18CUB_300001_SM_10006detail10radix_sort30DeviceRadixSortHistogramKernelINS1_5radix10policy_hubIiNS0_8NullTypeEyE10Policy1000ELNS0_9SortOrderE0EiyNS1_21identity_decomposer_tEEEvPT2_PKT1_SB_iiT3_ --------------------------
	.section	.nv.shared._ZN3cub18CUB_300001_SM_10006detail10radix_sort30DeviceRadixSortHistogramKernelINS1_5radix10policy_hubIiNS0_8NullTypeEyE10Policy1000ELNS0_9SortOrderE0EiyNS1_21identity_decomposer_tEEEvPT2_PKT1_SB_iiT3_,"aw",@nobits
	.sectionflags	@""
	.align	4
.nv.shared._ZN3cub18CUB_300001_SM_10006detail10radix_sort30DeviceRadixSortHistogramKernelINS1_5radix10policy_hubIiNS0_8NullTypeEyE10Policy1000ELNS0_9SortOrderE0EiyNS1_21identity_decomposer_tEEEvPT2_PKT1_SB_iiT3_:
	.zero		5120


//--------------------- .nv.shared._ZN3cub18CUB_300001_SM_10006detail10radix_sort31DeviceRadixSortSingleTileKernelINS1_5radix10policy_hubIiNS0_8NullTypeEyE10Policy1000ELNS0_9SortOrderE0EiS6_yNS1_21identity_decomposer_tEEEvPKT1_PSB_PKT2_PSF_T3_iiT4_ --------------------------
	.section	.nv.shared._ZN3cub18CUB_300001_SM_10006detail10radix_sort31DeviceRadixSortSingleTileKernelINS1_5radix10policy_hubIiNS0_8NullTypeEyE10Policy1000ELNS0_9SortOrderE0EiS6_yNS1_21identity_decomposer_tEEEvPKT1_PSB_PKT2_PSF_T3_iiT4_,"aw",@nobits
	.sectionflags	@""
	.align	16
.nv.shared._ZN3cub18CUB_300001_SM_10006detail10radix_sort31DeviceRadixSortSingleTileKernelINS1_5radix10policy_hubIiNS0_8NullTypeEyE10Policy1000ELNS0_9SortOrderE0EiS6_yNS1_21identity_decomposer_tEEEvPKT1_PSB_PKT2_PSF_T3_iiT4_:
	.zero		34880


//--------------------- .nv.constant0._ZN3cub18CUB_300001_SM_10006detail10radix_sort29DeviceRadixSortOnesweepKernelINS1_5radix10policy_hubIiNS0_8NullTypeEyE10Policy1000ELNS0_9SortOrderE1EiS6_yiiNS1_21identity_decomposer_tEEEvPT5_SC_PT3_PKSD_PT1_PKSH_PT2_PKSL_T4_iiT6_ --------------------------
	.section	.nv.constant0._ZN3cub18CUB_300001_SM_10006detail10radix_sort29DeviceRadixSortOnesweepKernelINS1_5radix10policy_hubIiNS0_8NullTypeEyE10Policy1000ELNS0_9SortOrderE1EiS6_yiiNS1_21identity_decomposer_tEEEvPT5_SC_PT3_PKSD_PT1_PKSH_PT2_PKSL_T4_iiT6_,"a",@progbits
	.sectionflags	@""
	.align	4
.nv.constant0._ZN3cub18CUB_300001_SM_10006detail10radix_sort29DeviceRadixSortOnesweepKernelINS1_5radix10policy_hubIiNS0_8NullTypeEyE10Policy1000ELNS0_9SortOrderE1EiS6_yiiNS1_21identity_decomposer_tEEEvPT5_SC_PT3_PKSD_PT1_PKSH_PT2_PKSL_T4_iiT6_:
	.zero		973


//--------------------- .nv.constant0._ZN3cub18CUB_300001_SM_10006detail10radix_sort30DeviceRadixSortHistogramKernelINS1_5radix10policy_hubIiNS0_8NullTypeEyE10Policy1000ELNS0_9SortOrderE1EiyNS1_21identity_decomposer_tEEEvPT2_PKT1_SB_iiT3_ --------------------------
	.section	.nv.constant0._ZN3cub18CUB_300001_SM_10006detail10radix_sort30DeviceRadixSortHistogramKernelINS1_5radix10policy_hubIiNS0_8NullTypeEyE10Policy1000ELNS0_9SortOrderE1EiyNS1_21identity_decomposer_tEEEvPT2_PKT1_SB_iiT3_,"a",@progbits
	.sectionflags	@""
	.align	4
.nv.constant0._ZN3cub18CUB_300001_SM_10006detail10radix_sort30DeviceRadixSortHistogramKernelINS1_5radix10policy_hubIiNS0_8NullTypeEyE10Policy1000ELNS0_9SortOrderE1EiyNS1_21identity_decomposer_tEEEvPT2_PKT1_SB_iiT3_:
	.zero		929


//--------------------- .nv.constant0._ZN3cub18CUB_300001_SM_10006detail10radix_sort31DeviceRadixSortSingleTileKernelINS1_5radix10policy_hubIiNS0_8NullTypeEyE10Policy1000ELNS0_9SortOrderE1EiS6_yNS1_21identity_decomposer_tEEEvPKT1_PSB_PKT2_PSF_T3_iiT4_ --------------------------
	.section	.nv.constant0._ZN3cub18CUB_300001_SM_10006detail10radix_sort31DeviceRadixSortSingleTileKernelINS1_5radix10policy_hubIiNS0_8NullTypeEyE10Policy1000ELNS0_9SortOrderE1EiS6_yNS1_21identity_decomposer_tEEEvPKT1_PSB_PKT2_PSF_T3_iiT4_,"a",@progbits
	.sectionflags	@""
	.align	4
.nv.constant0._ZN3cub18CUB_300001_SM_10006detail10radix_sort31DeviceRadixSortSingleTileKernelINS1_5radix10policy_hubIiNS0_8NullTypeEyE10Policy1000ELNS0_9SortOrderE1EiS6_yNS1_21identity_decomposer_tEEEvPKT1_PSB_PKT2_PSF_T3_iiT4_:
	.zero		945


//--------------------- .nv.constant0._ZN3cub18CUB_300001_SM_10006detail10radix_sort29DeviceRadixSortOnesweepKernelINS1_5radix10policy_hubIiNS0_8NullTypeEyE10Policy1000ELNS0_9SortOrderE0EiS6_yiiNS1_21identity_decomposer_tEEEvPT5_SC_PT3_PKSD_PT1_PKSH_PT2_PKSL_T4_iiT6_ --------------------------
	.section	.nv.constant0._ZN3cub18CUB_300001_SM_10006detail10radix_sort29DeviceRadixSortOnesweepKernelINS1_5radix10policy_hubIiNS0_8NullTypeEyE10Policy1000ELNS0_9SortOrderE0EiS6_yiiNS1_21identity_decomposer_tEEEvPT5_SC_PT3_PKSD_PT1_PKSH_PT2_PKSL_T4_iiT6_,"a",@progbits
	.sectionflags	@""
	.align	4
.nv.constant0._ZN3cub18CUB_300001_SM_10006detail10radix_sort29DeviceRadixSortOnesweepKernelINS1_5radix10policy_hubIiNS0_8NullTypeEyE10Policy1000ELNS0_9SortOrderE0EiS6_yiiNS1_21identity_decomposer_tEEEvPT5_SC_PT3_PKSD_PT1_PKSH_PT2_PKSL_T4_iiT6_:
	.zero		973


//--------------------- .nv.constant0._ZN3cub18CUB_300001_SM_10006detail10radix_sort33DeviceRadixSortExclusiveSumKernelINS1_5radix10policy_hubIiNS0_8NullTypeEyE10Policy1000EyEEvPT0_ --------------------------
	.section	.nv.constant0._ZN3cub18CUB_300001_SM_10006detail10radix_sort33DeviceRadixSortExclusiveSumKernelINS1_5radix10policy_hubIiNS0_8NullTypeEyE10Policy1000EyEEvPT0_,"a",@progbits
	.sectionflags	@""
	.align	4
.nv.constant0._ZN3cub18CUB_300001_SM_10006detail10radix_sort33DeviceRadixSortExclusiveSumKernelINS1_5radix10policy_hubIiNS0_8NullTypeEyE10Policy1000EyEEvPT0_:
	.zero		904


//--------------------- .nv.constant0._ZN3cub18CUB_300001_SM_10006detail10radix_sort30DeviceRadixSortHistogramKernelINS1_5radix10policy_hubIiNS0_8NullTypeEyE10Policy1000ELNS0_9SortOrderE0EiyNS1_21identity_decomposer_tEEEvPT2_PKT1_SB_iiT3_ --------------------------
	.section	.nv.constant0._ZN3cub18CUB_300001_SM_10006detail10radix_sort30DeviceRadixSortHistogramKernelINS1_5radix10policy_hubIiNS0_8NullTypeEyE10Policy1000ELNS0_9SortOrderE0EiyNS1_21identity_decomposer_tEEEvPT2_PKT1_SB_iiT3_,"a",@progbits
	.sectionflags	@""
	.align	4
.nv.constant0._ZN3cub18CUB_300001_SM_10006detail10radix_sort30DeviceRadixSortHistogramKernelINS1_5radix10policy_hubIiNS0_8NullTypeEyE10Policy1000ELNS0_9SortOrderE0EiyNS1_21identity_decomposer_tEEEvPT2_PKT1_SB_iiT3_:
	.zero		929


//--------------------- .nv.constant0._ZN3cub18CUB_300001_SM_10006detail10radix_sort31DeviceRadixSortSingleTileKernelINS1_5radix10policy_hubIiNS0_8NullTypeEyE10Policy1000ELNS0_9SortOrderE0EiS6_yNS1_21identity_decomposer_tEEEvPKT1_PSB_PKT2_PSF_T3_iiT4_ --------------------------
	.section	.nv.constant0._ZN3cub18CUB_300001_SM_10006detail10radix_sort31DeviceRadixSortSingleTileKernelINS1_5radix10policy_hubIiNS0_8NullTypeEyE10Policy1000ELNS0_9SortOrderE0EiS6_yNS1_21identity_decomposer_tEEEvPKT1_PSB_PKT2_PSF_T3_iiT4_,"a",@progbits
	.sectionflags	@""
	.align	4
.nv.constant0._ZN3cub18CUB_300001_SM_10006detail10radix_sort31DeviceRadixSortSingleTileKernelINS1_5radix10policy_hubIiNS0_8NullTypeEyE10Policy1000ELNS0_9SortOrderE0EiS6_yNS1_21identity_decomposer_tEEEvPKT1_PSB_PKT2_PSF_T3_iiT4_:
	.zero		945


//--------------------- .nv.constant0._ZN3cub18CUB_300001_SM_10006detail8for_each13static_kernelINS2_12policy_hub_t12policy_500_tElN6thrust24THRUST_300001_SM_1000_NS8cuda_cub20__uninitialized_copy7functorINS7_6detail15normal_iteratorINS7_10device_ptrIiEEEENS7_7pointerIiNS8_3tagENS7_11use_defaultESI_EEEEEEvT0_T1_ --------------------------
	.section	.nv.constant0._ZN3cub18CUB_300001_SM_10006detail8for_each13static_kernelINS2_12policy_hub_t12policy_500_tElN6thrust24THRUST_300001_SM_1000_NS8cuda_cub20__uninitialized_copy7functorINS7_6detail15normal_iteratorINS7_10device_ptrIiEEEENS7_7pointerIiNS8_3tagENS7_11use_defaultESI_EEEEEEvT0_T1_,"a",@progbits
	.sectionflags	@""
	.align	4
.nv.constant0._ZN3cub18CUB_300001_SM_10006detail8for_each13static_kernelINS2_12policy_hub_t12policy_500_tElN6thrust24THRUST_300001_SM_1000_NS8cuda_cub20__uninitialized_copy7functorINS7_6detail15normal_iteratorINS7_10device_ptrIiEEEENS7_7pointerIiNS8_3tagENS7_11use_defaultESI_EEEEEEvT0_T1_:
	.zero		920


//--------------------- .nv.constant0._ZN3cub18CUB_300001_SM_10006detail11EmptyKernelIvEEvv --------------------------
	.section	.nv.constant0._ZN3cub18CUB_300001_SM_10006detail11EmptyKernelIvEEvv,"a",@progbits
	.sectionflags	@""
	.align	4
.nv.constant0._ZN3cub18CUB_300001_SM_10006detail11EmptyKernelIvEEvv:
	.zero		896


//--------------------- SYMBOLS --------------------------

	.type		.nv.reservedSmem.offset0,@object
	.size		.nv.reservedSmem.offset0,0x4
	.type		.nv.reservedSmem.cap,@object
	.size		.nv.reservedSmem.cap,0x4
